	.target	sm_80

	.elftype	@"ET_EXEC"


//--------------------- .note.nv.tkinfo           --------------------------
	.section	.note.nv.tkinfo,"",@"SHT_NOTE"
	.sectionflags	@"SHF_NOTE_NV_TKINFO"
	.tkinfo
        /*0018*/ 	.word	0x00000002
        /*0030*/ 	.string	""
        /*0030*/ 	.string	"ptxas"
        /*0030*/ 	.string	"Cuda compilation tools, release 13.0, V13.0.88"
        /*0030*/ 	.string	"Build cuda_13.0.r13.0/compiler.36424714_0"
        /*0030*/ 	.string	"-arch sm_80 -m 64 "



//--------------------- .note.nv.cuinfo           --------------------------
	.section	.note.nv.cuinfo,"",@"SHT_NOTE"
	.sectionflags	@"SHF_NOTE_NV_CUINFO"
        /*0018*/ 	.short	0x0002
        /*001a*/ 	.short	0x0050
        /*001c*/ 	.short	0x0082
	.zero		2


//--------------------- .nv.info                  --------------------------
	.section	.nv.info,"",@"SHT_CUDA_INFO"
	.align	4


	//----- nvinfo : EIATTR_REGCOUNT
	.align		4
        /*0000*/ 	.byte	0x04, 0x2f
        /*0002*/ 	.short	(.L_41 - .L_40)
	.align		4
.L_40:
        /*0004*/ 	.word	index@(_Z35group_norm_nhwc_fwd_one_pass_kernelI11Fp32IOFp16WLi512ELi70ELi560EEv26Group_norm_nhwc_fwd_params)
        /*0008*/ 	.word	0x00000060


	//----- nvinfo : EIATTR_FRAME_SIZE
	.align		4
.L_41:
        /*000c*/ 	.byte	0x04, 0x11
        /*000e*/ 	.short	(.L_43 - .L_42)
	.align		4
.L_42:
        /*0010*/ 	.word	index@(_Z35group_norm_nhwc_fwd_one_pass_kernelI11Fp32IOFp16WLi512ELi70ELi560EEv26Group_norm_nhwc_fwd_params)
        /*0014*/ 	.word	0x00000000


	//----- nvinfo : EIATTR_REGCOUNT
	.align		4
.L_43:
        /*0018*/ 	.byte	0x04, 0x2f
        /*001a*/ 	.short	(.L_45 - .L_44)
	.align		4
.L_44:
        /*001c*/ 	.word	index@(_Z35group_norm_nhwc_fwd_one_pass_kernelI11Fp32IOFp16WLi256ELi70ELi560EEv26Group_norm_nhwc_fwd_params)
        /*0020*/ 	.word	0x00000060


	//----- nvinfo : EIATTR_FRAME_SIZE
	.align		4
.L_45:
        /*0024*/ 	.byte	0x04, 0x11
        /*0026*/ 	.short	(.L_47 - .L_46)
	.align		4
.L_46:
        /*0028*/ 	.word	index@(_Z35group_norm_nhwc_fwd_one_pass_kernelI11Fp32IOFp16WLi256ELi70ELi560EEv26Group_norm_nhwc_fwd_params)
        /*002c*/ 	.word	0x00000000


	//----- nvinfo : EIATTR_REGCOUNT
	.align		4
.L_47:
        /*0030*/ 	.byte	0x04, 0x2f
        /*0032*/ 	.short	(.L_49 - .L_48)
	.align		4
.L_48:
        /*0034*/ 	.word	index@(_Z35group_norm_nhwc_fwd_one_pass_kernelI11Fp32IOFp16WLi128ELi70ELi560EEv26Group_norm_nhwc_fwd_params)
        /*0038*/ 	.word	0x00000038


	//----- nvinfo : EIATTR_FRAME_SIZE
	.align		4
.L_49:
        /*003c*/ 	.byte	0x04, 0x11
        /*003e*/ 	.short	(.L_51 - .L_50)
	.align		4
.L_50:
        /*0040*/ 	.word	index@(_Z35group_norm_nhwc_fwd_one_pass_kernelI11Fp32IOFp16WLi128ELi70ELi560EEv26Group_norm_nhwc_fwd_params)
        /*0044*/ 	.word	0x00000000


	//----- nvinfo : EIATTR_REGCOUNT
	.align		4
.L_51:
        /*0048*/ 	.byte	0x04, 0x2f
        /*004a*/ 	.short	(.L_53 - .L_52)
	.align		4
.L_52:
        /*004c*/ 	.word	index@(_Z35group_norm_nhwc_fwd_one_pass_kernelI11Fp32IOFp16WLi64ELi70ELi560EEv26Group_norm_nhwc_fwd_params)
        /*0050*/ 	.word	0x00000035


	//----- nvinfo : EIATTR_FRAME_SIZE
	.align		4
.L_53:
        /*0054*/ 	.byte	0x04, 0x11
        /*0056*/ 	.short	(.L_55 - .L_54)
	.align		4
.L_54:
        /*0058*/ 	.word	index@(_Z35group_norm_nhwc_fwd_one_pass_kernelI11Fp32IOFp16WLi64ELi70ELi560EEv26Group_norm_nhwc_fwd_params)
        /*005c*/ 	.word	0x00000000


	//----- nvinfo : EIATTR_REGCOUNT
	.align		4
.L_55:
        /*0060*/ 	.byte	0x04, 0x2f
        /*0062*/ 	.short	(.L_57 - .L_56)
	.align		4
.L_56:
        /*0064*/ 	.word	index@(_Z35group_norm_nhwc_fwd_one_pass_kernelI11Fp32IOBf16WLi512ELi70ELi560EEv26Group_norm_nhwc_fwd_params)
        /*0068*/ 	.word	0x00000060


	//----- nvinfo : EIATTR_FRAME_SIZE
	.align		4
.L_57:
        /*006c*/ 	.byte	0x04, 0x11
        /*006e*/ 	.short	(.L_59 - .L_58)
	.align		4
.L_58:
        /*0070*/ 	.word	index@(_Z35group_norm_nhwc_fwd_one_pass_kernelI11Fp32IOBf16WLi512ELi70ELi560EEv26Group_norm_nhwc_fwd_params)
        /*0074*/ 	.word	0x00000000


	//----- nvinfo : EIATTR_REGCOUNT
	.align		4
.L_59:
        /*0078*/ 	.byte	0x04, 0x2f
        /*007a*/ 	.short	(.L_61 - .L_60)
	.align		4
.L_60:
        /*007c*/ 	.word	index@(_Z35group_norm_nhwc_fwd_one_pass_kernelI11Fp32IOBf16WLi256ELi70ELi560EEv26Group_norm_nhwc_fwd_params)
        /*0080*/ 	.word	0x00000060


	//----- nvinfo : EIATTR_FRAME_SIZE
	.align		4
.L_61:
        /*0084*/ 	.byte	0x04, 0x11
        /*0086*/ 	.short	(.L_63 - .L_62)
	.align		4
.L_62:
        /*0088*/ 	.word	index@(_Z35group_norm_nhwc_fwd_one_pass_kernelI11Fp32IOBf16WLi256ELi70ELi560EEv26Group_norm_nhwc_fwd_params)
        /*008c*/ 	.word	0x00000000


	//----- nvinfo : EIATTR_REGCOUNT
	.align		4
.L_63:
        /*0090*/ 	.byte	0x04, 0x2f
        /*0092*/ 	.short	(.L_65 - .L_64)
	.align		4
.L_64:
        /*0094*/ 	.word	index@(_Z35group_norm_nhwc_fwd_one_pass_kernelI11Fp32IOBf16WLi128ELi70ELi560EEv26Group_norm_nhwc_fwd_params)
        /*0098*/ 	.word	0x00000038


	//----- nvinfo : EIATTR_FRAME_SIZE
	.align		4
.L_65:
        /*009c*/ 	.byte	0x04, 0x11
        /*009e*/ 	.short	(.L_67 - .L_66)
	.align		4
.L_66:
        /*00a0*/ 	.word	index@(_Z35group_norm_nhwc_fwd_one_pass_kernelI11Fp32IOBf16WLi128ELi70ELi560EEv26Group_norm_nhwc_fwd_params)
        /*00a4*/ 	.word	0x00000000


	//----- nvinfo : EIATTR_REGCOUNT
	.align		4
.L_67:
        /*00a8*/ 	.byte	0x04, 0x2f
        /*00aa*/ 	.short	(.L_69 - .L_68)
	.align		4
.L_68:
        /*00ac*/ 	.word	index@(_Z35group_norm_nhwc_fwd_one_pass_kernelI11Fp32IOBf16WLi64ELi70ELi560EEv26Group_norm_nhwc_fwd_params)
        /*00b0*/ 	.word	0x00000035


	//----- nvinfo : EIATTR_FRAME_SIZE
	.align		4
.L_69:
        /*00b4*/ 	.byte	0x04, 0x11
        /*00b6*/ 	.short	(.L_71 - .L_70)
	.align		4
.L_70:
        /*00b8*/ 	.word	index@(_Z35group_norm_nhwc_fwd_one_pass_kernelI11Fp32IOBf16WLi64ELi70ELi560EEv26Group_norm_nhwc_fwd_params)
        /*00bc*/ 	.word	0x00000000


	//----- nvinfo : EIATTR_REGCOUNT
	.align		4
.L_71:
        /*00c0*/ 	.byte	0x04, 0x2f
        /*00c2*/ 	.short	(.L_73 - .L_72)
	.align		4
.L_72:
        /*00c4*/ 	.word	index@(_Z35group_norm_nhwc_fwd_one_pass_kernelI11Fp32IOFp32WLi512ELi70ELi560EEv26Group_norm_nhwc_fwd_params)
        /*00c8*/ 	.word	0x00000060


	//----- nvinfo : EIATTR_FRAME_SIZE
	.align		4
.L_73:
        /*00cc*/ 	.byte	0x04, 0x11
        /*00ce*/ 	.short	(.L_75 - .L_74)
	.align		4
.L_74:
        /*00d0*/ 	.word	index@(_Z35group_norm_nhwc_fwd_one_pass_kernelI11Fp32IOFp32WLi512ELi70ELi560EEv26Group_norm_nhwc_fwd_params)
        /*00d4*/ 	.word	0x00000000


	//----- nvinfo : EIATTR_REGCOUNT
	.align		4
.L_75:
        /*00d8*/ 	.byte	0x04, 0x2f
        /*00da*/ 	.short	(.L_77 - .L_76)
	.align		4
.L_76:
        /*00dc*/ 	.word	index@(_Z35group_norm_nhwc_fwd_one_pass_kernelI11Fp32IOFp32WLi256ELi70ELi560EEv26Group_norm_nhwc_fwd_params)
        /*00e0*/ 	.word	0x00000060


	//----- nvinfo : EIATTR_FRAME_SIZE
	.align		4
.L_77:
        /*00e4*/ 	.byte	0x04, 0x11
        /*00e6*/ 	.short	(.L_79 - .L_78)
	.align		4
.L_78:
        /*00e8*/ 	.word	index@(_Z35group_norm_nhwc_fwd_one_pass_kernelI11Fp32IOFp32WLi256ELi70ELi560EEv26Group_norm_nhwc_fwd_params)
        /*00ec*/ 	.word	0x00000000


	//----- nvinfo : EIATTR_REGCOUNT
	.align		4
.L_79:
        /*00f0*/ 	.byte	0x04, 0x2f
        /*00f2*/ 	.short	(.L_81 - .L_80)
	.align		4
.L_80:
        /*00f4*/ 	.word	index@(_Z35group_norm_nhwc_fwd_one_pass_kernelI11Fp32IOFp32WLi128ELi70ELi560EEv26Group_norm_nhwc_fwd_params)
        /*00f8*/ 	.word	0x00000038


	//----- nvinfo : EIATTR_FRAME_SIZE
	.align		4
.L_81:
        /*00fc*/ 	.byte	0x04, 0x11
        /*00fe*/ 	.short	(.L_83 - .L_82)
	.align		4
.L_82:
        /*0100*/ 	.word	index@(_Z35group_norm_nhwc_fwd_one_pass_kernelI11Fp32IOFp32WLi128ELi70ELi560EEv26Group_norm_nhwc_fwd_params)
        /*0104*/ 	.word	0x00000000


	//----- nvinfo : EIATTR_REGCOUNT
	.align		4
.L_83:
        /*0108*/ 	.byte	0x04, 0x2f
        /*010a*/ 	.short	(.L_85 - .L_84)
	.align		4
.L_84:
        /*010c*/ 	.word	index@(_Z35group_norm_nhwc_fwd_one_pass_kernelI11Fp32IOFp32WLi64ELi70ELi560EEv26Group_norm_nhwc_fwd_params)
        /*0110*/ 	.word	0x00000035


	//----- nvinfo : EIATTR_FRAME_SIZE
	.align		4
.L_85:
        /*0114*/ 	.byte	0x04, 0x11
        /*0116*/ 	.short	(.L_87 - .L_86)
	.align		4
.L_86:
        /*0118*/ 	.word	index@(_Z35group_norm_nhwc_fwd_one_pass_kernelI11Fp32IOFp32WLi64ELi70ELi560EEv26Group_norm_nhwc_fwd_params)
        /*011c*/ 	.word	0x00000000


	//----- nvinfo : EIATTR_REGCOUNT
	.align		4
.L_87:
        /*0120*/ 	.byte	0x04, 0x2f
        /*0122*/ 	.short	(.L_89 - .L_88)
	.align		4
.L_88:
        /*0124*/ 	.word	index@(_Z35group_norm_nhwc_fwd_one_pass_kernelI11Fp16IOFp16WLi512ELi70ELi560EEv26Group_norm_nhwc_fwd_params)
        /*0128*/ 	.word	0x00000060


	//----- nvinfo : EIATTR_FRAME_SIZE
	.align		4
.L_89:
        /*012c*/ 	.byte	0x04, 0x11
        /*012e*/ 	.short	(.L_91 - .L_90)
	.align		4
.L_90:
        /*0130*/ 	.word	index@(_Z35group_norm_nhwc_fwd_one_pass_kernelI11Fp16IOFp16WLi512ELi70ELi560EEv26Group_norm_nhwc_fwd_params)
        /*0134*/ 	.word	0x00000000


	//----- nvinfo : EIATTR_REGCOUNT
	.align		4
.L_91:
        /*0138*/ 	.byte	0x04, 0x2f
        /*013a*/ 	.short	(.L_93 - .L_92)
	.align		4
.L_92:
        /*013c*/ 	.word	index@(_Z35group_norm_nhwc_fwd_one_pass_kernelI11Fp16IOFp16WLi256ELi70ELi560EEv26Group_norm_nhwc_fwd_params)
        /*0140*/ 	.word	0x0000005c


	//----- nvinfo : EIATTR_FRAME_SIZE
	.align		4
.L_93:
        /*0144*/ 	.byte	0x04, 0x11
        /*0146*/ 	.short	(.L_95 - .L_94)
	.align		4
.L_94:
        /*0148*/ 	.word	index@(_Z35group_norm_nhwc_fwd_one_pass_kernelI11Fp16IOFp16WLi256ELi70ELi560EEv26Group_norm_nhwc_fwd_params)
        /*014c*/ 	.word	0x00000000


	//----- nvinfo : EIATTR_REGCOUNT
	.align		4
.L_95:
        /*0150*/ 	.byte	0x04, 0x2f
        /*0152*/ 	.short	(.L_97 - .L_96)
	.align		4
.L_96:
        /*0154*/ 	.word	index@(_Z35group_norm_nhwc_fwd_one_pass_kernelI11Fp16IOFp16WLi128ELi70ELi560EEv26Group_norm_nhwc_fwd_params)
        /*0158*/ 	.word	0x00000038


	//----- nvinfo : EIATTR_FRAME_SIZE
	.align		4
.L_97:
        /*015c*/ 	.byte	0x04, 0x11
        /*015e*/ 	.short	(.L_99 - .L_98)
	.align		4
.L_98:
        /*0160*/ 	.word	index@(_Z35group_norm_nhwc_fwd_one_pass_kernelI11Fp16IOFp16WLi128ELi70ELi560EEv26Group_norm_nhwc_fwd_params)
        /*0164*/ 	.word	0x00000000


	//----- nvinfo : EIATTR_REGCOUNT
	.align		4
.L_99:
        /*0168*/ 	.byte	0x04, 0x2f
        /*016a*/ 	.short	(.L_101 - .L_100)
	.align		4
.L_100:
        /*016c*/ 	.word	index@(_Z35group_norm_nhwc_fwd_one_pass_kernelI11Fp16IOFp16WLi64ELi70ELi560EEv26Group_norm_nhwc_fwd_params)
        /*0170*/ 	.word	0x0000002e


	//----- nvinfo : EIATTR_FRAME_SIZE
	.align		4
.L_101:
        /*0174*/ 	.byte	0x04, 0x11
        /*0176*/ 	.short	(.L_103 - .L_102)
	.align		4
.L_102:
        /*0178*/ 	.word	index@(_Z35group_norm_nhwc_fwd_one_pass_kernelI11Fp16IOFp16WLi64ELi70ELi560EEv26Group_norm_nhwc_fwd_params)
        /*017c*/ 	.word	0x00000000


	//----- nvinfo : EIATTR_REGCOUNT
	.align		4
.L_103:
        /*0180*/ 	.byte	0x04, 0x2f
        /*0182*/ 	.short	(.L_105 - .L_104)
	.align		4
.L_104:
        /*0184*/ 	.word	index@(_Z35group_norm_nhwc_fwd_one_pass_kernelI11Fp16IOBf16WLi512ELi70ELi560EEv26Group_norm_nhwc_fwd_params)
        /*0188*/ 	.word	0x00000060


	//----- nvinfo : EIATTR_FRAME_SIZE
	.align		4
.L_105:
        /*018c*/ 	.byte	0x04, 0x11
        /*018e*/ 	.short	(.L_107 - .L_106)
	.align		4
.L_106:
        /*0190*/ 	.word	index@(_Z35group_norm_nhwc_fwd_one_pass_kernelI11Fp16IOBf16WLi512ELi70ELi560EEv26Group_norm_nhwc_fwd_params)
        /*0194*/ 	.word	0x00000000


	//----- nvinfo : EIATTR_REGCOUNT
	.align		4
.L_107:
        /*0198*/ 	.byte	0x04, 0x2f
        /*019a*/ 	.short	(.L_109 - .L_108)
	.align		4
.L_108:
        /*019c*/ 	.word	index@(_Z35group_norm_nhwc_fwd_one_pass_kernelI11Fp16IOBf16WLi256ELi70ELi560EEv26Group_norm_nhwc_fwd_params)
        /*01a0*/ 	.word	0x0000005c


	//----- nvinfo : EIATTR_FRAME_SIZE
	.align		4
.L_109:
        /*01a4*/ 	.byte	0x04, 0x11
        /*01a6*/ 	.short	(.L_111 - .L_110)
	.align		4
.L_110:
        /*01a8*/ 	.word	index@(_Z35group_norm_nhwc_fwd_one_pass_kernelI11Fp16IOBf16WLi256ELi70ELi560EEv26Group_norm_nhwc_fwd_params)
        /*01ac*/ 	.word	0x00000000


	//----- nvinfo : EIATTR_REGCOUNT
	.align		4
.L_111:
        /*01b0*/ 	.byte	0x04, 0x2f
        /*01b2*/ 	.short	(.L_113 - .L_112)
	.align		4
.L_112:
        /*01b4*/ 	.word	index@(_Z35group_norm_nhwc_fwd_one_pass_kernelI11Fp16IOBf16WLi128ELi70ELi560EEv26Group_norm_nhwc_fwd_params)
        /*01b8*/ 	.word	0x00000038


	//----- nvinfo : EIATTR_FRAME_SIZE
	.align		4
.L_113:
        /*01bc*/ 	.byte	0x04, 0x11
        /*01be*/ 	.short	(.L_115 - .L_114)
	.align		4
.L_114:
        /*01c0*/ 	.word	index@(_Z35group_norm_nhwc_fwd_one_pass_kernelI11Fp16IOBf16WLi128ELi70ELi560EEv26Group_norm_nhwc_fwd_params)
        /*01c4*/ 	.word	0x00000000


	//----- nvinfo : EIATTR_REGCOUNT
	.align		4
.L_115:
        /*01c8*/ 	.byte	0x04, 0x2f
        /*01ca*/ 	.short	(.L_117 - .L_116)
	.align		4
.L_116:
        /*01cc*/ 	.word	index@(_Z35group_norm_nhwc_fwd_one_pass_kernelI11Fp16IOBf16WLi64ELi70ELi560EEv26Group_norm_nhwc_fwd_params)
        /*01d0*/ 	.word	0x0000002e


	//----- nvinfo : EIATTR_FRAME_SIZE
	.align		4
.L_117:
        /*01d4*/ 	.byte	0x04, 0x11
        /*01d6*/ 	.short	(.L_119 - .L_118)
	.align		4
.L_118:
        /*01d8*/ 	.word	index@(_Z35group_norm_nhwc_fwd_one_pass_kernelI11Fp16IOBf16WLi64ELi70ELi560EEv26Group_norm_nhwc_fwd_params)
        /*01dc*/ 	.word	0x00000000


	//----- nvinfo : EIATTR_REGCOUNT
	.align		4
.L_119:
        /*01e0*/ 	.byte	0x04, 0x2f
        /*01e2*/ 	.short	(.L_121 - .L_120)
	.align		4
.L_120:
        /*01e4*/ 	.word	index@(_Z35group_norm_nhwc_fwd_one_pass_kernelI11Fp16IOFp32WLi512ELi70ELi560EEv26Group_norm_nhwc_fwd_params)
        /*01e8*/ 	.word	0x00000060


	//----- nvinfo : EIATTR_FRAME_SIZE
	.align		4
.L_121:
        /*01ec*/ 	.byte	0x04, 0x11
        /*01ee*/ 	.short	(.L_123 - .L_122)
	.align		4
.L_122:
        /*01f0*/ 	.word	index@(_Z35group_norm_nhwc_fwd_one_pass_kernelI11Fp16IOFp32WLi512ELi70ELi560EEv26Group_norm_nhwc_fwd_params)
        /*01f4*/ 	.word	0x00000000


	//----- nvinfo : EIATTR_REGCOUNT
	.align		4
.L_123:
        /*01f8*/ 	.byte	0x04, 0x2f
        /*01fa*/ 	.short	(.L_125 - .L_124)
	.align		4
.L_124:
        /*01fc*/ 	.word	index@(_Z35group_norm_nhwc_fwd_one_pass_kernelI11Fp16IOFp32WLi256ELi70ELi560EEv26Group_norm_nhwc_fwd_params)
        /*0200*/ 	.word	0x0000005a


	//----- nvinfo : EIATTR_FRAME_SIZE
	.align		4
.L_125:
        /*0204*/ 	.byte	0x04, 0x11
        /*0206*/ 	.short	(.L_127 - .L_126)
	.align		4
.L_126:
        /*0208*/ 	.word	index@(_Z35group_norm_nhwc_fwd_one_pass_kernelI11Fp16IOFp32WLi256ELi70ELi560EEv26Group_norm_nhwc_fwd_params)
        /*020c*/ 	.word	0x00000000


	//----- nvinfo : EIATTR_REGCOUNT
	.align		4
.L_127:
        /*0210*/ 	.byte	0x04, 0x2f
        /*0212*/ 	.short	(.L_129 - .L_128)
	.align		4
.L_128:
        /*0214*/ 	.word	index@(_Z35group_norm_nhwc_fwd_one_pass_kernelI11Fp16IOFp32WLi128ELi70ELi560EEv26Group_norm_nhwc_fwd_params)
        /*0218*/ 	.word	0x00000038


	//----- nvinfo : EIATTR_FRAME_SIZE
	.align		4
.L_129:
        /*021c*/ 	.byte	0x04, 0x11
        /*021e*/ 	.short	(.L_131 - .L_130)
	.align		4
.L_130:
        /*0220*/ 	.word	index@(_Z35group_norm_nhwc_fwd_one_pass_kernelI11Fp16IOFp32WLi128ELi70ELi560EEv26Group_norm_nhwc_fwd_params)
        /*0224*/ 	.word	0x00000000


	//----- nvinfo : EIATTR_REGCOUNT
	.align		4
.L_131:
        /*0228*/ 	.byte	0x04, 0x2f
        /*022a*/ 	.short	(.L_133 - .L_132)
	.align		4
.L_132:
        /*022c*/ 	.word	index@(_Z35group_norm_nhwc_fwd_one_pass_kernelI11Fp16IOFp32WLi64ELi70ELi560EEv26Group_norm_nhwc_fwd_params)
        /*0230*/ 	.word	0x0000002c


	//----- nvinfo : EIATTR_FRAME_SIZE
	.align		4
.L_133:
        /*0234*/ 	.byte	0x04, 0x11
        /*0236*/ 	.short	(.L_135 - .L_134)
	.align		4
.L_134:
        /*0238*/ 	.word	index@(_Z35group_norm_nhwc_fwd_one_pass_kernelI11Fp16IOFp32WLi64ELi70ELi560EEv26Group_norm_nhwc_fwd_params)
        /*023c*/ 	.word	0x00000000


	//----- nvinfo : EIATTR_REGCOUNT
	.align		4
.L_135:
        /*0240*/ 	.byte	0x04, 0x2f
        /*0242*/ 	.short	(.L_137 - .L_136)
	.align		4
.L_136:
        /*0244*/ 	.word	index@(_Z35group_norm_nhwc_fwd_one_pass_kernelI11Bf16IOFp16WLi512ELi70ELi560EEv26Group_norm_nhwc_fwd_params)
        /*0248*/ 	.word	0x00000060


	//----- nvinfo : EIATTR_FRAME_SIZE
	.align		4
.L_137:
        /*024c*/ 	.byte	0x04, 0x11
        /*024e*/ 	.short	(.L_139 - .L_138)
	.align		4
.L_138:
        /*0250*/ 	.word	index@(_Z35group_norm_nhwc_fwd_one_pass_kernelI11Bf16IOFp16WLi512ELi70ELi560EEv26Group_norm_nhwc_fwd_params)
        /*0254*/ 	.word	0x00000000


	//----- nvinfo : EIATTR_REGCOUNT
	.align		4
.L_139:
        /*0258*/ 	.byte	0x04, 0x2f
        /*025a*/ 	.short	(.L_141 - .L_140)
	.align		4
.L_140:
        /*025c*/ 	.word	index@(_Z35group_norm_nhwc_fwd_one_pass_kernelI11Bf16IOFp16WLi256ELi70ELi560EEv26Group_norm_nhwc_fwd_params)
        /*0260*/ 	.word	0x00000058


	//----- nvinfo : EIATTR_FRAME_SIZE
	.align		4
.L_141:
        /*0264*/ 	.byte	0x04, 0x11
        /*0266*/ 	.short	(.L_143 - .L_142)
	.align		4
.L_142:
        /*0268*/ 	.word	index@(_Z35group_norm_nhwc_fwd_one_pass_kernelI11Bf16IOFp16WLi256ELi70ELi560EEv26Group_norm_nhwc_fwd_params)
        /*026c*/ 	.word	0x00000000


	//----- nvinfo : EIATTR_REGCOUNT
	.align		4
.L_143:
        /*0270*/ 	.byte	0x04, 0x2f
        /*0272*/ 	.short	(.L_145 - .L_144)
	.align		4
.L_144:
        /*0274*/ 	.word	index@(_Z35group_norm_nhwc_fwd_one_pass_kernelI11Bf16IOFp16WLi128ELi70ELi560EEv26Group_norm_nhwc_fwd_params)
        /*0278*/ 	.word	0x00000038


	//----- nvinfo : EIATTR_FRAME_SIZE
	.align		4
.L_145:
        /*027c*/ 	.byte	0x04, 0x11
        /*027e*/ 	.short	(.L_147 - .L_146)
	.align		4
.L_146:
        /*0280*/ 	.word	index@(_Z35group_norm_nhwc_fwd_one_pass_kernelI11Bf16IOFp16WLi128ELi70ELi560EEv26Group_norm_nhwc_fwd_params)
        /*0284*/ 	.word	0x00000000


	//----- nvinfo : EIATTR_REGCOUNT
	.align		4
.L_147:
        /*0288*/ 	.byte	0x04, 0x2f
        /*028a*/ 	.short	(.L_149 - .L_148)
	.align		4
.L_148:
        /*028c*/ 	.word	index@(_Z35group_norm_nhwc_fwd_one_pass_kernelI11Bf16IOFp16WLi64ELi70ELi560EEv26Group_norm_nhwc_fwd_params)
        /*0290*/ 	.word	0x0000002b


	//----- nvinfo : EIATTR_FRAME_SIZE
	.align		4
.L_149:
        /*0294*/ 	.byte	0x04, 0x11
        /*0296*/ 	.short	(.L_151 - .L_150)
	.align		4
.L_150:
        /*0298*/ 	.word	index@(_Z35group_norm_nhwc_fwd_one_pass_kernelI11Bf16IOFp16WLi64ELi70ELi560EEv26Group_norm_nhwc_fwd_params)
        /*029c*/ 	.word	0x00000000


	//----- nvinfo : EIATTR_REGCOUNT
	.align		4
.L_151:
        /*02a0*/ 	.byte	0x04, 0x2f
        /*02a2*/ 	.short	(.L_153 - .L_152)
	.align		4
.L_152:
        /*02a4*/ 	.word	index@(_Z35group_norm_nhwc_fwd_one_pass_kernelI11Bf16IOBf16WLi512ELi70ELi560EEv26Group_norm_nhwc_fwd_params)
        /*02a8*/ 	.word	0x00000060


	//----- nvinfo : EIATTR_FRAME_SIZE
	.align		4
.L_153:
        /*02ac*/ 	.byte	0x04, 0x11
        /*02ae*/ 	.short	(.L_155 - .L_154)
	.align		4
.L_154:
        /*02b0*/ 	.word	index@(_Z35group_norm_nhwc_fwd_one_pass_kernelI11Bf16IOBf16WLi512ELi70ELi560EEv26Group_norm_nhwc_fwd_params)
        /*02b4*/ 	.word	0x00000000


	//----- nvinfo : EIATTR_REGCOUNT
	.align		4
.L_155:
        /*02b8*/ 	.byte	0x04, 0x2f
        /*02ba*/ 	.short	(.L_157 - .L_156)
	.align		4
.L_156:
        /*02bc*/ 	.word	index@(_Z35group_norm_nhwc_fwd_one_pass_kernelI11Bf16IOBf16WLi256ELi70ELi560EEv26Group_norm_nhwc_fwd_params)
        /*02c0*/ 	.word	0x00000058


	//----- nvinfo : EIATTR_FRAME_SIZE
	.align		4
.L_157:
        /*02c4*/ 	.byte	0x04, 0x11
        /*02c6*/ 	.short	(.L_159 - .L_158)
	.align		4
.L_158:
        /*02c8*/ 	.word	index@(_Z35group_norm_nhwc_fwd_one_pass_kernelI11Bf16IOBf16WLi256ELi70ELi560EEv26Group_norm_nhwc_fwd_params)
        /*02cc*/ 	.word	0x00000000


	//----- nvinfo : EIATTR_REGCOUNT
	.align		4
.L_159:
        /*02d0*/ 	.byte	0x04, 0x2f
        /*02d2*/ 	.short	(.L_161 - .L_160)
	.align		4
.L_160:
        /*02d4*/ 	.word	index@(_Z35group_norm_nhwc_fwd_one_pass_kernelI11Bf16IOBf16WLi128ELi70ELi560EEv26Group_norm_nhwc_fwd_params)
        /*02d8*/ 	.word	0x00000038


	//----- nvinfo : EIATTR_FRAME_SIZE
	.align		4
.L_161:
        /*02dc*/ 	.byte	0x04, 0x11
        /*02de*/ 	.short	(.L_163 - .L_162)
	.align		4
.L_162:
        /*02e0*/ 	.word	index@(_Z35group_norm_nhwc_fwd_one_pass_kernelI11Bf16IOBf16WLi128ELi70ELi560EEv26Group_norm_nhwc_fwd_params)
        /*02e4*/ 	.word	0x00000000


	//----- nvinfo : EIATTR_REGCOUNT
	.align		4
.L_163:
        /*02e8*/ 	.byte	0x04, 0x2f
        /*02ea*/ 	.short	(.L_165 - .L_164)
	.align		4
.L_164:
        /*02ec*/ 	.word	index@(_Z35group_norm_nhwc_fwd_one_pass_kernelI11Bf16IOBf16WLi64ELi70ELi560EEv26Group_norm_nhwc_fwd_params)
        /*02f0*/ 	.word	0x0000002b


	//----- nvinfo : EIATTR_FRAME_SIZE
	.align		4
.L_165:
        /*02f4*/ 	.byte	0x04, 0x11
        /*02f6*/ 	.short	(.L_167 - .L_166)
	.align		4
.L_166:
        /*02f8*/ 	.word	index@(_Z35group_norm_nhwc_fwd_one_pass_kernelI11Bf16IOBf16WLi64ELi70ELi560EEv26Group_norm_nhwc_fwd_params)
        /*02fc*/ 	.word	0x00000000


	//----- nvinfo : EIATTR_REGCOUNT
	.align		4
.L_167:
        /*0300*/ 	.byte	0x04, 0x2f
        /*0302*/ 	.short	(.L_169 - .L_168)
	.align		4
.L_168:
        /*0304*/ 	.word	index@(_Z35group_norm_nhwc_fwd_one_pass_kernelI11Bf16IOFp32WLi512ELi70ELi560EEv26Group_norm_nhwc_fwd_params)
        /*0308*/ 	.word	0x00000060


	//----- nvinfo : EIATTR_FRAME_SIZE
	.align		4
.L_169:
        /*030c*/ 	.byte	0x04, 0x11
        /*030e*/ 	.short	(.L_171 - .L_170)
	.align		4
.L_170:
        /*0310*/ 	.word	index@(_Z35group_norm_nhwc_fwd_one_pass_kernelI11Bf16IOFp32WLi512ELi70ELi560EEv26Group_norm_nhwc_fwd_params)
        /*0314*/ 	.word	0x00000000


	//----- nvinfo : EIATTR_REGCOUNT
	.align		4
.L_171:
        /*0318*/ 	.byte	0x04, 0x2f
        /*031a*/ 	.short	(.L_173 - .L_172)
	.align		4
.L_172:
        /*031c*/ 	.word	index@(_Z35group_norm_nhwc_fwd_one_pass_kernelI11Bf16IOFp32WLi256ELi70ELi560EEv26Group_norm_nhwc_fwd_params)
        /*0320*/ 	.word	0x0000005a


	//----- nvinfo : EIATTR_FRAME_SIZE
	.align		4
.L_173:
        /*0324*/ 	.byte	0x04, 0x11
        /*0326*/ 	.short	(.L_175 - .L_174)
	.align		4
.L_174:
        /*0328*/ 	.word	index@(_Z35group_norm_nhwc_fwd_one_pass_kernelI11Bf16IOFp32WLi256ELi70ELi560EEv26Group_norm_nhwc_fwd_params)
        /*032c*/ 	.word	0x00000000


	//----- nvinfo : EIATTR_REGCOUNT
	.align		4
.L_175:
        /*0330*/ 	.byte	0x04, 0x2f
        /*0332*/ 	.short	(.L_177 - .L_176)
	.align		4
.L_176:
        /*0334*/ 	.word	index@(_Z35group_norm_nhwc_fwd_one_pass_kernelI11Bf16IOFp32WLi128ELi70ELi560EEv26Group_norm_nhwc_fwd_params)
        /*0338*/ 	.word	0x00000038


	//----- nvinfo : EIATTR_FRAME_SIZE
	.align		4
.L_177:
        /*033c*/ 	.byte	0x04, 0x11
        /*033e*/ 	.short	(.L_179 - .L_178)
	.align		4
.L_178:
        /*0340*/ 	.word	index@(_Z35group_norm_nhwc_fwd_one_pass_kernelI11Bf16IOFp32WLi128ELi70ELi560EEv26Group_norm_nhwc_fwd_params)
        /*0344*/ 	.word	0x00000000


	//----- nvinfo : EIATTR_REGCOUNT
	.align		4
.L_179:
        /*0348*/ 	.byte	0x04, 0x2f
        /*034a*/ 	.short	(.L_181 - .L_180)
	.align		4
.L_180:
        /*034c*/ 	.word	index@(_Z35group_norm_nhwc_fwd_one_pass_kernelI11Bf16IOFp32WLi64ELi70ELi560EEv26Group_norm_nhwc_fwd_params)
        /*0350*/ 	.word	0x0000002a


	//----- nvinfo : EIATTR_FRAME_SIZE
	.align		4
.L_181:
        /*0354*/ 	.byte	0x04, 0x11
        /*0356*/ 	.short	(.L_183 - .L_182)
	.align		4
.L_182:
        /*0358*/ 	.word	index@(_Z35group_norm_nhwc_fwd_one_pass_kernelI11Bf16IOFp32WLi64ELi70ELi560EEv26Group_norm_nhwc_fwd_params)
        /*035c*/ 	.word	0x00000000


	//----- nvinfo : EIATTR_REGCOUNT
	.align		4
.L_183:
        /*0360*/ 	.byte	0x04, 0x2f
        /*0362*/ 	.short	(.L_185 - .L_184)
	.align		4
.L_184:
        /*0364*/ 	.word	index@(_Z35group_norm_nhwc_bwd_one_pass_kernelI11Fp32IOFp16WLi512ELi70ELi560EEv26Group_norm_nhwc_bwd_params)
        /*0368*/ 	.word	0x00000020


	//----- nvinfo : EIATTR_FRAME_SIZE
	.align		4
.L_185:
        /*036c*/ 	.byte	0x04, 0x11
        /*036e*/ 	.short	(.L_187 - .L_186)
	.align		4
.L_186:
        /*0370*/ 	.word	index@(_Z35group_norm_nhwc_bwd_one_pass_kernelI11Fp32IOFp16WLi512ELi70ELi560EEv26Group_norm_nhwc_bwd_params)
        /*0374*/ 	.word	0x00000260


	//----- nvinfo : EIATTR_REGCOUNT
	.align		4
.L_187:
        /*0378*/ 	.byte	0x04, 0x2f
        /*037a*/ 	.short	(.L_189 - .L_188)
	.align		4
.L_188:
        /*037c*/ 	.word	index@(_Z35group_norm_nhwc_bwd_one_pass_kernelI11Fp32IOFp16WLi256ELi70ELi560EEv26Group_norm_nhwc_bwd_params)
        /*0380*/ 	.word	0x00000060


	//----- nvinfo : EIATTR_FRAME_SIZE
	.align		4
.L_189:
        /*0384*/ 	.byte	0x04, 0x11
        /*0386*/ 	.short	(.L_191 - .L_190)
	.align		4
.L_190:
        /*0388*/ 	.word	index@(_Z35group_norm_nhwc_bwd_one_pass_kernelI11Fp32IOFp16WLi256ELi70ELi560EEv26Group_norm_nhwc_bwd_params)
        /*038c*/ 	.word	0x00000008


	//----- nvinfo : EIATTR_REGCOUNT
	.align		4
.L_191:
        /*0390*/ 	.byte	0x04, 0x2f
        /*0392*/ 	.short	(.L_193 - .L_192)
	.align		4
.L_192:
        /*0394*/ 	.word	index@(_Z35group_norm_nhwc_bwd_one_pass_kernelI11Fp32IOFp16WLi128ELi70ELi560EEv26Group_norm_nhwc_bwd_params)
        /*0398*/ 	.word	0x00000060


	//----- nvinfo : EIATTR_FRAME_SIZE
	.align		4
.L_193:
        /*039c*/ 	.byte	0x04, 0x11
        /*039e*/ 	.short	(.L_195 - .L_194)
	.align		4
.L_194:
        /*03a0*/ 	.word	index@(_Z35group_norm_nhwc_bwd_one_pass_kernelI11Fp32IOFp16WLi128ELi70ELi560EEv26Group_norm_nhwc_bwd_params)
        /*03a4*/ 	.word	0x00000000


	//----- nvinfo : EIATTR_REGCOUNT
	.align		4
.L_195:
        /*03a8*/ 	.byte	0x04, 0x2f
        /*03aa*/ 	.short	(.L_197 - .L_196)
	.align		4
.L_196:
        /*03ac*/ 	.word	index@(_Z35group_norm_nhwc_bwd_one_pass_kernelI11Fp32IOFp16WLi64ELi70ELi560EEv26Group_norm_nhwc_bwd_params)
        /*03b0*/ 	.word	0x00000038


	//----- nvinfo : EIATTR_FRAME_SIZE
	.align		4
.L_197:
        /*03b4*/ 	.byte	0x04, 0x11
        /*03b6*/ 	.short	(.L_199 - .L_198)
	.align		4
.L_198:
        /*03b8*/ 	.word	index@(_Z35group_norm_nhwc_bwd_one_pass_kernelI11Fp32IOFp16WLi64ELi70ELi560EEv26Group_norm_nhwc_bwd_params)
        /*03bc*/ 	.word	0x00000000


	//----- nvinfo : EIATTR_REGCOUNT
	.align		4
.L_199:
        /*03c0*/ 	.byte	0x04, 0x2f
        /*03c2*/ 	.short	(.L_201 - .L_200)
	.align		4
.L_200:
        /*03c4*/ 	.word	index@(_Z35group_norm_nhwc_bwd_one_pass_kernelI11Fp32IOBf16WLi512ELi70ELi560EEv26Group_norm_nhwc_bwd_params)
        /*03c8*/ 	.word	0x00000020


	//----- nvinfo : EIATTR_FRAME_SIZE
	.align		4
.L_201:
        /*03cc*/ 	.byte	0x04, 0x11
        /*03ce*/ 	.short	(.L_203 - .L_202)
	.align		4
.L_202:
        /*03d0*/ 	.word	index@(_Z35group_norm_nhwc_bwd_one_pass_kernelI11Fp32IOBf16WLi512ELi70ELi560EEv26Group_norm_nhwc_bwd_params)
        /*03d4*/ 	.word	0x00000260


	//----- nvinfo : EIATTR_REGCOUNT
	.align		4
.L_203:
        /*03d8*/ 	.byte	0x04, 0x2f
        /*03da*/ 	.short	(.L_205 - .L_204)
	.align		4
.L_204:
        /*03dc*/ 	.word	index@(_Z35group_norm_nhwc_bwd_one_pass_kernelI11Fp32IOBf16WLi256ELi70ELi560EEv26Group_norm_nhwc_bwd_params)
        /*03e0*/ 	.word	0x00000060


	//----- nvinfo : EIATTR_FRAME_SIZE
	.align		4
.L_205:
        /*03e4*/ 	.byte	0x04, 0x11
        /*03e6*/ 	.short	(.L_207 - .L_206)
	.align		4
.L_206:
        /*03e8*/ 	.word	index@(_Z35group_norm_nhwc_bwd_one_pass_kernelI11Fp32IOBf16WLi256ELi70ELi560EEv26Group_norm_nhwc_bwd_params)
        /*03ec*/ 	.word	0x00000008


	//----- nvinfo : EIATTR_REGCOUNT
	.align		4
.L_207:
        /*03f0*/ 	.byte	0x04, 0x2f
        /*03f2*/ 	.short	(.L_209 - .L_208)
	.align		4
.L_208:
        /*03f4*/ 	.word	index@(_Z35group_norm_nhwc_bwd_one_pass_kernelI11Fp32IOBf16WLi128ELi70ELi560EEv26Group_norm_nhwc_bwd_params)
        /*03f8*/ 	.word	0x00000060


	//----- nvinfo : EIATTR_FRAME_SIZE
	.align		4
.L_209:
        /*03fc*/ 	.byte	0x04, 0x11
        /*03fe*/ 	.short	(.L_211 - .L_210)
	.align		4
.L_210:
        /*0400*/ 	.word	index@(_Z35group_norm_nhwc_bwd_one_pass_kernelI11Fp32IOBf16WLi128ELi70ELi560EEv26Group_norm_nhwc_bwd_params)
        /*0404*/ 	.word	0x00000000


	//----- nvinfo : EIATTR_REGCOUNT
	.align		4
.L_211:
        /*0408*/ 	.byte	0x04, 0x2f
        /*040a*/ 	.short	(.L_213 - .L_212)
	.align		4
.L_212:
        /*040c*/ 	.word	index@(_Z35group_norm_nhwc_bwd_one_pass_kernelI11Fp32IOBf16WLi64ELi70ELi560EEv26Group_norm_nhwc_bwd_params)
        /*0410*/ 	.word	0x00000038


	//----- nvinfo : EIATTR_FRAME_SIZE
	.align		4
.L_213:
        /*0414*/ 	.byte	0x04, 0x11
        /*0416*/ 	.short	(.L_215 - .L_214)
	.align		4
.L_214:
        /*0418*/ 	.word	index@(_Z35group_norm_nhwc_bwd_one_pass_kernelI11Fp32IOBf16WLi64ELi70ELi560EEv26Group_norm_nhwc_bwd_params)
        /*041c*/ 	.word	0x00000000


	//----- nvinfo : EIATTR_REGCOUNT
	.align		4
.L_215:
        /*0420*/ 	.byte	0x04, 0x2f
        /*0422*/ 	.short	(.L_217 - .L_216)
	.align		4
.L_216:
        /*0424*/ 	.word	index@(_Z35group_norm_nhwc_bwd_one_pass_kernelI11Fp32IOFp32WLi512ELi70ELi560EEv26Group_norm_nhwc_bwd_params)
        /*0428*/ 	.word	0x00000020


	//----- nvinfo : EIATTR_FRAME_SIZE
	.align		4
.L_217:
        /*042c*/ 	.byte	0x04, 0x11
        /*042e*/ 	.short	(.L_219 - .L_218)
	.align		4
.L_218:
        /*0430*/ 	.word	index@(_Z35group_norm_nhwc_bwd_one_pass_kernelI11Fp32IOFp32WLi512ELi70ELi560EEv26Group_norm_nhwc_bwd_params)
        /*0434*/ 	.word	0x00000260


	//----- nvinfo : EIATTR_REGCOUNT
	.align		4
.L_219:
        /*0438*/ 	.byte	0x04, 0x2f
        /*043a*/ 	.short	(.L_221 - .L_220)
	.align		4
.L_220:
        /*043c*/ 	.word	index@(_Z35group_norm_nhwc_bwd_one_pass_kernelI11Fp32IOFp32WLi256ELi70ELi560EEv26Group_norm_nhwc_bwd_params)
        /*0440*/ 	.word	0x00000060


	//----- nvinfo : EIATTR_FRAME_SIZE
	.align		4
.L_221:
        /*0444*/ 	.byte	0x04, 0x11
        /*0446*/ 	.short	(.L_223 - .L_222)
	.align		4
.L_222:
        /*0448*/ 	.word	index@(_Z35group_norm_nhwc_bwd_one_pass_kernelI11Fp32IOFp32WLi256ELi70ELi560EEv26Group_norm_nhwc_bwd_params)
        /*044c*/ 	.word	0x00000008


	//----- nvinfo : EIATTR_REGCOUNT
	.align		4
.L_223:
        /*0450*/ 	.byte	0x04, 0x2f
        /*0452*/ 	.short	(.L_225 - .L_224)
	.align		4
.L_224:
        /*0454*/ 	.word	index@(_Z35group_norm_nhwc_bwd_one_pass_kernelI11Fp32IOFp32WLi128ELi70ELi560EEv26Group_norm_nhwc_bwd_params)
        /*0458*/ 	.word	0x00000060


	//----- nvinfo : EIATTR_FRAME_SIZE
	.align		4
.L_225:
        /*045c*/ 	.byte	0x04, 0x11
        /*045e*/ 	.short	(.L_227 - .L_226)
	.align		4
.L_226:
        /*0460*/ 	.word	index@(_Z35group_norm_nhwc_bwd_one_pass_kernelI11Fp32IOFp32WLi128ELi70ELi560EEv26Group_norm_nhwc_bwd_params)
        /*0464*/ 	.word	0x00000000


	//----- nvinfo : EIATTR_REGCOUNT
	.align		4
.L_227:
        /*0468*/ 	.byte	0x04, 0x2f
        /*046a*/ 	.short	(.L_229 - .L_228)
	.align		4
.L_228:
        /*046c*/ 	.word	index@(_Z35group_norm_nhwc_bwd_one_pass_kernelI11Fp32IOFp32WLi64ELi70ELi560EEv26Group_norm_nhwc_bwd_params)
        /*0470*/ 	.word	0x00000038


	//----- nvinfo : EIATTR_FRAME_SIZE
	.align		4
.L_229:
        /*0474*/ 	.byte	0x04, 0x11
        /*0476*/ 	.short	(.L_231 - .L_230)
	.align		4
.L_230:
        /*0478*/ 	.word	index@(_Z35group_norm_nhwc_bwd_one_pass_kernelI11Fp32IOFp32WLi64ELi70ELi560EEv26Group_norm_nhwc_bwd_params)
        /*047c*/ 	.word	0x00000000


	//----- nvinfo : EIATTR_REGCOUNT
	.align		4
.L_231:
        /*0480*/ 	.byte	0x04, 0x2f
        /*0482*/ 	.short	(.L_233 - .L_232)
	.align		4
.L_232:
        /*0484*/ 	.word	index@(_Z35group_norm_nhwc_bwd_one_pass_kernelI11Fp16IOFp16WLi512ELi70ELi560EEv26Group_norm_nhwc_bwd_params)
        /*0488*/ 	.word	0x00000060


	//----- nvinfo : EIATTR_FRAME_SIZE
	.align		4
.L_233:
        /*048c*/ 	.byte	0x04, 0x11
        /*048e*/ 	.short	(.L_235 - .L_234)
	.align		4
.L_234:
        /*0490*/ 	.word	index@(_Z35group_norm_nhwc_bwd_one_pass_kernelI11Fp16IOFp16WLi512ELi70ELi560EEv26Group_norm_nhwc_bwd_params)
        /*0494*/ 	.word	0x00000008


	//----- nvinfo : EIATTR_REGCOUNT
	.align		4
.L_235:
        /*0498*/ 	.byte	0x04, 0x2f
        /*049a*/ 	.short	(.L_237 - .L_236)
	.align		4
.L_236:
        /*049c*/ 	.word	index@(_Z35group_norm_nhwc_bwd_one_pass_kernelI11Fp16IOFp16WLi256ELi70ELi560EEv26Group_norm_nhwc_bwd_params)
        /*04a0*/ 	.word	0x00000060


	//----- nvinfo : EIATTR_FRAME_SIZE
	.align		4
.L_237:
        /*04a4*/ 	.byte	0x04, 0x11
        /*04a6*/ 	.short	(.L_239 - .L_238)
	.align		4
.L_238:
        /*04a8*/ 	.word	index@(_Z35group_norm_nhwc_bwd_one_pass_kernelI11Fp16IOFp16WLi256ELi70ELi560EEv26Group_norm_nhwc_bwd_params)
        /*04ac*/ 	.word	0x00000000


	//----- nvinfo : EIATTR_REGCOUNT
	.align		4
.L_239:
        /*04b0*/ 	.byte	0x04, 0x2f
        /*04b2*/ 	.short	(.L_241 - .L_240)
	.align		4
.L_240:
        /*04b4*/ 	.word	index@(_Z35group_norm_nhwc_bwd_one_pass_kernelI11Fp16IOFp16WLi128ELi70ELi560EEv26Group_norm_nhwc_bwd_params)
        /*04b8*/ 	.word	0x0000004a


	//----- nvinfo : EIATTR_FRAME_SIZE
	.align		4
.L_241:
        /*04bc*/ 	.byte	0x04, 0x11
        /*04be*/ 	.short	(.L_243 - .L_242)
	.align		4
.L_242:
        /*04c0*/ 	.word	index@(_Z35group_norm_nhwc_bwd_one_pass_kernelI11Fp16IOFp16WLi128ELi70ELi560EEv26Group_norm_nhwc_bwd_params)
        /*04c4*/ 	.word	0x00000000


	//----- nvinfo : EIATTR_REGCOUNT
	.align		4
.L_243:
        /*04c8*/ 	.byte	0x04, 0x2f
        /*04ca*/ 	.short	(.L_245 - .L_244)
	.align		4
.L_244:
        /*04cc*/ 	.word	index@(_Z35group_norm_nhwc_bwd_one_pass_kernelI11Fp16IOFp16WLi64ELi70ELi560EEv26Group_norm_nhwc_bwd_params)
        /*04d0*/ 	.word	0x00000038


	//----- nvinfo : EIATTR_FRAME_SIZE
	.align		4
.L_245:
        /*04d4*/ 	.byte	0x04, 0x11
        /*04d6*/ 	.short	(.L_247 - .L_246)
	.align		4
.L_246:
        /*04d8*/ 	.word	index@(_Z35group_norm_nhwc_bwd_one_pass_kernelI11Fp16IOFp16WLi64ELi70ELi560EEv26Group_norm_nhwc_bwd_params)
        /*04dc*/ 	.word	0x00000000


	//----- nvinfo : EIATTR_REGCOUNT
	.align		4
.L_247:
        /*04e0*/ 	.byte	0x04, 0x2f
        /*04e2*/ 	.short	(.L_249 - .L_248)
	.align		4
.L_248:
        /*04e4*/ 	.word	index@(_Z35group_norm_nhwc_bwd_one_pass_kernelI11Fp16IOBf16WLi512ELi70ELi560EEv26Group_norm_nhwc_bwd_params)
        /*04e8*/ 	.word	0x00000060


	//----- nvinfo : EIATTR_FRAME_SIZE
	.align		4
.L_249:
        /*04ec*/ 	.byte	0x04, 0x11
        /*04ee*/ 	.short	(.L_251 - .L_250)
	.align		4
.L_250:
        /*04f0*/ 	.word	index@(_Z35group_norm_nhwc_bwd_one_pass_kernelI11Fp16IOBf16WLi512ELi70ELi560EEv26Group_norm_nhwc_bwd_params)
        /*04f4*/ 	.word	0x00000008


	//----- nvinfo : EIATTR_REGCOUNT
	.align		4
.L_251:
        /*04f8*/ 	.byte	0x04, 0x2f
        /*04fa*/ 	.short	(.L_253 - .L_252)
	.align		4
.L_252:
        /*04fc*/ 	.word	index@(_Z35group_norm_nhwc_bwd_one_pass_kernelI11Fp16IOBf16WLi256ELi70ELi560EEv26Group_norm_nhwc_bwd_params)
        /*0500*/ 	.word	0x00000060


	//----- nvinfo : EIATTR_FRAME_SIZE
	.align		4
.L_253:
        /*0504*/ 	.byte	0x04, 0x11
        /*0506*/ 	.short	(.L_255 - .L_254)
	.align		4
.L_254:
        /*0508*/ 	.word	index@(_Z35group_norm_nhwc_bwd_one_pass_kernelI11Fp16IOBf16WLi256ELi70ELi560EEv26Group_norm_nhwc_bwd_params)
        /*050c*/ 	.word	0x00000000


	//----- nvinfo : EIATTR_REGCOUNT
	.align		4
.L_255:
        /*0510*/ 	.byte	0x04, 0x2f
        /*0512*/ 	.short	(.L_257 - .L_256)
	.align		4
.L_256:
        /*0514*/ 	.word	index@(_Z35group_norm_nhwc_bwd_one_pass_kernelI11Fp16IOBf16WLi128ELi70ELi560EEv26Group_norm_nhwc_bwd_params)
        /*0518*/ 	.word	0x0000004a


	//----- nvinfo : EIATTR_FRAME_SIZE
	.align		4
.L_257:
        /*051c*/ 	.byte	0x04, 0x11
        /*051e*/ 	.short	(.L_259 - .L_258)
	.align		4
.L_258:
        /*0520*/ 	.word	index@(_Z35group_norm_nhwc_bwd_one_pass_kernelI11Fp16IOBf16WLi128ELi70ELi560EEv26Group_norm_nhwc_bwd_params)
        /*0524*/ 	.word	0x00000000


	//----- nvinfo : EIATTR_REGCOUNT
	.align		4
.L_259:
        /*0528*/ 	.byte	0x04, 0x2f
        /*052a*/ 	.short	(.L_261 - .L_260)
	.align		4
.L_260:
        /*052c*/ 	.word	index@(_Z35group_norm_nhwc_bwd_one_pass_kernelI11Fp16IOBf16WLi64ELi70ELi560EEv26Group_norm_nhwc_bwd_params)
        /*0530*/ 	.word	0x00000038


	//----- nvinfo : EIATTR_FRAME_SIZE
	.align		4
.L_261:
        /*0534*/ 	.byte	0x04, 0x11
        /*0536*/ 	.short	(.L_263 - .L_262)
	.align		4
.L_262:
        /*0538*/ 	.word	index@(_Z35group_norm_nhwc_bwd_one_pass_kernelI11Fp16IOBf16WLi64ELi70ELi560EEv26Group_norm_nhwc_bwd_params)
        /*053c*/ 	.word	0x00000000


	//----- nvinfo : EIATTR_REGCOUNT
	.align		4
.L_263:
        /*0540*/ 	.byte	0x04, 0x2f
        /*0542*/ 	.short	(.L_265 - .L_264)
	.align		4
.L_264:
        /*0544*/ 	.word	index@(_Z35group_norm_nhwc_bwd_one_pass_kernelI11Fp16IOFp32WLi512ELi70ELi560EEv26Group_norm_nhwc_bwd_params)
        /*0548*/ 	.word	0x00000060


	//----- nvinfo : EIATTR_FRAME_SIZE
	.align		4
.L_265:
        /*054c*/ 	.byte	0x04, 0x11
        /*054e*/ 	.short	(.L_267 - .L_266)
	.align		4
.L_266:
        /*0550*/ 	.word	index@(_Z35group_norm_nhwc_bwd_one_pass_kernelI11Fp16IOFp32WLi512ELi70ELi560EEv26Group_norm_nhwc_bwd_params)
        /*0554*/ 	.word	0x00000008


	//----- nvinfo : EIATTR_REGCOUNT
	.align		4
.L_267:
        /*0558*/ 	.byte	0x04, 0x2f
        /*055a*/ 	.short	(.L_269 - .L_268)
	.align		4
.L_268:
        /*055c*/ 	.word	index@(_Z35group_norm_nhwc_bwd_one_pass_kernelI11Fp16IOFp32WLi256ELi70ELi560EEv26Group_norm_nhwc_bwd_params)
        /*0560*/ 	.word	0x00000060


	//----- nvinfo : EIATTR_FRAME_SIZE
	.align		4
.L_269:
        /*0564*/ 	.byte	0x04, 0x11
        /*0566*/ 	.short	(.L_271 - .L_270)
	.align		4
.L_270:
        /*0568*/ 	.word	index@(_Z35group_norm_nhwc_bwd_one_pass_kernelI11Fp16IOFp32WLi256ELi70ELi560EEv26Group_norm_nhwc_bwd_params)
        /*056c*/ 	.word	0x00000000


	//----- nvinfo : EIATTR_REGCOUNT
	.align		4
.L_271:
        /*0570*/ 	.byte	0x04, 0x2f
        /*0572*/ 	.short	(.L_273 - .L_272)
	.align		4
.L_272:
        /*0574*/ 	.word	index@(_Z35group_norm_nhwc_bwd_one_pass_kernelI11Fp16IOFp32WLi128ELi70ELi560EEv26Group_norm_nhwc_bwd_params)
        /*0578*/ 	.word	0x0000004c


	//----- nvinfo : EIATTR_FRAME_SIZE
	.align		4
.L_273:
        /*057c*/ 	.byte	0x04, 0x11
        /*057e*/ 	.short	(.L_275 - .L_274)
	.align		4
.L_274:
        /*0580*/ 	.word	index@(_Z35group_norm_nhwc_bwd_one_pass_kernelI11Fp16IOFp32WLi128ELi70ELi560EEv26Group_norm_nhwc_bwd_params)
        /*0584*/ 	.word	0x00000000


	//----- nvinfo : EIATTR_REGCOUNT
	.align		4
.L_275:
        /*0588*/ 	.byte	0x04, 0x2f
        /*058a*/ 	.short	(.L_277 - .L_276)
	.align		4
.L_276:
        /*058c*/ 	.word	index@(_Z35group_norm_nhwc_bwd_one_pass_kernelI11Fp16IOFp32WLi64ELi70ELi560EEv26Group_norm_nhwc_bwd_params)
        /*0590*/ 	.word	0x00000038


	//----- nvinfo : EIATTR_FRAME_SIZE
	.align		4
.L_277:
        /*0594*/ 	.byte	0x04, 0x11
        /*0596*/ 	.short	(.L_279 - .L_278)
	.align		4
.L_278:
        /*0598*/ 	.word	index@(_Z35group_norm_nhwc_bwd_one_pass_kernelI11Fp16IOFp32WLi64ELi70ELi560EEv26Group_norm_nhwc_bwd_params)
        /*059c*/ 	.word	0x00000000


	//----- nvinfo : EIATTR_REGCOUNT
	.align		4
.L_279:
        /*05a0*/ 	.byte	0x04, 0x2f
        /*05a2*/ 	.short	(.L_281 - .L_280)
	.align		4
.L_280:
        /*05a4*/ 	.word	index@(_Z35group_norm_nhwc_bwd_one_pass_kernelI11Bf16IOFp16WLi512ELi70ELi560EEv26Group_norm_nhwc_bwd_params)
        /*05a8*/ 	.word	0x00000060


	//----- nvinfo : EIATTR_FRAME_SIZE
	.align		4
.L_281:
        /*05ac*/ 	.byte	0x04, 0x11
        /*05ae*/ 	.short	(.L_283 - .L_282)
	.align		4
.L_282:
        /*05b0*/ 	.word	index@(_Z35group_norm_nhwc_bwd_one_pass_kernelI11Bf16IOFp16WLi512ELi70ELi560EEv26Group_norm_nhwc_bwd_params)
        /*05b4*/ 	.word	0x00000008


	//----- nvinfo : EIATTR_REGCOUNT
	.align		4
.L_283:
        /*05b8*/ 	.byte	0x04, 0x2f
        /*05ba*/ 	.short	(.L_285 - .L_284)
	.align		4
.L_284:
        /*05bc*/ 	.word	index@(_Z35group_norm_nhwc_bwd_one_pass_kernelI11Bf16IOFp16WLi256ELi70ELi560EEv26Group_norm_nhwc_bwd_params)
        /*05c0*/ 	.word	0x00000060


	//----- nvinfo : EIATTR_FRAME_SIZE
	.align		4
.L_285:
        /*05c4*/ 	.byte	0x04, 0x11
        /*05c6*/ 	.short	(.L_287 - .L_286)
	.align		4
.L_286:
        /*05c8*/ 	.word	index@(_Z35group_norm_nhwc_bwd_one_pass_kernelI11Bf16IOFp16WLi256ELi70ELi560EEv26Group_norm_nhwc_bwd_params)
        /*05cc*/ 	.word	0x00000000


	//----- nvinfo : EIATTR_REGCOUNT
	.align		4
.L_287:
        /*05d0*/ 	.byte	0x04, 0x2f
        /*05d2*/ 	.short	(.L_289 - .L_288)
	.align		4
.L_288:
        /*05d4*/ 	.word	index@(_Z35group_norm_nhwc_bwd_one_pass_kernelI11Bf16IOFp16WLi128ELi70ELi560EEv26Group_norm_nhwc_bwd_params)
        /*05d8*/ 	.word	0x0000004a


	//----- nvinfo : EIATTR_FRAME_SIZE
	.align		4
.L_289:
        /*05dc*/ 	.byte	0x04, 0x11
        /*05de*/ 	.short	(.L_291 - .L_290)
	.align		4
.L_290:
        /*05e0*/ 	.word	index@(_Z35group_norm_nhwc_bwd_one_pass_kernelI11Bf16IOFp16WLi128ELi70ELi560EEv26Group_norm_nhwc_bwd_params)
        /*05e4*/ 	.word	0x00000000


	//----- nvinfo : EIATTR_REGCOUNT
	.align		4
.L_291:
        /*05e8*/ 	.byte	0x04, 0x2f
        /*05ea*/ 	.short	(.L_293 - .L_292)
	.align		4
.L_292:
        /*05ec*/ 	.word	index@(_Z35group_norm_nhwc_bwd_one_pass_kernelI11Bf16IOFp16WLi64ELi70ELi560EEv26Group_norm_nhwc_bwd_params)
        /*05f0*/ 	.word	0x00000038


	//----- nvinfo : EIATTR_FRAME_SIZE
	.align		4
.L_293:
        /*05f4*/ 	.byte	0x04, 0x11
        /*05f6*/ 	.short	(.L_295 - .L_294)
	.align		4
.L_294:
        /*05f8*/ 	.word	index@(_Z35group_norm_nhwc_bwd_one_pass_kernelI11Bf16IOFp16WLi64ELi70ELi560EEv26Group_norm_nhwc_bwd_params)
        /*05fc*/ 	.word	0x00000000


	//----- nvinfo : EIATTR_REGCOUNT
	.align		4
.L_295:
        /*0600*/ 	.byte	0x04, 0x2f
        /*0602*/ 	.short	(.L_297 - .L_296)
	.align		4
.L_296:
        /*0604*/ 	.word	index@(_Z35group_norm_nhwc_bwd_one_pass_kernelI11Bf16IOBf16WLi512ELi70ELi560EEv26Group_norm_nhwc_bwd_params)
        /*0608*/ 	.word	0x00000060


	//----- nvinfo : EIATTR_FRAME_SIZE
	.align		4
.L_297:
        /*060c*/ 	.byte	0x04, 0x11
        /*060e*/ 	.short	(.L_299 - .L_298)
	.align		4
.L_298:
        /*0610*/ 	.word	index@(_Z35group_norm_nhwc_bwd_one_pass_kernelI11Bf16IOBf16WLi512ELi70ELi560EEv26Group_norm_nhwc_bwd_params)
        /*0614*/ 	.word	0x00000008


	//----- nvinfo : EIATTR_REGCOUNT
	.align		4
.L_299:
        /*0618*/ 	.byte	0x04, 0x2f
        /*061a*/ 	.short	(.L_301 - .L_300)
	.align		4
.L_300:
        /*061c*/ 	.word	index@(_Z35group_norm_nhwc_bwd_one_pass_kernelI11Bf16IOBf16WLi256ELi70ELi560EEv26Group_norm_nhwc_bwd_params)
        /*0620*/ 	.word	0x00000060


	//----- nvinfo : EIATTR_FRAME_SIZE
	.align		4
.L_301:
        /*0624*/ 	.byte	0x04, 0x11
        /*0626*/ 	.short	(.L_303 - .L_302)
	.align		4
.L_302:
        /*0628*/ 	.word	index@(_Z35group_norm_nhwc_bwd_one_pass_kernelI11Bf16IOBf16WLi256ELi70ELi560EEv26Group_norm_nhwc_bwd_params)
        /*062c*/ 	.word	0x00000000


	//----- nvinfo : EIATTR_REGCOUNT
	.align		4
.L_303:
        /*0630*/ 	.byte	0x04, 0x2f
        /*0632*/ 	.short	(.L_305 - .L_304)
	.align		4
.L_304:
        /*0634*/ 	.word	index@(_Z35group_norm_nhwc_bwd_one_pass_kernelI11Bf16IOBf16WLi128ELi70ELi560EEv26Group_norm_nhwc_bwd_params)
        /*0638*/ 	.word	0x0000004a


	//----- nvinfo : EIATTR_FRAME_SIZE
	.align		4
.L_305:
        /*063c*/ 	.byte	0x04, 0x11
        /*063e*/ 	.short	(.L_307 - .L_306)
	.align		4
.L_306:
        /*0640*/ 	.word	index@(_Z35group_norm_nhwc_bwd_one_pass_kernelI11Bf16IOBf16WLi128ELi70ELi560EEv26Group_norm_nhwc_bwd_params)
        /*0644*/ 	.word	0x00000000


	//----- nvinfo : EIATTR_REGCOUNT
	.align		4
.L_307:
        /*0648*/ 	.byte	0x04, 0x2f
        /*064a*/ 	.short	(.L_309 - .L_308)
	.align		4
.L_308:
        /*064c*/ 	.word	index@(_Z35group_norm_nhwc_bwd_one_pass_kernelI11Bf16IOBf16WLi64ELi70ELi560EEv26Group_norm_nhwc_bwd_params)
        /*0650*/ 	.word	0x00000038


	//----- nvinfo : EIATTR_FRAME_SIZE
	.align		4
.L_309:
        /*0654*/ 	.byte	0x04, 0x11
        /*0656*/ 	.short	(.L_311 - .L_310)
	.align		4
.L_310:
        /*0658*/ 	.word	index@(_Z35group_norm_nhwc_bwd_one_pass_kernelI11Bf16IOBf16WLi64ELi70ELi560EEv26Group_norm_nhwc_bwd_params)
        /*065c*/ 	.word	0x00000000


	//----- nvinfo : EIATTR_REGCOUNT
	.align		4
.L_311:
        /*0660*/ 	.byte	0x04, 0x2f
        /*0662*/ 	.short	(.L_313 - .L_312)
	.align		4
.L_312:
        /*0664*/ 	.word	index@(_Z35group_norm_nhwc_bwd_one_pass_kernelI11Bf16IOFp32WLi512ELi70ELi560EEv26Group_norm_nhwc_bwd_params)
        /*0668*/ 	.word	0x00000060


	//----- nvinfo : EIATTR_FRAME_SIZE
	.align		4
.L_313:
        /*066c*/ 	.byte	0x04, 0x11
        /*066e*/ 	.short	(.L_315 - .L_314)
	.align		4
.L_314:
        /*0670*/ 	.word	index@(_Z35group_norm_nhwc_bwd_one_pass_kernelI11Bf16IOFp32WLi512ELi70ELi560EEv26Group_norm_nhwc_bwd_params)
        /*0674*/ 	.word	0x00000008


	//----- nvinfo : EIATTR_REGCOUNT
	.align		4
.L_315:
        /*0678*/ 	.byte	0x04, 0x2f
        /*067a*/ 	.short	(.L_317 - .L_316)
	.align		4
.L_316:
        /*067c*/ 	.word	index@(_Z35group_norm_nhwc_bwd_one_pass_kernelI11Bf16IOFp32WLi256ELi70ELi560EEv26Group_norm_nhwc_bwd_params)
        /*0680*/ 	.word	0x00000060


	//----- nvinfo : EIATTR_FRAME_SIZE
	.align		4
.L_317:
        /*0684*/ 	.byte	0x04, 0x11
        /*0686*/ 	.short	(.L_319 - .L_318)
	.align		4
.L_318:
        /*0688*/ 	.word	index@(_Z35group_norm_nhwc_bwd_one_pass_kernelI11Bf16IOFp32WLi256ELi70ELi560EEv26Group_norm_nhwc_bwd_params)
        /*068c*/ 	.word	0x00000000


	//----- nvinfo : EIATTR_REGCOUNT
	.align		4
.L_319:
        /*0690*/ 	.byte	0x04, 0x2f
        /*0692*/ 	.short	(.L_321 - .L_320)
	.align		4
.L_320:
        /*0694*/ 	.word	index@(_Z35group_norm_nhwc_bwd_one_pass_kernelI11Bf16IOFp32WLi128ELi70ELi560EEv26Group_norm_nhwc_bwd_params)
        /*0698*/ 	.word	0x0000004c


	//----- nvinfo : EIATTR_FRAME_SIZE
	.align		4
.L_321:
        /*069c*/ 	.byte	0x04, 0x11
        /*069e*/ 	.short	(.L_323 - .L_322)
	.align		4
.L_322:
        /*06a0*/ 	.word	index@(_Z35group_norm_nhwc_bwd_one_pass_kernelI11Bf16IOFp32WLi128ELi70ELi560EEv26Group_norm_nhwc_bwd_params)
        /*06a4*/ 	.word	0x00000000


	//----- nvinfo : EIATTR_REGCOUNT
	.align		4
.L_323:
        /*06a8*/ 	.byte	0x04, 0x2f
        /*06aa*/ 	.short	(.L_325 - .L_324)
	.align		4
.L_324:
        /*06ac*/ 	.word	index@(_Z35group_norm_nhwc_bwd_one_pass_kernelI11Bf16IOFp32WLi64ELi70ELi560EEv26Group_norm_nhwc_bwd_params)
        /*06b0*/ 	.word	0x00000038


	//----- nvinfo : EIATTR_FRAME_SIZE
	.align		4
.L_325:
        /*06b4*/ 	.byte	0x04, 0x11
        /*06b6*/ 	.short	(.L_327 - .L_326)
	.align		4
.L_326:
        /*06b8*/ 	.word	index@(_Z35group_norm_nhwc_bwd_one_pass_kernelI11Bf16IOFp32WLi64ELi70ELi560EEv26Group_norm_nhwc_bwd_params)
        /*06bc*/ 	.word	0x00000000


	//----- nvinfo : EIATTR_REGCOUNT
	.align		4
.L_327:
        /*06c0*/ 	.byte	0x04, 0x2f
        /*06c2*/ 	.short	(.L_329 - .L_328)
	.align		4
.L_328:
        /*06c4*/ 	.word	index@(_ZN3cub17CUB_300001_SM_8006detail11EmptyKernelIvEEvv)
        /*06c8*/ 	.word	0x00000004


	//----- nvinfo : EIATTR_FRAME_SIZE
	.align		4
.L_329:
        /*06cc*/ 	.byte	0x04, 0x11
        /*06ce*/ 	.short	(.L_331 - .L_330)
	.align		4
.L_330:
        /*06d0*/ 	.word	index@(_ZN3cub17CUB_300001_SM_8006detail11EmptyKernelIvEEvv)
        /*06d4*/ 	.word	0x00000000


	//----- nvinfo : EIATTR_MIN_STACK_SIZE
	.align		4
.L_331:
        /*06d8*/ 	.byte	0x04, 0x12
        /*06da*/ 	.short	(.L_333 - .L_332)
	.align		4
.L_332:
        /*06dc*/ 	.word	index@(_ZN3cub17CUB_300001_SM_8006detail11EmptyKernelIvEEvv)
        /*06e0*/ 	.word	0x00000000


	//----- nvinfo : EIATTR_MIN_STACK_SIZE
	.align		4
.L_333:
        /*06e4*/ 	.byte	0x04, 0x12
        /*06e6*/ 	.short	(.L_335 - .L_334)
	.align		4
.L_334:
        /*06e8*/ 	.word	index@(_Z35group_norm_nhwc_bwd_one_pass_kernelI11Bf16IOFp32WLi64ELi70ELi560EEv26Group_norm_nhwc_bwd_params)
        /*06ec*/ 	.word	0x00000000


	//----- nvinfo : EIATTR_MIN_STACK_SIZE
	.align		4
.L_335:
        /*06f0*/ 	.byte	0x04, 0x12
        /*06f2*/ 	.short	(.L_337 - .L_336)
	.align		4
.L_336:
        /*06f4*/ 	.word	index@(_Z35group_norm_nhwc_bwd_one_pass_kernelI11Bf16IOFp32WLi128ELi70ELi560EEv26Group_norm_nhwc_bwd_params)
        /*06f8*/ 	.word	0x00000000


	//----- nvinfo : EIATTR_MIN_STACK_SIZE
	.align		4
.L_337:
        /*06fc*/ 	.byte	0x04, 0x12
        /*06fe*/ 	.short	(.L_339 - .L_338)
	.align		4
.L_338:
        /*0700*/ 	.word	index@(_Z35group_norm_nhwc_bwd_one_pass_kernelI11Bf16IOFp32WLi256ELi70ELi560EEv26Group_norm_nhwc_bwd_params)
        /*0704*/ 	.word	0x00000000


	//----- nvinfo : EIATTR_MIN_STACK_SIZE
	.align		4
.L_339:
        /*0708*/ 	.byte	0x04, 0x12
        /*070a*/ 	.short	(.L_341 - .L_340)
	.align		4
.L_340:
        /*070c*/ 	.word	index@(_Z35group_norm_nhwc_bwd_one_pass_kernelI11Bf16IOFp32WLi512ELi70ELi560EEv26Group_norm_nhwc_bwd_params)
        /*0710*/ 	.word	0x00000008


	//----- nvinfo : EIATTR_MIN_STACK_SIZE
	.align		4
.L_341:
        /*0714*/ 	.byte	0x04, 0x12
        /*0716*/ 	.short	(.L_343 - .L_342)
	.align		4
.L_342:
        /*0718*/ 	.word	index@(_Z35group_norm_nhwc_bwd_one_pass_kernelI11Bf16IOBf16WLi64ELi70ELi560EEv26Group_norm_nhwc_bwd_params)
        /*071c*/ 	.word	0x00000000


	//----- nvinfo : EIATTR_MIN_STACK_SIZE
	.align		4
.L_343:
        /*0720*/ 	.byte	0x04, 0x12
        /*0722*/ 	.short	(.L_345 - .L_344)
	.align		4
.L_344:
        /*0724*/ 	.word	index@(_Z35group_norm_nhwc_bwd_one_pass_kernelI11Bf16IOBf16WLi128ELi70ELi560EEv26Group_norm_nhwc_bwd_params)
        /*0728*/ 	.word	0x00000000


	//----- nvinfo : EIATTR_MIN_STACK_SIZE
	.align		4
.L_345:
        /*072c*/ 	.byte	0x04, 0x12
        /*072e*/ 	.short	(.L_347 - .L_346)
	.align		4
.L_346:
        /*0730*/ 	.word	index@(_Z35group_norm_nhwc_bwd_one_pass_kernelI11Bf16IOBf16WLi256ELi70ELi560EEv26Group_norm_nhwc_bwd_params)
        /*0734*/ 	.word	0x00000000


	//----- nvinfo : EIATTR_MIN_STACK_SIZE
	.align		4
.L_347:
        /*0738*/ 	.byte	0x04, 0x12
        /*073a*/ 	.short	(.L_349 - .L_348)
	.align		4
.L_348:
        /*073c*/ 	.word	index@(_Z35group_norm_nhwc_bwd_one_pass_kernelI11Bf16IOBf16WLi512ELi70ELi560EEv26Group_norm_nhwc_bwd_params)
        /*0740*/ 	.word	0x00000008


	//----- nvinfo : EIATTR_MIN_STACK_SIZE
	.align		4
.L_349:
        /*0744*/ 	.byte	0x04, 0x12
        /*0746*/ 	.short	(.L_351 - .L_350)
	.align		4
.L_350:
        /*0748*/ 	.word	index@(_Z35group_norm_nhwc_bwd_one_pass_kernelI11Bf16IOFp16WLi64ELi70ELi560EEv26Group_norm_nhwc_bwd_params)
        /*074c*/ 	.word	0x00000000


	//----- nvinfo : EIATTR_MIN_STACK_SIZE
	.align		4
.L_351:
        /*0750*/ 	.byte	0x04, 0x12
        /*0752*/ 	.short	(.L_353 - .L_352)
	.align		4
.L_352:
        /*0754*/ 	.word	index@(_Z35group_norm_nhwc_bwd_one_pass_kernelI11Bf16IOFp16WLi128ELi70ELi560EEv26Group_norm_nhwc_bwd_params)
        /*0758*/ 	.word	0x00000000


	//----- nvinfo : EIATTR_MIN_STACK_SIZE
	.align		4
.L_353:
        /*075c*/ 	.byte	0x04, 0x12
        /*075e*/ 	.short	(.L_355 - .L_354)
	.align		4
.L_354:
        /*0760*/ 	.word	index@(_Z35group_norm_nhwc_bwd_one_pass_kernelI11Bf16IOFp16WLi256ELi70ELi560EEv26Group_norm_nhwc_bwd_params)
        /*0764*/ 	.word	0x00000000


	//----- nvinfo : EIATTR_MIN_STACK_SIZE
	.align		4
.L_355:
        /*0768*/ 	.byte	0x04, 0x12
        /*076a*/ 	.short	(.L_357 - .L_356)
	.align		4
.L_356:
        /*076c*/ 	.word	index@(_Z35group_norm_nhwc_bwd_one_pass_kernelI11Bf16IOFp16WLi512ELi70ELi560EEv26Group_norm_nhwc_bwd_params)
        /*0770*/ 	.word	0x00000008


	//----- nvinfo : EIATTR_MIN_STACK_SIZE
	.align		4
.L_357:
        /*0774*/ 	.byte	0x04, 0x12
        /*0776*/ 	.short	(.L_359 - .L_358)
	.align		4
.L_358:
        /*0778*/ 	.word	index@(_Z35group_norm_nhwc_bwd_one_pass_kernelI11Fp16IOFp32WLi64ELi70ELi560EEv26Group_norm_nhwc_bwd_params)
        /*077c*/ 	.word	0x00000000


	//----- nvinfo : EIATTR_MIN_STACK_SIZE
	.align		4
.L_359:
        /*0780*/ 	.byte	0x04, 0x12
        /*0782*/ 	.short	(.L_361 - .L_360)
	.align		4
.L_360:
        /*0784*/ 	.word	index@(_Z35group_norm_nhwc_bwd_one_pass_kernelI11Fp16IOFp32WLi128ELi70ELi560EEv26Group_norm_nhwc_bwd_params)
        /*0788*/ 	.word	0x00000000


	//----- nvinfo : EIATTR_MIN_STACK_SIZE
	.align		4
.L_361:
        /*078c*/ 	.byte	0x04, 0x12
        /*078e*/ 	.short	(.L_363 - .L_362)
	.align		4
.L_362:
        /*0790*/ 	.word	index@(_Z35group_norm_nhwc_bwd_one_pass_kernelI11Fp16IOFp32WLi256ELi70ELi560EEv26Group_norm_nhwc_bwd_params)
        /*0794*/ 	.word	0x00000000


	//----- nvinfo : EIATTR_MIN_STACK_SIZE
	.align		4
.L_363:
        /*0798*/ 	.byte	0x04, 0x12
        /*079a*/ 	.short	(.L_365 - .L_364)
	.align		4
.L_364:
        /*079c*/ 	.word	index@(_Z35group_norm_nhwc_bwd_one_pass_kernelI11Fp16IOFp32WLi512ELi70ELi560EEv26Group_norm_nhwc_bwd_params)
        /*07a0*/ 	.word	0x00000008


	//----- nvinfo : EIATTR_MIN_STACK_SIZE
	.align		4
.L_365:
        /*07a4*/ 	.byte	0x04, 0x12
        /*07a6*/ 	.short	(.L_367 - .L_366)
	.align		4
.L_366:
        /*07a8*/ 	.word	index@(_Z35group_norm_nhwc_bwd_one_pass_kernelI11Fp16IOBf16WLi64ELi70ELi560EEv26Group_norm_nhwc_bwd_params)
        /*07ac*/ 	.word	0x00000000


	//----- nvinfo : EIATTR_MIN_STACK_SIZE
	.align		4
.L_367:
        /*07b0*/ 	.byte	0x04, 0x12
        /*07b2*/ 	.short	(.L_369 - .L_368)
	.align		4
.L_368:
        /*07b4*/ 	.word	index@(_Z35group_norm_nhwc_bwd_one_pass_kernelI11Fp16IOBf16WLi128ELi70ELi560EEv26Group_norm_nhwc_bwd_params)
        /*07b8*/ 	.word	0x00000000


	//----- nvinfo : EIATTR_MIN_STACK_SIZE
	.align		4
.L_369:
        /*07bc*/ 	.byte	0x04, 0x12
        /*07be*/ 	.short	(.L_371 - .L_370)
	.align		4
.L_370:
        /*07c0*/ 	.word	index@(_Z35group_norm_nhwc_bwd_one_pass_kernelI11Fp16IOBf16WLi256ELi70ELi560EEv26Group_norm_nhwc_bwd_params)
        /*07c4*/ 	.word	0x00000000


	//----- nvinfo : EIATTR_MIN_STACK_SIZE
	.align		4
.L_371:
        /*07c8*/ 	.byte	0x04, 0x12
        /*07ca*/ 	.short	(.L_373 - .L_372)
	.align		4
.L_372:
        /*07cc*/ 	.word	index@(_Z35group_norm_nhwc_bwd_one_pass_kernelI11Fp16IOBf16WLi512ELi70ELi560EEv26Group_norm_nhwc_bwd_params)
        /*07d0*/ 	.word	0x00000008


	//----- nvinfo : EIATTR_MIN_STACK_SIZE
	.align		4
.L_373:
        /*07d4*/ 	.byte	0x04, 0x12
        /*07d6*/ 	.short	(.L_375 - .L_374)
	.align		4
.L_374:
        /*07d8*/ 	.word	index@(_Z35group_norm_nhwc_bwd_one_pass_kernelI11Fp16IOFp16WLi64ELi70ELi560EEv26Group_norm_nhwc_bwd_params)
        /*07dc*/ 	.word	0x00000000


	//----- nvinfo : EIATTR_MIN_STACK_SIZE
	.align		4
.L_375:
        /*07e0*/ 	.byte	0x04, 0x12
        /*07e2*/ 	.short	(.L_377 - .L_376)
	.align		4
.L_376:
        /*07e4*/ 	.word	index@(_Z35group_norm_nhwc_bwd_one_pass_kernelI11Fp16IOFp16WLi128ELi70ELi560EEv26Group_norm_nhwc_bwd_params)
        /*07e8*/ 	.word	0x00000000


	//----- nvinfo : EIATTR_MIN_STACK_SIZE
	.align		4
.L_377:
        /*07ec*/ 	.byte	0x04, 0x12
        /*07ee*/ 	.short	(.L_379 - .L_378)
	.align		4
.L_378:
        /*07f0*/ 	.word	index@(_Z35group_norm_nhwc_bwd_one_pass_kernelI11Fp16IOFp16WLi256ELi70ELi560EEv26Group_norm_nhwc_bwd_params)
        /*07f4*/ 	.word	0x00000000


	//----- nvinfo : EIATTR_MIN_STACK_SIZE
	.align		4
.L_379:
        /*07f8*/ 	.byte	0x04, 0x12
        /*07fa*/ 	.short	(.L_381 - .L_380)
	.align		4
.L_380:
        /*07fc*/ 	.word	index@(_Z35group_norm_nhwc_bwd_one_pass_kernelI11Fp16IOFp16WLi512ELi70ELi560EEv26Group_norm_nhwc_bwd_params)
        /*0800*/ 	.word	0x00000008


	//----- nvinfo : EIATTR_MIN_STACK_SIZE
	.align		4
.L_381:
        /*0804*/ 	.byte	0x04, 0x12
        /*0806*/ 	.short	(.L_383 - .L_382)
	.align		4
.L_382:
        /*0808*/ 	.word	index@(_Z35group_norm_nhwc_bwd_one_pass_kernelI11Fp32IOFp32WLi64ELi70ELi560EEv26Group_norm_nhwc_bwd_params)
        /*080c*/ 	.word	0x00000000


	//----- nvinfo : EIATTR_MIN_STACK_SIZE
	.align		4
.L_383:
        /*0810*/ 	.byte	0x04, 0x12
        /*0812*/ 	.short	(.L_385 - .L_384)
	.align		4
.L_384:
        /*0814*/ 	.word	index@(_Z35group_norm_nhwc_bwd_one_pass_kernelI11Fp32IOFp32WLi128ELi70ELi560EEv26Group_norm_nhwc_bwd_params)
        /*0818*/ 	.word	0x00000000


	//----- nvinfo : EIATTR_MIN_STACK_SIZE
	.align		4
.L_385:
        /*081c*/ 	.byte	0x04, 0x12
        /*081e*/ 	.short	(.L_387 - .L_386)
	.align		4
.L_386:
        /*0820*/ 	.word	index@(_Z35group_norm_nhwc_bwd_one_pass_kernelI11Fp32IOFp32WLi256ELi70ELi560EEv26Group_norm_nhwc_bwd_params)
        /*0824*/ 	.word	0x00000008


	//----- nvinfo : EIATTR_MIN_STACK_SIZE
	.align		4
.L_387:
        /*0828*/ 	.byte	0x04, 0x12
        /*082a*/ 	.short	(.L_389 - .L_388)
	.align		4
.L_388:
        /*082c*/ 	.word	index@(_Z35group_norm_nhwc_bwd_one_pass_kernelI11Fp32IOFp32WLi512ELi70ELi560EEv26Group_norm_nhwc_bwd_params)
        /*0830*/ 	.word	0x00000260


	//----- nvinfo : EIATTR_MIN_STACK_SIZE
	.align		4
.L_389:
        /*0834*/ 	.byte	0x04, 0x12
        /*0836*/ 	.short	(.L_391 - .L_390)
	.align		4
.L_390:
        /*0838*/ 	.word	index@(_Z35group_norm_nhwc_bwd_one_pass_kernelI11Fp32IOBf16WLi64ELi70ELi560EEv26Group_norm_nhwc_bwd_params)
        /*083c*/ 	.word	0x00000000


	//----- nvinfo : EIATTR_MIN_STACK_SIZE
	.align		4
.L_391:
        /*0840*/ 	.byte	0x04, 0x12
        /*0842*/ 	.short	(.L_393 - .L_392)
	.align		4
.L_392:
        /*0844*/ 	.word	index@(_Z35group_norm_nhwc_bwd_one_pass_kernelI11Fp32IOBf16WLi128ELi70ELi560EEv26Group_norm_nhwc_bwd_params)
        /*0848*/ 	.word	0x00000000


	//----- nvinfo : EIATTR_MIN_STACK_SIZE
	.align		4
.L_393:
        /*084c*/ 	.byte	0x04, 0x12
        /*084e*/ 	.short	(.L_395 - .L_394)
	.align		4
.L_394:
        /*0850*/ 	.word	index@(_Z35group_norm_nhwc_bwd_one_pass_kernelI11Fp32IOBf16WLi256ELi70ELi560EEv26Group_norm_nhwc_bwd_params)
        /*0854*/ 	.word	0x00000008


	//----- nvinfo : EIATTR_MIN_STACK_SIZE
	.align		4
.L_395:
        /*0858*/ 	.byte	0x04, 0x12
        /*085a*/ 	.short	(.L_397 - .L_396)
	.align		4
.L_396:
        /*085c*/ 	.word	index@(_Z35group_norm_nhwc_bwd_one_pass_kernelI11Fp32IOBf16WLi512ELi70ELi560EEv26Group_norm_nhwc_bwd_params)
        /*0860*/ 	.word	0x00000260


	//----- nvinfo : EIATTR_MIN_STACK_SIZE
	.align		4
.L_397:
        /*0864*/ 	.byte	0x04, 0x12
        /*0866*/ 	.short	(.L_399 - .L_398)
	.align		4
.L_398:
        /*0868*/ 	.word	index@(_Z35group_norm_nhwc_bwd_one_pass_kernelI11Fp32IOFp16WLi64ELi70ELi560EEv26Group_norm_nhwc_bwd_params)
        /*086c*/ 	.word	0x00000000


	//----- nvinfo : EIATTR_MIN_STACK_SIZE
	.align		4
.L_399:
        /*0870*/ 	.byte	0x04, 0x12
        /*0872*/ 	.short	(.L_401 - .L_400)
	.align		4
.L_400:
        /*0874*/ 	.word	index@(_Z35group_norm_nhwc_bwd_one_pass_kernelI11Fp32IOFp16WLi128ELi70ELi560EEv26Group_norm_nhwc_bwd_params)
        /*0878*/ 	.word	0x00000000


	//----- nvinfo : EIATTR_MIN_STACK_SIZE
	.align		4
.L_401:
        /*087c*/ 	.byte	0x04, 0x12
        /*087e*/ 	.short	(.L_403 - .L_402)
	.align		4
.L_402:
        /*0880*/ 	.word	index@(_Z35group_norm_nhwc_bwd_one_pass_kernelI11Fp32IOFp16WLi256ELi70ELi560EEv26Group_norm_nhwc_bwd_params)
        /*0884*/ 	.word	0x00000008


	//----- nvinfo : EIATTR_MIN_STACK_SIZE
	.align		4
.L_403:
        /*0888*/ 	.byte	0x04, 0x12
        /*088a*/ 	.short	(.L_405 - .L_404)
	.align		4
.L_404:
        /*088c*/ 	.word	index@(_Z35group_norm_nhwc_bwd_one_pass_kernelI11Fp32IOFp16WLi512ELi70ELi560EEv26Group_norm_nhwc_bwd_params)
        /*0890*/ 	.word	0x00000260


	//----- nvinfo : EIATTR_MIN_STACK_SIZE
	.align		4
.L_405:
        /*0894*/ 	.byte	0x04, 0x12
        /*0896*/ 	.short	(.L_407 - .L_406)
	.align		4
.L_406:
        /*0898*/ 	.word	index@(_Z35group_norm_nhwc_fwd_one_pass_kernelI11Bf16IOFp32WLi64ELi70ELi560EEv26Group_norm_nhwc_fwd_params)
        /*089c*/ 	.word	0x00000000


	//----- nvinfo : EIATTR_MIN_STACK_SIZE
	.align		4
.L_407:
        /*08a0*/ 	.byte	0x04, 0x12
        /*08a2*/ 	.short	(.L_409 - .L_408)
	.align		4
.L_408:
        /*08a4*/ 	.word	index@(_Z35group_norm_nhwc_fwd_one_pass_kernelI11Bf16IOFp32WLi128ELi70ELi560EEv26Group_norm_nhwc_fwd_params)
        /*08a8*/ 	.word	0x00000000


	//----- nvinfo : EIATTR_MIN_STACK_SIZE
	.align		4
.L_409:
        /*08ac*/ 	.byte	0x04, 0x12
        /*08ae*/ 	.short	(.L_411 - .L_410)
	.align		4
.L_410:
        /*08b0*/ 	.word	index@(_Z35group_norm_nhwc_fwd_one_pass_kernelI11Bf16IOFp32WLi256ELi70ELi560EEv26Group_norm_nhwc_fwd_params)
        /*08b4*/ 	.word	0x00000000


	//----- nvinfo : EIATTR_MIN_STACK_SIZE
	.align		4
.L_411:
        /*08b8*/ 	.byte	0x04, 0x12
        /*08ba*/ 	.short	(.L_413 - .L_412)
	.align		4
.L_412:
        /*08bc*/ 	.word	index@(_Z35group_norm_nhwc_fwd_one_pass_kernelI11Bf16IOFp32WLi512ELi70ELi560EEv26Group_norm_nhwc_fwd_params)
        /*08c0*/ 	.word	0x00000000


	//----- nvinfo : EIATTR_MIN_STACK_SIZE
	.align		4
.L_413:
        /*08c4*/ 	.byte	0x04, 0x12
        /*08c6*/ 	.short	(.L_415 - .L_414)
	.align		4
.L_414:
        /*08c8*/ 	.word	index@(_Z35group_norm_nhwc_fwd_one_pass_kernelI11Bf16IOBf16WLi64ELi70ELi560EEv26Group_norm_nhwc_fwd_params)
        /*08cc*/ 	.word	0x00000000


	//----- nvinfo : EIATTR_MIN_STACK_SIZE
	.align		4
.L_415:
        /*08d0*/ 	.byte	0x04, 0x12
        /*08d2*/ 	.short	(.L_417 - .L_416)
	.align		4
.L_416:
        /*08d4*/ 	.word	index@(_Z35group_norm_nhwc_fwd_one_pass_kernelI11Bf16IOBf16WLi128ELi70ELi560EEv26Group_norm_nhwc_fwd_params)
        /*08d8*/ 	.word	0x00000000


	//----- nvinfo : EIATTR_MIN_STACK_SIZE
	.align		4
.L_417:
        /*08dc*/ 	.byte	0x04, 0x12
        /*08de*/ 	.short	(.L_419 - .L_418)
	.align		4
.L_418:
        /*08e0*/ 	.word	index@(_Z35group_norm_nhwc_fwd_one_pass_kernelI11Bf16IOBf16WLi256ELi70ELi560EEv26Group_norm_nhwc_fwd_params)
        /*08e4*/ 	.word	0x00000000


	//----- nvinfo : EIATTR_MIN_STACK_SIZE
	.align		4
.L_419:
        /*08e8*/ 	.byte	0x04, 0x12
        /*08ea*/ 	.short	(.L_421 - .L_420)
	.align		4
.L_420:
        /*08ec*/ 	.word	index@(_Z35group_norm_nhwc_fwd_one_pass_kernelI11Bf16IOBf16WLi512ELi70ELi560EEv26Group_norm_nhwc_fwd_params)
        /*08f0*/ 	.word	0x00000000


	//----- nvinfo : EIATTR_MIN_STACK_SIZE
	.align		4
.L_421:
        /*08f4*/ 	.byte	0x04, 0x12
        /*08f6*/ 	.short	(.L_423 - .L_422)
	.align		4
.L_422:
        /*08f8*/ 	.word	index@(_Z35group_norm_nhwc_fwd_one_pass_kernelI11Bf16IOFp16WLi64ELi70ELi560EEv26Group_norm_nhwc_fwd_params)
        /*08fc*/ 	.word	0x00000000


	//----- nvinfo : EIATTR_MIN_STACK_SIZE
	.align		4
.L_423:
        /*0900*/ 	.byte	0x04, 0x12
        /*0902*/ 	.short	(.L_425 - .L_424)
	.align		4
.L_424:
        /*0904*/ 	.word	index@(_Z35group_norm_nhwc_fwd_one_pass_kernelI11Bf16IOFp16WLi128ELi70ELi560EEv26Group_norm_nhwc_fwd_params)
        /*0908*/ 	.word	0x00000000


	//----- nvinfo : EIATTR_MIN_STACK_SIZE
	.align		4
.L_425:
        /*090c*/ 	.byte	0x04, 0x12
        /*090e*/ 	.short	(.L_427 - .L_426)
	.align		4
.L_426:
        /*0910*/ 	.word	index@(_Z35group_norm_nhwc_fwd_one_pass_kernelI11Bf16IOFp16WLi256ELi70ELi560EEv26Group_norm_nhwc_fwd_params)
        /*0914*/ 	.word	0x00000000


	//----- nvinfo : EIATTR_MIN_STACK_SIZE
	.align		4
.L_427:
        /*0918*/ 	.byte	0x04, 0x12
        /*091a*/ 	.short	(.L_429 - .L_428)
	.align		4
.L_428:
        /*091c*/ 	.word	index@(_Z35group_norm_nhwc_fwd_one_pass_kernelI11Bf16IOFp16WLi512ELi70ELi560EEv26Group_norm_nhwc_fwd_params)
        /*0920*/ 	.word	0x00000000


	//----- nvinfo : EIATTR_MIN_STACK_SIZE
	.align		4
.L_429:
        /*0924*/ 	.byte	0x04, 0x12
        /*0926*/ 	.short	(.L_431 - .L_430)
	.align		4
.L_430:
        /*0928*/ 	.word	index@(_Z35group_norm_nhwc_fwd_one_pass_kernelI11Fp16IOFp32WLi64ELi70ELi560EEv26Group_norm_nhwc_fwd_params)
        /*092c*/ 	.word	0x00000000


	//----- nvinfo : EIATTR_MIN_STACK_SIZE
	.align		4
.L_431:
        /*0930*/ 	.byte	0x04, 0x12
        /*0932*/ 	.short	(.L_433 - .L_432)
	.align		4
.L_432:
        /*0934*/ 	.word	index@(_Z35group_norm_nhwc_fwd_one_pass_kernelI11Fp16IOFp32WLi128ELi70ELi560EEv26Group_norm_nhwc_fwd_params)
        /*0938*/ 	.word	0x00000000


	//----- nvinfo : EIATTR_MIN_STACK_SIZE
	.align		4
.L_433:
        /*093c*/ 	.byte	0x04, 0x12
        /*093e*/ 	.short	(.L_435 - .L_434)
	.align		4
.L_434:
        /*0940*/ 	.word	index@(_Z35group_norm_nhwc_fwd_one_pass_kernelI11Fp16IOFp32WLi256ELi70ELi560EEv26Group_norm_nhwc_fwd_params)
        /*0944*/ 	.word	0x00000000


	//----- nvinfo : EIATTR_MIN_STACK_SIZE
	.align		4
.L_435:
        /*0948*/ 	.byte	0x04, 0x12
        /*094a*/ 	.short	(.L_437 - .L_436)
	.align		4
.L_436:
        /*094c*/ 	.word	index@(_Z35group_norm_nhwc_fwd_one_pass_kernelI11Fp16IOFp32WLi512ELi70ELi560EEv26Group_norm_nhwc_fwd_params)
        /*0950*/ 	.word	0x00000000


	//----- nvinfo : EIATTR_MIN_STACK_SIZE
	.align		4
.L_437:
        /*0954*/ 	.byte	0x04, 0x12
        /*0956*/ 	.short	(.L_439 - .L_438)
	.align		4
.L_438:
        /*0958*/ 	.word	index@(_Z35group_norm_nhwc_fwd_one_pass_kernelI11Fp16IOBf16WLi64ELi70ELi560EEv26Group_norm_nhwc_fwd_params)
        /*095c*/ 	.word	0x00000000


	//----- nvinfo : EIATTR_MIN_STACK_SIZE
	.align		4
.L_439:
        /*0960*/ 	.byte	0x04, 0x12
        /*0962*/ 	.short	(.L_441 - .L_440)
	.align		4
.L_440:
        /*0964*/ 	.word	index@(_Z35group_norm_nhwc_fwd_one_pass_kernelI11Fp16IOBf16WLi128ELi70ELi560EEv26Group_norm_nhwc_fwd_params)
        /*0968*/ 	.word	0x00000000


	//----- nvinfo : EIATTR_MIN_STACK_SIZE
	.align		4
.L_441:
        /*096c*/ 	.byte	0x04, 0x12
        /*096e*/ 	.short	(.L_443 - .L_442)
	.align		4
.L_442:
        /*0970*/ 	.word	index@(_Z35group_norm_nhwc_fwd_one_pass_kernelI11Fp16IOBf16WLi256ELi70ELi560EEv26Group_norm_nhwc_fwd_params)
        /*0974*/ 	.word	0x00000000


	//----- nvinfo : EIATTR_MIN_STACK_SIZE
	.align		4
.L_443:
        /*0978*/ 	.byte	0x04, 0x12
        /*097a*/ 	.short	(.L_445 - .L_444)
	.align		4
.L_444:
        /*097c*/ 	.word	index@(_Z35group_norm_nhwc_fwd_one_pass_kernelI11Fp16IOBf16WLi512ELi70ELi560EEv26Group_norm_nhwc_fwd_params)
        /*0980*/ 	.word	0x00000000


	//----- nvinfo : EIATTR_MIN_STACK_SIZE
	.align		4
.L_445:
        /*0984*/ 	.byte	0x04, 0x12
        /*0986*/ 	.short	(.L_447 - .L_446)
	.align		4
.L_446:
        /*0988*/ 	.word	index@(_Z35group_norm_nhwc_fwd_one_pass_kernelI11Fp16IOFp16WLi64ELi70ELi560EEv26Group_norm_nhwc_fwd_params)
        /*098c*/ 	.word	0x00000000


	//----- nvinfo : EIATTR_MIN_STACK_SIZE
	.align		4
.L_447:
        /*0990*/ 	.byte	0x04, 0x12
        /*0992*/ 	.short	(.L_449 - .L_448)
	.align		4
.L_448:
        /*0994*/ 	.word	index@(_Z35group_norm_nhwc_fwd_one_pass_kernelI11Fp16IOFp16WLi128ELi70ELi560EEv26Group_norm_nhwc_fwd_params)
        /*0998*/ 	.word	0x00000000


	//----- nvinfo : EIATTR_MIN_STACK_SIZE
	.align		4
.L_449:
        /*099c*/ 	.byte	0x04, 0x12
        /*099e*/ 	.short	(.L_451 - .L_450)
	.align		4
.L_450:
        /*09a0*/ 	.word	index@(_Z35group_norm_nhwc_fwd_one_pass_kernelI11Fp16IOFp16WLi256ELi70ELi560EEv26Group_norm_nhwc_fwd_params)
        /*09a4*/ 	.word	0x00000000


	//----- nvinfo : EIATTR_MIN_STACK_SIZE
	.align		4
.L_451:
        /*09a8*/ 	.byte	0x04, 0x12
        /*09aa*/ 	.short	(.L_453 - .L_452)
	.align		4
.L_452:
        /*09ac*/ 	.word	index@(_Z35group_norm_nhwc_fwd_one_pass_kernelI11Fp16IOFp16WLi512ELi70ELi560EEv26Group_norm_nhwc_fwd_params)
        /*09b0*/ 	.word	0x00000000


	//----- nvinfo : EIATTR_MIN_STACK_SIZE
	.align		4
.L_453:
        /*09b4*/ 	.byte	0x04, 0x12
        /*09b6*/ 	.short	(.L_455 - .L_454)
	.align		4
.L_454:
        /*09b8*/ 	.word	index@(_Z35group_norm_nhwc_fwd_one_pass_kernelI11Fp32IOFp32WLi64ELi70ELi560EEv26Group_norm_nhwc_fwd_params)
        /*09bc*/ 	.word	0x00000000


	//----- nvinfo : EIATTR_MIN_STACK_SIZE
	.align		4
.L_455:
        /*09c0*/ 	.byte	0x04, 0x12
        /*09c2*/ 	.short	(.L_457 - .L_456)
	.align		4
.L_456:
        /*09c4*/ 	.word	index@(_Z35group_norm_nhwc_fwd_one_pass_kernelI11Fp32IOFp32WLi128ELi70ELi560EEv26Group_norm_nhwc_fwd_params)
        /*09c8*/ 	.word	0x00000000


	//----- nvinfo : EIATTR_MIN_STACK_SIZE
	.align		4
.L_457:
        /*09cc*/ 	.byte	0x04, 0x12
        /*09ce*/ 	.short	(.L_459 - .L_458)
	.align		4
.L_458:
        /*09d0*/ 	.word	index@(_Z35group_norm_nhwc_fwd_one_pass_kernelI11Fp32IOFp32WLi256ELi70ELi560EEv26Group_norm_nhwc_fwd_params)
        /*09d4*/ 	.word	0x00000000


	//----- nvinfo : EIATTR_MIN_STACK_SIZE
	.align		4
.L_459:
        /*09d8*/ 	.byte	0x04, 0x12
        /*09da*/ 	.short	(.L_461 - .L_460)
	.align		4
.L_460:
        /*09dc*/ 	.word	index@(_Z35group_norm_nhwc_fwd_one_pass_kernelI11Fp32IOFp32WLi512ELi70ELi560EEv26Group_norm_nhwc_fwd_params)
        /*09e0*/ 	.word	0x00000000


	//----- nvinfo : EIATTR_MIN_STACK_SIZE
	.align		4
.L_461:
        /*09e4*/ 	.byte	0x04, 0x12
        /*09e6*/ 	.short	(.L_463 - .L_462)
	.align		4
.L_462:
        /*09e8*/ 	.word	index@(_Z35group_norm_nhwc_fwd_one_pass_kernelI11Fp32IOBf16WLi64ELi70ELi560EEv26Group_norm_nhwc_fwd_params)
        /*09ec*/ 	.word	0x00000000


	//----- nvinfo : EIATTR_MIN_STACK_SIZE
	.align		4
.L_463:
        /*09f0*/ 	.byte	0x04, 0x12
        /*09f2*/ 	.short	(.L_465 - .L_464)
	.align		4
.L_464:
        /*09f4*/ 	.word	index@(_Z35group_norm_nhwc_fwd_one_pass_kernelI11Fp32IOBf16WLi128ELi70ELi560EEv26Group_norm_nhwc_fwd_params)
        /*09f8*/ 	.word	0x00000000


	//----- nvinfo : EIATTR_MIN_STACK_SIZE
	.align		4
.L_465:
        /*09fc*/ 	.byte	0x04, 0x12
        /*09fe*/ 	.short	(.L_467 - .L_466)
	.align		4
.L_466:
        /*0a00*/ 	.word	index@(_Z35group_norm_nhwc_fwd_one_pass_kernelI11Fp32IOBf16WLi256ELi70ELi560EEv26Group_norm_nhwc_fwd_params)
        /*0a04*/ 	.word	0x00000000


	//----- nvinfo : EIATTR_MIN_STACK_SIZE
	.align		4
.L_467:
        /*0a08*/ 	.byte	0x04, 0x12
        /*0a0a*/ 	.short	(.L_469 - .L_468)
	.align		4
.L_468:
        /*0a0c*/ 	.word	index@(_Z35group_norm_nhwc_fwd_one_pass_kernelI11Fp32IOBf16WLi512ELi70ELi560EEv26Group_norm_nhwc_fwd_params)
        /*0a10*/ 	.word	0x00000000


	//----- nvinfo : EIATTR_MIN_STACK_SIZE
	.align		4
.L_469:
        /*0a14*/ 	.byte	0x04, 0x12
        /*0a16*/ 	.short	(.L_471 - .L_470)
	.align		4
.L_470:
        /*0a18*/ 	.word	index@(_Z35group_norm_nhwc_fwd_one_pass_kernelI11Fp32IOFp16WLi64ELi70ELi560EEv26Group_norm_nhwc_fwd_params)
        /*0a1c*/ 	.word	0x00000000


	//----- nvinfo : EIATTR_MIN_STACK_SIZE
	.align		4
.L_471:
        /*0a20*/ 	.byte	0x04, 0x12
        /*0a22*/ 	.short	(.L_473 - .L_472)
	.align		4
.L_472:
        /*0a24*/ 	.word	index@(_Z35group_norm_nhwc_fwd_one_pass_kernelI11Fp32IOFp16WLi128ELi70ELi560EEv26Group_norm_nhwc_fwd_params)
        /*0a28*/ 	.word	0x00000000


	//----- nvinfo : EIATTR_MIN_STACK_SIZE
	.align		4
.L_473:
        /*0a2c*/ 	.byte	0x04, 0x12
        /*0a2e*/ 	.short	(.L_475 - .L_474)
	.align		4
.L_474:
        /*0a30*/ 	.word	index@(_Z35group_norm_nhwc_fwd_one_pass_kernelI11Fp32IOFp16WLi256ELi70ELi560EEv26Group_norm_nhwc_fwd_params)
        /*0a34*/ 	.word	0x00000000


	//----- nvinfo : EIATTR_MIN_STACK_SIZE
	.align		4
.L_475:
        /*0a38*/ 	.byte	0x04, 0x12
        /*0a3a*/ 	.short	(.L_477 - .L_476)
	.align		4
.L_476:
        /*0a3c*/ 	.word	index@(_Z35group_norm_nhwc_fwd_one_pass_kernelI11Fp32IOFp16WLi512ELi70ELi560EEv26Group_norm_nhwc_fwd_params)
        /*0a40*/ 	.word	0x00000000
.L_477:


//--------------------- .nv.info._ZN3cub17CUB_300001_SM_8006detail11EmptyKernelIvEEvv --------------------------
	.section	.nv.info._ZN3cub17CUB_300001_SM_8006detail11EmptyKernelIvEEvv,"",@"SHT_CUDA_INFO"
	.sectionflags	@""
	.align	4


	//----- nvinfo : EIATTR_CUDA_API_VERSION
	.align		4
        /*0000*/ 	.byte	0x04, 0x37
        /*0002*/ 	.short	(.L_479 - .L_478)
.L_478:
        /*0004*/ 	.word	0x00000082


	//----- nvinfo : EIATTR_SW2861232_WAR
	.align		4
.L_479:
        /*0008*/ 	.byte	0x01, 0x35
	.zero		2


	//----- nvinfo : EIATTR_MAXREG_COUNT
	.align		4
        /*000c*/ 	.byte	0x03, 0x1b
        /*000e*/ 	.short	0x00ff


	//----- nvinfo : EIATTR_MERCURY_ISA_VERSION
	.align		4
        /*0010*/ 	.byte	0x03, 0x5f
        /*0012*/ 	.short	0x0000


	//----- nvinfo : EIATTR_EXIT_INSTR_OFFSETS
	.align		4
        /*0014*/ 	.byte	0x04, 0x1c
        /*0016*/ 	.short	(.L_481 - .L_480)


	//   ....[0]....
.L_480:
        /*0018*/ 	.word	0x00000010
.L_481:


//--------------------- .nv.info._Z35group_norm_nhwc_bwd_one_pass_kernelI11Bf16IOFp32WLi64ELi70ELi560EEv26Group_norm_nhwc_bwd_params --------------------------
	.section	.nv.info._Z35group_norm_nhwc_bwd_one_pass_kernelI11Bf16IOFp32WLi64ELi70ELi560EEv26Group_norm_nhwc_bwd_params,"",@"SHT_CUDA_INFO"
	.sectionflags	@""
	.align	4


	//----- nvinfo : EIATTR_CUDA_API_VERSION
	.align		4
        /*0000*/ 	.byte	0x04, 0x37
        /*0002*/ 	.short	(.L_483 - .L_482)
.L_482:
        /*0004*/ 	.word	0x00000082


	//----- nvinfo : EIATTR_SW2861232_WAR
	.align		4
.L_483:
        /*0008*/ 	.byte	0x01, 0x35
	.zero		2


	//----- nvinfo : EIATTR_PARAM_CBANK
	.align		4
        /*000c*/ 	.byte	0x04, 0x0a
        /*000e*/ 	.short	(.L_485 - .L_484)
	.align		4
.L_484:
        /*0010*/ 	.word	index@(.nv.constant0._Z35group_norm_nhwc_bwd_one_pass_kernelI11Bf16IOFp32WLi64ELi70ELi560EEv26Group_norm_nhwc_bwd_params)
        /*0014*/ 	.short	0x0160
        /*0016*/ 	.short	0x00b8


	//----- nvinfo : EIATTR_CBANK_PARAM_SIZE
	.align		4
.L_485:
        /*0018*/ 	.byte	0x03, 0x19
        /*001a*/ 	.short	0x00b8


	//----- nvinfo : EIATTR_KPARAM_INFO
	.align		4
        /*001c*/ 	.byte	0x04, 0x17
        /*001e*/ 	.short	(.L_487 - .L_486)
.L_486:
        /*0020*/ 	.word	0x00000000
        /*0024*/ 	.short	0x0000
        /*0026*/ 	.short	0x0000
        /*0028*/ 	.byte	0x00, 0xf0, 0xe1, 0x02


	//----- nvinfo : EIATTR_MAXREG_COUNT
	.align		4
.L_487:
        /*002c*/ 	.byte	0x03, 0x1b
        /*002e*/ 	.short	0x0060


	//----- nvinfo : EIATTR_NUM_BARRIERS
	.align		4
        /*0030*/ 	.byte	0x02, 0x4c
        /*0032*/ 	.byte	0x01
	.zero		1


	//----- nvinfo : EIATTR_MERCURY_ISA_VERSION
	.align		4
        /*0034*/ 	.byte	0x03, 0x5f
        /*0036*/ 	.short	0x0000


	//----- nvinfo : EIATTR_INT_WARP_WIDE_INSTR_OFFSETS
	.align		4
        /*0038*/ 	.byte	0x04, 0x31
        /*003a*/ 	.short	(.L_489 - .L_488)


	//   ....[0]....
.L_488:
        /*003c*/ 	.word	0x000021f0


	//   ....[1]....
        /*0040*/ 	.word	0x000040d0


	//----- nvinfo : EIATTR_COOP_GROUP_MASK_REGIDS
	.align		4
.L_489:
        /*0044*/ 	.byte	0x04, 0x29
        /*0046*/ 	.short	(.L_491 - .L_490)


	//   ....[0]....
.L_490:
        /*0048*/ 	.word	0xffffffff


	//   ....[1]....
        /*004c*/ 	.word	0xffffffff


	//   ....[2]....
        /*0050*/ 	.word	0xffffffff


	//   ....[3]....
        /*0054*/ 	.word	0xffffffff


	//   ....[4]....
        /*0058*/ 	.word	0xffffffff


	//   ....[5]....
        /*005c*/ 	.word	0xffffffff


	//   ....[6]....
        /*0060*/ 	.word	0xffffffff


	//   ....[7]....
        /*0064*/ 	.word	0xffffffff


	//   ....[8]....
        /*0068*/ 	.word	0xffffffff


	//   ....[9]....
        /*006c*/ 	.word	0xffffffff


	//----- nvinfo : EIATTR_COOP_GROUP_INSTR_OFFSETS
	.align		4
.L_491:
        /*0070*/ 	.byte	0x04, 0x28
        /*0072*/ 	.short	(.L_493 - .L_492)


	//   ....[0]....
.L_492:
        /*0074*/ 	.word	0x00001510


	//   ....[1]....
        /*0078*/ 	.word	0x00001540


	//   ....[2]....
        /*007c*/ 	.word	0x00001650


	//   ....[3]....
        /*0080*/ 	.word	0x00001660


	//   ....[4]....
        /*0084*/ 	.word	0x000016b0


	//   ....[5]....
        /*0088*/ 	.word	0x000016c0


	//   ....[6]....
        /*008c*/ 	.word	0x00001710


	//   ....[7]....
        /*0090*/ 	.word	0x00001720


	//   ....[8]....
        /*0094*/ 	.word	0x00001770


	//   ....[9]....
        /*0098*/ 	.word	0x00001780


	//----- nvinfo : EIATTR_EXIT_INSTR_OFFSETS
	.align		4
.L_493:
        /*009c*/ 	.byte	0x04, 0x1c
        /*009e*/ 	.short	(.L_495 - .L_494)


	//   ....[0]....
.L_494:
        /*00a0*/ 	.word	0x000041a0


	//   ....[1]....
        /*00a4*/ 	.word	0x000042e0


	//   ....[2]....
        /*00a8*/ 	.word	0x00004530


	//----- nvinfo : EIATTR_MAX_THREADS
	.align		4
.L_495:
        /*00ac*/ 	.byte	0x04, 0x05
        /*00ae*/ 	.short	(.L_497 - .L_496)
.L_496:
        /*00b0*/ 	.word	0x00000230
        /*00b4*/ 	.word	0x00000001
        /*00b8*/ 	.word	0x00000001


	//----- nvinfo : EIATTR_CRS_STACK_SIZE
	.align		4
.L_497:
        /*00bc*/ 	.byte	0x04, 0x1e
        /*00be*/ 	.short	(.L_499 - .L_498)
.L_498:
        /*00c0*/ 	.word	0x00000000
.L_499:


//--------------------- .nv.info._Z35group_norm_nhwc_bwd_one_pass_kernelI11Bf16IOFp32WLi128ELi70ELi560EEv26Group_norm_nhwc_bwd_params --------------------------
	.section	.nv.info._Z35group_norm_nhwc_bwd_one_pass_kernelI11Bf16IOFp32WLi128ELi70ELi560EEv26Group_norm_nhwc_bwd_params,"",@"SHT_CUDA_INFO"
	.sectionflags	@""
	.align	4


	//----- nvinfo : EIATTR_CUDA_API_VERSION
	.align		4
        /*0000*/ 	.byte	0x04, 0x37
        /*0002*/ 	.short	(.L_501 - .L_500)
.L_500:
        /*0004*/ 	.word	0x00000082


	//----- nvinfo : EIATTR_SW2861232_WAR
	.align		4
.L_501:
        /*0008*/ 	.byte	0x01, 0x35
	.zero		2


	//----- nvinfo : EIATTR_PARAM_CBANK
	.align		4
        /*000c*/ 	.byte	0x04, 0x0a
        /*000e*/ 	.short	(.L_503 - .L_502)
	.align		4
.L_502:
        /*0010*/ 	.word	index@(.nv.constant0._Z35group_norm_nhwc_bwd_one_pass_kernelI11Bf16IOFp32WLi128ELi70ELi560EEv26Group_norm_nhwc_bwd_params)
        /*0014*/ 	.short	0x0160
        /*0016*/ 	.short	0x00b8


	//----- nvinfo : EIATTR_CBANK_PARAM_SIZE
	.align		4
.L_503:
        /*0018*/ 	.byte	0x03, 0x19
        /*001a*/ 	.short	0x00b8


	//----- nvinfo : EIATTR_KPARAM_INFO
	.align		4
        /*001c*/ 	.byte	0x04, 0x17
        /*001e*/ 	.short	(.L_505 - .L_504)
.L_504:
        /*0020*/ 	.word	0x00000000
        /*0024*/ 	.short	0x0000
        /*0026*/ 	.short	0x0000
        /*0028*/ 	.byte	0x00, 0xf0, 0xe1, 0x02


	//----- nvinfo : EIATTR_MAXREG_COUNT
	.align		4
.L_505:
        /*002c*/ 	.byte	0x03, 0x1b
        /*002e*/ 	.short	0x0060


	//----- nvinfo : EIATTR_NUM_BARRIERS
	.align		4
        /*0030*/ 	.byte	0x02, 0x4c
        /*0032*/ 	.byte	0x01
	.zero		1


	//----- nvinfo : EIATTR_MERCURY_ISA_VERSION
	.align		4
        /*0034*/ 	.byte	0x03, 0x5f
        /*0036*/ 	.short	0x0000


	//----- nvinfo : EIATTR_INT_WARP_WIDE_INSTR_OFFSETS
	.align		4
        /*0038*/ 	.byte	0x04, 0x31
        /*003a*/ 	.short	(.L_507 - .L_506)


	//   ....[0]....
.L_506:
        /*003c*/ 	.word	0x00002f50


	//   ....[1]....
        /*0040*/ 	.word	0x00005a00


	//----- nvinfo : EIATTR_COOP_GROUP_MASK_REGIDS
	.align		4
.L_507:
        /*0044*/ 	.byte	0x04, 0x29
        /*0046*/ 	.short	(.L_509 - .L_508)


	//   ....[0]....
.L_508:
        /*0048*/ 	.word	0xffffffff


	//   ....[1]....
        /*004c*/ 	.word	0xffffffff


	//   ....[2]....
        /*0050*/ 	.word	0xffffffff


	//   ....[3]....
        /*0054*/ 	.word	0xffffffff


	//   ....[4]....
        /*0058*/ 	.word	0xffffffff


	//   ....[5]....
        /*005c*/ 	.word	0xffffffff


	//   ....[6]....
        /*0060*/ 	.word	0xffffffff


	//   ....[7]....
        /*0064*/ 	.word	0xffffffff


	//   ....[8]....
        /*0068*/ 	.word	0xffffffff


	//   ....[9]....
        /*006c*/ 	.word	0xffffffff


	//----- nvinfo : EIATTR_COOP_GROUP_INSTR_OFFSETS
	.align		4
.L_509:
        /*0070*/ 	.byte	0x04, 0x28
        /*0072*/ 	.short	(.L_511 - .L_510)


	//   ....[0]....
.L_510:
        /*0074*/ 	.word	0x00002350


	//   ....[1]....
        /*0078*/ 	.word	0x00002370


	//   ....[2]....
        /*007c*/ 	.word	0x000023d0


	//   ....[3]....
        /*0080*/ 	.word	0x000023e0


	//   ....[4]....
        /*0084*/ 	.word	0x00002430


	//   ....[5]....
        /*0088*/ 	.word	0x00002440


	//   ....[6]....
        /*008c*/ 	.word	0x00002490


	//   ....[7]....
        /*0090*/ 	.word	0x000024a0


	//   ....[8]....
        /*0094*/ 	.word	0x000024f0


	//   ....[9]....
        /*0098*/ 	.word	0x00002500


	//----- nvinfo : EIATTR_EXIT_INSTR_OFFSETS
	.align		4
.L_511:
        /*009c*/ 	.byte	0x04, 0x1c
        /*009e*/ 	.short	(.L_513 - .L_512)


	//   ....[0]....
.L_512:
        /*00a0*/ 	.word	0x00005ad0


	//   ....[1]....
        /*00a4*/ 	.word	0x00005c10


	//   ....[2]....
        /*00a8*/ 	.word	0x00005e60


	//----- nvinfo : EIATTR_MAX_THREADS
	.align		4
.L_513:
        /*00ac*/ 	.byte	0x04, 0x05
        /*00ae*/ 	.short	(.L_515 - .L_514)
.L_514:
        /*00b0*/ 	.word	0x00000230
        /*00b4*/ 	.word	0x00000001
        /*00b8*/ 	.word	0x00000001


	//----- nvinfo : EIATTR_CRS_STACK_SIZE
	.align		4
.L_515:
        /*00bc*/ 	.byte	0x04, 0x1e
        /*00be*/ 	.short	(.L_517 - .L_516)
.L_516:
        /*00c0*/ 	.word	0x00000000
.L_517:


//--------------------- .nv.info._Z35group_norm_nhwc_bwd_one_pass_kernelI11Bf16IOFp32WLi256ELi70ELi560EEv26Group_norm_nhwc_bwd_params --------------------------
	.section	.nv.info._Z35group_norm_nhwc_bwd_one_pass_kernelI11Bf16IOFp32WLi256ELi70ELi560EEv26Group_norm_nhwc_bwd_params,"",@"SHT_CUDA_INFO"
	.sectionflags	@""
	.align	4


	//----- nvinfo : EIATTR_CUDA_API_VERSION
	.align		4
        /*0000*/ 	.byte	0x04, 0x37
        /*0002*/ 	.short	(.L_519 - .L_518)
.L_518:
        /*0004*/ 	.word	0x00000082


	//----- nvinfo : EIATTR_SW2861232_WAR
	.align		4
.L_519:
        /*0008*/ 	.byte	0x01, 0x35
	.zero		2


	//----- nvinfo : EIATTR_PARAM_CBANK
	.align		4
        /*000c*/ 	.byte	0x04, 0x0a
        /*000e*/ 	.short	(.L_521 - .L_520)
	.align		4
.L_520:
        /*0010*/ 	.word	index@(.nv.constant0._Z35group_norm_nhwc_bwd_one_pass_kernelI11Bf16IOFp32WLi256ELi70ELi560EEv26Group_norm_nhwc_bwd_params)
        /*0014*/ 	.short	0x0160
        /*0016*/ 	.short	0x00b8


	//----- nvinfo : EIATTR_CBANK_PARAM_SIZE
	.align		4
.L_521:
        /*0018*/ 	.byte	0x03, 0x19
        /*001a*/ 	.short	0x00b8


	//----- nvinfo : EIATTR_KPARAM_INFO
	.align		4
        /*001c*/ 	.byte	0x04, 0x17
        /*001e*/ 	.short	(.L_523 - .L_522)
.L_522:
        /*0020*/ 	.word	0x00000000
        /*0024*/ 	.short	0x0000
        /*0026*/ 	.short	0x0000
        /*0028*/ 	.byte	0x00, 0xf0, 0xe1, 0x02


	//----- nvinfo : EIATTR_MAXREG_COUNT
	.align		4
.L_523:
        /*002c*/ 	.byte	0x03, 0x1b
        /*002e*/ 	.short	0x0060


	//----- nvinfo : EIATTR_NUM_BARRIERS
	.align		4
        /*0030*/ 	.byte	0x02, 0x4c
        /*0032*/ 	.byte	0x01
	.zero		1


	//----- nvinfo : EIATTR_MERCURY_ISA_VERSION
	.align		4
        /*0034*/ 	.byte	0x03, 0x5f
        /*0036*/ 	.short	0x0000


	//----- nvinfo : EIATTR_INT_WARP_WIDE_INSTR_OFFSETS
	.align		4
        /*0038*/ 	.byte	0x04, 0x31
        /*003a*/ 	.short	(.L_525 - .L_524)


	//   ....[0]....
.L_524:
        /*003c*/ 	.word	0x00004cd0


	//   ....[1]....
        /*0040*/ 	.word	0x00009030


	//----- nvinfo : EIATTR_COOP_GROUP_MASK_REGIDS
	.align		4
.L_525:
        /*0044*/ 	.byte	0x04, 0x29
        /*0046*/ 	.short	(.L_527 - .L_526)


	//   ....[0]....
.L_526:
        /*0048*/ 	.word	0xffffffff


	//   ....[1]....
        /*004c*/ 	.word	0xffffffff


	//   ....[2]....
        /*0050*/ 	.word	0xffffffff


	//   ....[3]....
        /*0054*/ 	.word	0xffffffff


	//   ....[4]....
        /*0058*/ 	.word	0xffffffff


	//   ....[5]....
        /*005c*/ 	.word	0xffffffff


	//   ....[6]....
        /*0060*/ 	.word	0xffffffff


	//   ....[7]....
        /*0064*/ 	.word	0xffffffff


	//   ....[8]....
        /*0068*/ 	.word	0xffffffff


	//   ....[9]....
        /*006c*/ 	.word	0xffffffff


	//----- nvinfo : EIATTR_COOP_GROUP_INSTR_OFFSETS
	.align		4
.L_527:
        /*0070*/ 	.byte	0x04, 0x28
        /*0072*/ 	.short	(.L_529 - .L_528)


	//   ....[0]....
.L_528:
        /*0074*/ 	.word	0x00004090


	//   ....[1]....
        /*0078*/ 	.word	0x000040b0


	//   ....[2]....
        /*007c*/ 	.word	0x00004120


	//   ....[3]....
        /*0080*/ 	.word	0x00004130


	//   ....[4]....
        /*0084*/ 	.word	0x00004180


	//   ....[5]....
        /*0088*/ 	.word	0x00004190


	//   ....[6]....
        /*008c*/ 	.word	0x000041e0


	//   ....[7]....
        /*0090*/ 	.word	0x000041f0


	//   ....[8]....
        /*0094*/ 	.word	0x00004240


	//   ....[9]....
        /*0098*/ 	.word	0x00004250


	//----- nvinfo : EIATTR_EXIT_INSTR_OFFSETS
	.align		4
.L_529:
        /*009c*/ 	.byte	0x04, 0x1c
        /*009e*/ 	.short	(.L_531 - .L_530)


	//   ....[0]....
.L_530:
        /*00a0*/ 	.word	0x00009100


	//   ....[1]....
        /*00a4*/ 	.word	0x00009240


	//   ....[2]....
        /*00a8*/ 	.word	0x00009490


	//----- nvinfo : EIATTR_MAX_THREADS
	.align		4
.L_531:
        /*00ac*/ 	.byte	0x04, 0x05
        /*00ae*/ 	.short	(.L_533 - .L_532)
.L_532:
        /*00b0*/ 	.word	0x00000230
        /*00b4*/ 	.word	0x00000001
        /*00b8*/ 	.word	0x00000001


	//----- nvinfo : EIATTR_CRS_STACK_SIZE
	.align		4
.L_533:
        /*00bc*/ 	.byte	0x04, 0x1e
        /*00be*/ 	.short	(.L_535 - .L_534)
.L_534:
        /*00c0*/ 	.word	0x00000000
.L_535:


//--------------------- .nv.info._Z35group_norm_nhwc_bwd_one_pass_kernelI11Bf16IOFp32WLi512ELi70ELi560EEv26Group_norm_nhwc_bwd_params --------------------------
	.section	.nv.info._Z35group_norm_nhwc_bwd_one_pass_kernelI11Bf16IOFp32WLi512ELi70ELi560EEv26Group_norm_nhwc_bwd_params,"",@"SHT_CUDA_INFO"
	.sectionflags	@""
	.align	4


	//----- nvinfo : EIATTR_CUDA_API_VERSION
	.align		4
        /*0000*/ 	.byte	0x04, 0x37
        /*0002*/ 	.short	(.L_537 - .L_536)
.L_536:
        /*0004*/ 	.word	0x00000082


	//----- nvinfo : EIATTR_SW2861232_WAR
	.align		4
.L_537:
        /*0008*/ 	.byte	0x01, 0x35
	.zero		2


	//----- nvinfo : EIATTR_PARAM_CBANK
	.align		4
        /*000c*/ 	.byte	0x04, 0x0a
        /*000e*/ 	.short	(.L_539 - .L_538)
	.align		4
.L_538:
        /*0010*/ 	.word	index@(.nv.constant0._Z35group_norm_nhwc_bwd_one_pass_kernelI11Bf16IOFp32WLi512ELi70ELi560EEv26Group_norm_nhwc_bwd_params)
        /*0014*/ 	.short	0x0160
        /*0016*/ 	.short	0x00b8


	//----- nvinfo : EIATTR_CBANK_PARAM_SIZE
	.align		4
.L_539:
        /*0018*/ 	.byte	0x03, 0x19
        /*001a*/ 	.short	0x00b8


	//----- nvinfo : EIATTR_KPARAM_INFO
	.align		4
        /*001c*/ 	.byte	0x04, 0x17
        /*001e*/ 	.short	(.L_541 - .L_540)
.L_540:
        /*0020*/ 	.word	0x00000000
        /*0024*/ 	.short	0x0000
        /*0026*/ 	.short	0x0000
        /*0028*/ 	.byte	0x00, 0xf0, 0xe1, 0x02


	//----- nvinfo : EIATTR_MAXREG_COUNT
	.align		4
.L_541:
        /*002c*/ 	.byte	0x03, 0x1b
        /*002e*/ 	.short	0x0060


	//----- nvinfo : EIATTR_NUM_BARRIERS
	.align		4
        /*0030*/ 	.byte	0x02, 0x4c
        /*0032*/ 	.byte	0x01
	.zero		1


	//----- nvinfo : EIATTR_ANNOTATIONS
	.align		4
        /*0034*/ 	.byte	0x04, 0x55
        /*0036*/ 	.short	(.L_543 - .L_542)


	//   ....[0]....
.L_542:
        /*0038*/ 	.word	0x00000001
        /*003c*/ 	.byte	0xb0, 0x02, 0x00, 0x00, 0x01, 0x00, 0x00, 0x00, 0xb0, 0x7a, 0x00, 0x00, 0x01, 0x00, 0x00, 0x00
        /*004c*/ 	.byte	0xe0, 0x7a, 0x00, 0x00, 0x01, 0x00, 0x00, 0x00, 0xb0, 0x7b, 0x00, 0x00, 0x01, 0x00, 0x00, 0x00
        /*005c*/ 	.byte	0xc0, 0x7b, 0x00, 0x00


	//----- nvinfo : EIATTR_MERCURY_ISA_VERSION
	.align		4
.L_543:
        /*0060*/ 	.byte	0x03, 0x5f
        /*0062*/ 	.short	0x0000


	//----- nvinfo : EIATTR_INT_WARP_WIDE_INSTR_OFFSETS
	.align		4
        /*0064*/ 	.byte	0x04, 0x31
        /*0066*/ 	.short	(.L_545 - .L_544)


	//   ....[0]....
.L_544:
        /*0068*/ 	.word	0x00008990


	//   ....[1]....
        /*006c*/ 	.word	0x0000a050


	//   ....[2]....
        /*0070*/ 	.word	0x00010e20


	//----- nvinfo : EIATTR_COOP_GROUP_MASK_REGIDS
	.align		4
.L_545:
        /*0074*/ 	.byte	0x04, 0x29
        /*0076*/ 	.short	(.L_547 - .L_546)


	//   ....[0]....
.L_546:
        /*0078*/ 	.word	0xffffffff


	//   ....[1]....
        /*007c*/ 	.word	0xffffffff


	//   ....[2]....
        /*0080*/ 	.word	0xffffffff


	//   ....[3]....
        /*0084*/ 	.word	0xffffffff


	//   ....[4]....
        /*0088*/ 	.word	0xffffffff


	//   ....[5]....
        /*008c*/ 	.word	0xffffffff


	//   ....[6]....
        /*0090*/ 	.word	0xffffffff


	//   ....[7]....
        /*0094*/ 	.word	0xffffffff


	//   ....[8]....
        /*0098*/ 	.word	0xffffffff


	//   ....[9]....
        /*009c*/ 	.word	0xffffffff


	//----- nvinfo : EIATTR_COOP_GROUP_INSTR_OFFSETS
	.align		4
.L_547:
        /*00a0*/ 	.byte	0x04, 0x28
        /*00a2*/ 	.short	(.L_549 - .L_548)


	//   ....[0]....
.L_548:
        /*00a4*/ 	.word	0x00007ba0


	//   ....[1]....
        /*00a8*/ 	.word	0x00007be0


	//   ....[2]....
        /*00ac*/ 	.word	0x00007c30


	//   ....[3]....
        /*00b0*/ 	.word	0x00007c50


	//   ....[4]....
        /*00b4*/ 	.word	0x00007ca0


	//   ....[5]....
        /*00b8*/ 	.word	0x00007cc0


	//   ....[6]....
        /*00bc*/ 	.word	0x00007d10


	//   ....[7]....
        /*00c0*/ 	.word	0x00007d30


	//   ....[8]....
        /*00c4*/ 	.word	0x00007da0


	//   ....[9]....
        /*00c8*/ 	.word	0x00007db0


	//----- nvinfo : EIATTR_EXIT_INSTR_OFFSETS
	.align		4
.L_549:
        /*00cc*/ 	.byte	0x04, 0x1c
        /*00ce*/ 	.short	(.L_551 - .L_550)


	//   ....[0]....
.L_550:
        /*00d0*/ 	.word	0x00010ef0


	//   ....[1]....
        /*00d4*/ 	.word	0x00011030


	//   ....[2]....
        /*00d8*/ 	.word	0x00011280


	//----- nvinfo : EIATTR_MAX_THREADS
	.align		4
.L_551:
        /*00dc*/ 	.byte	0x04, 0x05
        /*00de*/ 	.short	(.L_553 - .L_552)
.L_552:
        /*00e0*/ 	.word	0x00000230
        /*00e4*/ 	.word	0x00000001
        /*00e8*/ 	.word	0x00000001


	//----- nvinfo : EIATTR_CRS_STACK_SIZE
	.align		4
.L_553:
        /*00ec*/ 	.byte	0x04, 0x1e
        /*00ee*/ 	.short	(.L_555 - .L_554)
.L_554:
        /*00f0*/ 	.word	0x00000000
.L_555:


//--------------------- .nv.info._Z35group_norm_nhwc_bwd_one_pass_kernelI11Bf16IOBf16WLi64ELi70ELi560EEv26Group_norm_nhwc_bwd_params --------------------------
	.section	.nv.info._Z35group_norm_nhwc_bwd_one_pass_kernelI11Bf16IOBf16WLi64ELi70ELi560EEv26Group_norm_nhwc_bwd_params,"",@"SHT_CUDA_INFO"
	.sectionflags	@""
	.align	4


	//----- nvinfo : EIATTR_CUDA_API_VERSION
	.align		4
        /*0000*/ 	.byte	0x04, 0x37
        /*0002*/ 	.short	(.L_557 - .L_556)
.L_556:
        /*0004*/ 	.word	0x00000082


	//----- nvinfo : EIATTR_SW2861232_WAR
	.align		4
.L_557:
        /*0008*/ 	.byte	0x01, 0x35
	.zero		2


	//----- nvinfo : EIATTR_PARAM_CBANK
	.align		4
        /*000c*/ 	.byte	0x04, 0x0a
        /*000e*/ 	.short	(.L_559 - .L_558)
	.align		4
.L_558:
        /*0010*/ 	.word	index@(.nv.constant0._Z35group_norm_nhwc_bwd_one_pass_kernelI11Bf16IOBf16WLi64ELi70ELi560EEv26Group_norm_nhwc_bwd_params)
        /*0014*/ 	.short	0x0160
        /*0016*/ 	.short	0x00b8


	//----- nvinfo : EIATTR_CBANK_PARAM_SIZE
	.align		4
.L_559:
        /*0018*/ 	.byte	0x03, 0x19
        /*001a*/ 	.short	0x00b8


	//----- nvinfo : EIATTR_KPARAM_INFO
	.align		4
        /*001c*/ 	.byte	0x04, 0x17
        /*001e*/ 	.short	(.L_561 - .L_560)
.L_560:
        /*0020*/ 	.word	0x00000000
        /*0024*/ 	.short	0x0000
        /*0026*/ 	.short	0x0000
        /*0028*/ 	.byte	0x00, 0xf0, 0xe1, 0x02


	//----- nvinfo : EIATTR_MAXREG_COUNT
	.align		4
.L_561:
        /*002c*/ 	.byte	0x03, 0x1b
        /*002e*/ 	.short	0x0060


	//----- nvinfo : EIATTR_NUM_BARRIERS
	.align		4
        /*0030*/ 	.byte	0x02, 0x4c
        /*0032*/ 	.byte	0x01
	.zero		1


	//----- nvinfo : EIATTR_MERCURY_ISA_VERSION
	.align		4
        /*0034*/ 	.byte	0x03, 0x5f
        /*0036*/ 	.short	0x0000


	//----- nvinfo : EIATTR_INT_WARP_WIDE_INSTR_OFFSETS
	.align		4
        /*0038*/ 	.byte	0x04, 0x31
        /*003a*/ 	.short	(.L_563 - .L_562)


	//   ....[0]....
.L_562:
        /*003c*/ 	.word	0x00002230


	//   ....[1]....
        /*0040*/ 	.word	0x00004110


	//----- nvinfo : EIATTR_COOP_GROUP_MASK_REGIDS
	.align		4
.L_563:
        /*0044*/ 	.byte	0x04, 0x29
        /*0046*/ 	.short	(.L_565 - .L_564)


	//   ....[0]....
.L_564:
        /*0048*/ 	.word	0xffffffff


	//   ....[1]....
        /*004c*/ 	.word	0xffffffff


	//   ....[2]....
        /*0050*/ 	.word	0xffffffff


	//   ....[3]....
        /*0054*/ 	.word	0xffffffff


	//   ....[4]....
        /*0058*/ 	.word	0xffffffff


	//   ....[5]....
        /*005c*/ 	.word	0xffffffff


	//   ....[6]....
        /*0060*/ 	.word	0xffffffff


	//   ....[7]....
        /*0064*/ 	.word	0xffffffff


	//   ....[8]....
        /*0068*/ 	.word	0xffffffff


	//   ....[9]....
        /*006c*/ 	.word	0xffffffff


	//----- nvinfo : EIATTR_COOP_GROUP_INSTR_OFFSETS
	.align		4
.L_565:
        /*0070*/ 	.byte	0x04, 0x28
        /*0072*/ 	.short	(.L_567 - .L_566)


	//   ....[0]....
.L_566:
        /*0074*/ 	.word	0x00001540


	//   ....[1]....
        /*0078*/ 	.word	0x00001620


	//   ....[2]....
        /*007c*/ 	.word	0x00001680


	//   ....[3]....
        /*0080*/ 	.word	0x000016a0


	//   ....[4]....
        /*0084*/ 	.word	0x000016e0


	//   ....[5]....
        /*0088*/ 	.word	0x00001700


	//   ....[6]....
        /*008c*/ 	.word	0x00001740


	//   ....[7]....
        /*0090*/ 	.word	0x00001760


	//   ....[8]....
        /*0094*/ 	.word	0x00001770


	//   ....[9]....
        /*0098*/ 	.word	0x000017b0


	//----- nvinfo : EIATTR_EXIT_INSTR_OFFSETS
	.align		4
.L_567:
        /*009c*/ 	.byte	0x04, 0x1c
        /*009e*/ 	.short	(.L_569 - .L_568)


	//   ....[0]....
.L_568:
        /*00a0*/ 	.word	0x000041e0


	//   ....[1]....
        /*00a4*/ 	.word	0x00004320


	//   ....[2]....
        /*00a8*/ 	.word	0x000045a0


	//----- nvinfo : EIATTR_MAX_THREADS
	.align		4
.L_569:
        /*00ac*/ 	.byte	0x04, 0x05
        /*00ae*/ 	.short	(.L_571 - .L_570)
.L_570:
        /*00b0*/ 	.word	0x00000230
        /*00b4*/ 	.word	0x00000001
        /*00b8*/ 	.word	0x00000001


	//----- nvinfo : EIATTR_CRS_STACK_SIZE
	.align		4
.L_571:
        /*00bc*/ 	.byte	0x04, 0x1e
        /*00be*/ 	.short	(.L_573 - .L_572)
.L_572:
        /*00c0*/ 	.word	0x00000000
.L_573:


//--------------------- .nv.info._Z35group_norm_nhwc_bwd_one_pass_kernelI11Bf16IOBf16WLi128ELi70ELi560EEv26Group_norm_nhwc_bwd_params --------------------------
	.section	.nv.info._Z35group_norm_nhwc_bwd_one_pass_kernelI11Bf16IOBf16WLi128ELi70ELi560EEv26Group_norm_nhwc_bwd_params,"",@"SHT_CUDA_INFO"
	.sectionflags	@""
	.align	4


	//----- nvinfo : EIATTR_CUDA_API_VERSION
	.align		4
        /*0000*/ 	.byte	0x04, 0x37
        /*0002*/ 	.short	(.L_575 - .L_574)
.L_574:
        /*0004*/ 	.word	0x00000082


	//----- nvinfo : EIATTR_SW2861232_WAR
	.align		4
.L_575:
        /*0008*/ 	.byte	0x01, 0x35
	.zero		2


	//----- nvinfo : EIATTR_PARAM_CBANK
	.align		4
        /*000c*/ 	.byte	0x04, 0x0a
        /*000e*/ 	.short	(.L_577 - .L_576)
	.align		4
.L_576:
        /*0010*/ 	.word	index@(.nv.constant0._Z35group_norm_nhwc_bwd_one_pass_kernelI11Bf16IOBf16WLi128ELi70ELi560EEv26Group_norm_nhwc_bwd_params)
        /*0014*/ 	.short	0x0160
        /*0016*/ 	.short	0x00b8


	//----- nvinfo : EIATTR_CBANK_PARAM_SIZE
	.align		4
.L_577:
        /*0018*/ 	.byte	0x03, 0x19
        /*001a*/ 	.short	0x00b8


	//----- nvinfo : EIATTR_KPARAM_INFO
	.align		4
        /*001c*/ 	.byte	0x04, 0x17
        /*001e*/ 	.short	(.L_579 - .L_578)
.L_578:
        /*0020*/ 	.word	0x00000000
        /*0024*/ 	.short	0x0000
        /*0026*/ 	.short	0x0000
        /*0028*/ 	.byte	0x00, 0xf0, 0xe1, 0x02


	//----- nvinfo : EIATTR_MAXREG_COUNT
	.align		4
.L_579:
        /*002c*/ 	.byte	0x03, 0x1b
        /*002e*/ 	.short	0x0060


	//----- nvinfo : EIATTR_NUM_BARRIERS
	.align		4
        /*0030*/ 	.byte	0x02, 0x4c
        /*0032*/ 	.byte	0x01
	.zero		1


	//----- nvinfo : EIATTR_MERCURY_ISA_VERSION
	.align		4
        /*0034*/ 	.byte	0x03, 0x5f
        /*0036*/ 	.short	0x0000


	//----- nvinfo : EIATTR_INT_WARP_WIDE_INSTR_OFFSETS
	.align		4
        /*0038*/ 	.byte	0x04, 0x31
        /*003a*/ 	.short	(.L_581 - .L_580)


	//   ....[0]....
.L_580:
        /*003c*/ 	.word	0x00002fd0


	//   ....[1]....
        /*0040*/ 	.word	0x00005a80


	//----- nvinfo : EIATTR_COOP_GROUP_MASK_REGIDS
	.align		4
.L_581:
        /*0044*/ 	.byte	0x04, 0x29
        /*0046*/ 	.short	(.L_583 - .L_582)


	//   ....[0]....
.L_582:
        /*0048*/ 	.word	0xffffffff


	//   ....[1]....
        /*004c*/ 	.word	0xffffffff


	//   ....[2]....
        /*0050*/ 	.word	0xffffffff


	//   ....[3]....
        /*0054*/ 	.word	0xffffffff


	//   ....[4]....
        /*0058*/ 	.word	0xffffffff


	//   ....[5]....
        /*005c*/ 	.word	0xffffffff


	//   ....[6]....
        /*0060*/ 	.word	0xffffffff


	//   ....[7]....
        /*0064*/ 	.word	0xffffffff


	//   ....[8]....
        /*0068*/ 	.word	0xffffffff


	//   ....[9]....
        /*006c*/ 	.word	0xffffffff


	//----- nvinfo : EIATTR_COOP_GROUP_INSTR_OFFSETS
	.align		4
.L_583:
        /*0070*/ 	.byte	0x04, 0x28
        /*0072*/ 	.short	(.L_585 - .L_584)


	//   ....[0]....
.L_584:
        /*0074*/ 	.word	0x000023b0


	//   ....[1]....
        /*0078*/ 	.word	0x000023d0


	//   ....[2]....
        /*007c*/ 	.word	0x00002430


	//   ....[3]....
        /*0080*/ 	.word	0x00002440


	//   ....[4]....
        /*0084*/ 	.word	0x00002490


	//   ....[5]....
        /*0088*/ 	.word	0x000024a0


	//   ....[6]....
        /*008c*/ 	.word	0x000024f0


	//   ....[7]....
        /*0090*/ 	.word	0x00002500


	//   ....[8]....
        /*0094*/ 	.word	0x00002550


	//   ....[9]....
        /*0098*/ 	.word	0x00002560


	//----- nvinfo : EIATTR_EXIT_INSTR_OFFSETS
	.align		4
.L_585:
        /*009c*/ 	.byte	0x04, 0x1c
        /*009e*/ 	.short	(.L_587 - .L_586)


	//   ....[0]....
.L_586:
        /*00a0*/ 	.word	0x00005b50


	//   ....[1]....
        /*00a4*/ 	.word	0x00005c90


	//   ....[2]....
        /*00a8*/ 	.word	0x00005f10


	//----- nvinfo : EIATTR_MAX_THREADS
	.align		4
.L_587:
        /*00ac*/ 	.byte	0x04, 0x05
        /*00ae*/ 	.short	(.L_589 - .L_588)
.L_588:
        /*00b0*/ 	.word	0x00000230
        /*00b4*/ 	.word	0x00000001
        /*00b8*/ 	.word	0x00000001


	//----- nvinfo : EIATTR_CRS_STACK_SIZE
	.align		4
.L_589:
        /*00bc*/ 	.byte	0x04, 0x1e
        /*00be*/ 	.short	(.L_591 - .L_590)
.L_590:
        /*00c0*/ 	.word	0x00000000
.L_591:


//--------------------- .nv.info._Z35group_norm_nhwc_bwd_one_pass_kernelI11Bf16IOBf16WLi256ELi70ELi560EEv26Group_norm_nhwc_bwd_params --------------------------
	.section	.nv.info._Z35group_norm_nhwc_bwd_one_pass_kernelI11Bf16IOBf16WLi256ELi70ELi560EEv26Group_norm_nhwc_bwd_params,"",@"SHT_CUDA_INFO"
	.sectionflags	@""
	.align	4


	//----- nvinfo : EIATTR_CUDA_API_VERSION
	.align		4
        /*0000*/ 	.byte	0x04, 0x37
        /*0002*/ 	.short	(.L_593 - .L_592)
.L_592:
        /*0004*/ 	.word	0x00000082


	//----- nvinfo : EIATTR_SW2861232_WAR
	.align		4
.L_593:
        /*0008*/ 	.byte	0x01, 0x35
	.zero		2


	//----- nvinfo : EIATTR_PARAM_CBANK
	.align		4
        /*000c*/ 	.byte	0x04, 0x0a
        /*000e*/ 	.short	(.L_595 - .L_594)
	.align		4
.L_594:
        /*0010*/ 	.word	index@(.nv.constant0._Z35group_norm_nhwc_bwd_one_pass_kernelI11Bf16IOBf16WLi256ELi70ELi560EEv26Group_norm_nhwc_bwd_params)
        /*0014*/ 	.short	0x0160
        /*0016*/ 	.short	0x00b8


	//----- nvinfo : EIATTR_CBANK_PARAM_SIZE
	.align		4
.L_595:
        /*0018*/ 	.byte	0x03, 0x19
        /*001a*/ 	.short	0x00b8


	//----- nvinfo : EIATTR_KPARAM_INFO
	.align		4
        /*001c*/ 	.byte	0x04, 0x17
        /*001e*/ 	.short	(.L_597 - .L_596)
.L_596:
        /*0020*/ 	.word	0x00000000
        /*0024*/ 	.short	0x0000
        /*0026*/ 	.short	0x0000
        /*0028*/ 	.byte	0x00, 0xf0, 0xe1, 0x02


	//----- nvinfo : EIATTR_MAXREG_COUNT
	.align		4
.L_597:
        /*002c*/ 	.byte	0x03, 0x1b
        /*002e*/ 	.short	0x0060


	//----- nvinfo : EIATTR_NUM_BARRIERS
	.align		4
        /*0030*/ 	.byte	0x02, 0x4c
        /*0032*/ 	.byte	0x01
	.zero		1


	//----- nvinfo : EIATTR_MERCURY_ISA_VERSION
	.align		4
        /*0034*/ 	.byte	0x03, 0x5f
        /*0036*/ 	.short	0x0000


	//----- nvinfo : EIATTR_INT_WARP_WIDE_INSTR_OFFSETS
	.align		4
        /*0038*/ 	.byte	0x04, 0x31
        /*003a*/ 	.short	(.L_599 - .L_598)


	//   ....[0]....
.L_598:
        /*003c*/ 	.word	0x00004d30


	//   ....[1]....
        /*0040*/ 	.word	0x00009090


	//----- nvinfo : EIATTR_COOP_GROUP_MASK_REGIDS
	.align		4
.L_599:
        /*0044*/ 	.byte	0x04, 0x29
        /*0046*/ 	.short	(.L_601 - .L_600)


	//   ....[0]....
.L_600:
        /*0048*/ 	.word	0xffffffff


	//   ....[1]....
        /*004c*/ 	.word	0xffffffff


	//   ....[2]....
        /*0050*/ 	.word	0xffffffff


	//   ....[3]....
        /*0054*/ 	.word	0xffffffff


	//   ....[4]....
        /*0058*/ 	.word	0xffffffff


	//   ....[5]....
        /*005c*/ 	.word	0xffffffff


	//   ....[6]....
        /*0060*/ 	.word	0xffffffff


	//   ....[7]....
        /*0064*/ 	.word	0xffffffff


	//   ....[8]....
        /*0068*/ 	.word	0xffffffff


	//   ....[9]....
        /*006c*/ 	.word	0xffffffff


	//----- nvinfo : EIATTR_COOP_GROUP_INSTR_OFFSETS
	.align		4
.L_601:
        /*0070*/ 	.byte	0x04, 0x28
        /*0072*/ 	.short	(.L_603 - .L_602)


	//   ....[0]....
.L_602:
        /*0074*/ 	.word	0x000040f0


	//   ....[1]....
        /*0078*/ 	.word	0x00004140


	//   ....[2]....
        /*007c*/ 	.word	0x00004170


	//   ....[3]....
        /*0080*/ 	.word	0x000041a0


	//   ....[4]....
        /*0084*/ 	.word	0x000041d0


	//   ....[5]....
        /*0088*/ 	.word	0x00004200


	//   ....[6]....
        /*008c*/ 	.word	0x00004230


	//   ....[7]....
        /*0090*/ 	.word	0x00004260


	//   ....[8]....
        /*0094*/ 	.word	0x00004290


	//   ....[9]....
        /*0098*/ 	.word	0x000042a0


	//----- nvinfo : EIATTR_EXIT_INSTR_OFFSETS
	.align		4
.L_603:
        /*009c*/ 	.byte	0x04, 0x1c
        /*009e*/ 	.short	(.L_605 - .L_604)


	//   ....[0]....
.L_604:
        /*00a0*/ 	.word	0x00009160


	//   ....[1]....
        /*00a4*/ 	.word	0x000092a0


	//   ....[2]....
        /*00a8*/ 	.word	0x00009520


	//----- nvinfo : EIATTR_MAX_THREADS
	.align		4
.L_605:
        /*00ac*/ 	.byte	0x04, 0x05
        /*00ae*/ 	.short	(.L_607 - .L_606)
.L_606:
        /*00b0*/ 	.word	0x00000230
        /*00b4*/ 	.word	0x00000001
        /*00b8*/ 	.word	0x00000001


	//----- nvinfo : EIATTR_CRS_STACK_SIZE
	.align		4
.L_607:
        /*00bc*/ 	.byte	0x04, 0x1e
        /*00be*/ 	.short	(.L_609 - .L_608)
.L_608:
        /*00c0*/ 	.word	0x00000000
.L_609:


//--------------------- .nv.info._Z35group_norm_nhwc_bwd_one_pass_kernelI11Bf16IOBf16WLi512ELi70ELi560EEv26Group_norm_nhwc_bwd_params --------------------------
	.section	.nv.info._Z35group_norm_nhwc_bwd_one_pass_kernelI11Bf16IOBf16WLi512ELi70ELi560EEv26Group_norm_nhwc_bwd_params,"",@"SHT_CUDA_INFO"
	.sectionflags	@""
	.align	4


	//----- nvinfo : EIATTR_CUDA_API_VERSION
	.align		4
        /*0000*/ 	.byte	0x04, 0x37
        /*0002*/ 	.short	(.L_611 - .L_610)
.L_610:
        /*0004*/ 	.word	0x00000082


	//----- nvinfo : EIATTR_SW2861232_WAR
	.align		4
.L_611:
        /*0008*/ 	.byte	0x01, 0x35
	.zero		2


	//----- nvinfo : EIATTR_PARAM_CBANK
	.align		4
        /*000c*/ 	.byte	0x04, 0x0a
        /*000e*/ 	.short	(.L_613 - .L_612)
	.align		4
.L_612:
        /*0010*/ 	.word	index@(.nv.constant0._Z35group_norm_nhwc_bwd_one_pass_kernelI11Bf16IOBf16WLi512ELi70ELi560EEv26Group_norm_nhwc_bwd_params)
        /*0014*/ 	.short	0x0160
        /*0016*/ 	.short	0x00b8


	//----- nvinfo : EIATTR_CBANK_PARAM_SIZE
	.align		4
.L_613:
        /*0018*/ 	.byte	0x03, 0x19
        /*001a*/ 	.short	0x00b8


	//----- nvinfo : EIATTR_KPARAM_INFO
	.align		4
        /*001c*/ 	.byte	0x04, 0x17
        /*001e*/ 	.short	(.L_615 - .L_614)
.L_614:
        /*0020*/ 	.word	0x00000000
        /*0024*/ 	.short	0x0000
        /*0026*/ 	.short	0x0000
        /*0028*/ 	.byte	0x00, 0xf0, 0xe1, 0x02


	//----- nvinfo : EIATTR_MAXREG_COUNT
	.align		4
.L_615:
        /*002c*/ 	.byte	0x03, 0x1b
        /*002e*/ 	.short	0x0060


	//----- nvinfo : EIATTR_NUM_BARRIERS
	.align		4
        /*0030*/ 	.byte	0x02, 0x4c
        /*0032*/ 	.byte	0x01
	.zero		1


	//----- nvinfo : EIATTR_ANNOTATIONS
	.align		4
        /*0034*/ 	.byte	0x04, 0x55
        /*0036*/ 	.short	(.L_617 - .L_616)


	//   ....[0]....
.L_616:
        /*0038*/ 	.word	0x00000001
        /*003c*/ 	.byte	0xb0, 0x02, 0x00, 0x00, 0x01, 0x00, 0x00, 0x00, 0x00, 0x7b, 0x00, 0x00, 0x01, 0x00, 0x00, 0x00
        /*004c*/ 	.byte	0x30, 0x7b, 0x00, 0x00, 0x01, 0x00, 0x00, 0x00, 0x00, 0x7c, 0x00, 0x00, 0x01, 0x00, 0x00, 0x00
        /*005c*/ 	.byte	0x10, 0x7c, 0x00, 0x00


	//----- nvinfo : EIATTR_MERCURY_ISA_VERSION
	.align		4
.L_617:
        /*0060*/ 	.byte	0x03, 0x5f
        /*0062*/ 	.short	0x0000


	//----- nvinfo : EIATTR_INT_WARP_WIDE_INSTR_OFFSETS
	.align		4
        /*0064*/ 	.byte	0x04, 0x31
        /*0066*/ 	.short	(.L_619 - .L_618)


	//   ....[0]....
.L_618:
        /*0068*/ 	.word	0x000089e0


	//   ....[1]....
        /*006c*/ 	.word	0x0000a0a0


	//   ....[2]....
        /*0070*/ 	.word	0x00010e70


	//----- nvinfo : EIATTR_COOP_GROUP_MASK_REGIDS
	.align		4
.L_619:
        /*0074*/ 	.byte	0x04, 0x29
        /*0076*/ 	.short	(.L_621 - .L_620)


	//   ....[0]....
.L_620:
        /*0078*/ 	.word	0xffffffff


	//   ....[1]....
        /*007c*/ 	.word	0xffffffff


	//   ....[2]....
        /*0080*/ 	.word	0xffffffff


	//   ....[3]....
        /*0084*/ 	.word	0xffffffff


	//   ....[4]....
        /*0088*/ 	.word	0xffffffff


	//   ....[5]....
        /*008c*/ 	.word	0xffffffff


	//   ....[6]....
        /*0090*/ 	.word	0xffffffff


	//   ....[7]....
        /*0094*/ 	.word	0xffffffff


	//   ....[8]....
        /*0098*/ 	.word	0xffffffff


	//   ....[9]....
        /*009c*/ 	.word	0xffffffff


	//----- nvinfo : EIATTR_COOP_GROUP_INSTR_OFFSETS
	.align		4
.L_621:
        /*00a0*/ 	.byte	0x04, 0x28
        /*00a2*/ 	.short	(.L_623 - .L_622)


	//   ....[0]....
.L_622:
        /*00a4*/ 	.word	0x00007bf0


	//   ....[1]....
        /*00a8*/ 	.word	0x00007c30


	//   ....[2]....
        /*00ac*/ 	.word	0x00007c80


	//   ....[3]....
        /*00b0*/ 	.word	0x00007ca0


	//   ....[4]....
        /*00b4*/ 	.word	0x00007cf0


	//   ....[5]....
        /*00b8*/ 	.word	0x00007d10


	//   ....[6]....
        /*00bc*/ 	.word	0x00007d60


	//   ....[7]....
        /*00c0*/ 	.word	0x00007d80


	//   ....[8]....
        /*00c4*/ 	.word	0x00007df0


	//   ....[9]....
        /*00c8*/ 	.word	0x00007e00


	//----- nvinfo : EIATTR_EXIT_INSTR_OFFSETS
	.align		4
.L_623:
        /*00cc*/ 	.byte	0x04, 0x1c
        /*00ce*/ 	.short	(.L_625 - .L_624)


	//   ....[0]....
.L_624:
        /*00d0*/ 	.word	0x00010f40


	//   ....[1]....
        /*00d4*/ 	.word	0x00011080


	//   ....[2]....
        /*00d8*/ 	.word	0x00011300


	//----- nvinfo : EIATTR_MAX_THREADS
	.align		4
.L_625:
        /*00dc*/ 	.byte	0x04, 0x05
        /*00de*/ 	.short	(.L_627 - .L_626)
.L_626:
        /*00e0*/ 	.word	0x00000230
        /*00e4*/ 	.word	0x00000001
        /*00e8*/ 	.word	0x00000001


	//----- nvinfo : EIATTR_CRS_STACK_SIZE
	.align		4
.L_627:
        /*00ec*/ 	.byte	0x04, 0x1e
        /*00ee*/ 	.short	(.L_629 - .L_628)
.L_628:
        /*00f0*/ 	.word	0x00000000
.L_629:


//--------------------- .nv.info._Z35group_norm_nhwc_bwd_one_pass_kernelI11Bf16IOFp16WLi64ELi70ELi560EEv26Group_norm_nhwc_bwd_params --------------------------
	.section	.nv.info._Z35group_norm_nhwc_bwd_one_pass_kernelI11Bf16IOFp16WLi64ELi70ELi560EEv26Group_norm_nhwc_bwd_params,"",@"SHT_CUDA_INFO"
	.sectionflags	@""
	.align	4


	//----- nvinfo : EIATTR_CUDA_API_VERSION
	.align		4
        /*0000*/ 	.byte	0x04, 0x37
        /*0002*/ 	.short	(.L_631 - .L_630)
.L_630:
        /*0004*/ 	.word	0x00000082


	//----- nvinfo : EIATTR_SW2861232_WAR
	.align		4
.L_631:
        /*0008*/ 	.byte	0x01, 0x35
	.zero		2


	//----- nvinfo : EIATTR_PARAM_CBANK
	.align		4
        /*000c*/ 	.byte	0x04, 0x0a
        /*000e*/ 	.short	(.L_633 - .L_632)
	.align		4
.L_632:
        /*0010*/ 	.word	index@(.nv.constant0._Z35group_norm_nhwc_bwd_one_pass_kernelI11Bf16IOFp16WLi64ELi70ELi560EEv26Group_norm_nhwc_bwd_params)
        /*0014*/ 	.short	0x0160
        /*0016*/ 	.short	0x00b8


	//----- nvinfo : EIATTR_CBANK_PARAM_SIZE
	.align		4
.L_633:
        /*0018*/ 	.byte	0x03, 0x19
        /*001a*/ 	.short	0x00b8


	//----- nvinfo : EIATTR_KPARAM_INFO
	.align		4
        /*001c*/ 	.byte	0x04, 0x17
        /*001e*/ 	.short	(.L_635 - .L_634)
.L_634:
        /*0020*/ 	.word	0x00000000
        /*0024*/ 	.short	0x0000
        /*0026*/ 	.short	0x0000
        /*0028*/ 	.byte	0x00, 0xf0, 0xe1, 0x02


	//----- nvinfo : EIATTR_MAXREG_COUNT
	.align		4
.L_635:
        /*002c*/ 	.byte	0x03, 0x1b
        /*002e*/ 	.short	0x0060


	//----- nvinfo : EIATTR_NUM_BARRIERS
	.align		4
        /*0030*/ 	.byte	0x02, 0x4c
        /*0032*/ 	.byte	0x01
	.zero		1


	//----- nvinfo : EIATTR_MERCURY_ISA_VERSION
	.align		4
        /*0034*/ 	.byte	0x03, 0x5f
        /*0036*/ 	.short	0x0000


	//----- nvinfo : EIATTR_INT_WARP_WIDE_INSTR_OFFSETS
	.align		4
        /*0038*/ 	.byte	0x04, 0x31
        /*003a*/ 	.short	(.L_637 - .L_636)


	//   ....[0]....
.L_636:
        /*003c*/ 	.word	0x00002230


	//   ....[1]....
        /*0040*/ 	.word	0x00004110


	//----- nvinfo : EIATTR_COOP_GROUP_MASK_REGIDS
	.align		4
.L_637:
        /*0044*/ 	.byte	0x04, 0x29
        /*0046*/ 	.short	(.L_639 - .L_638)


	//   ....[0]....
.L_638:
        /*0048*/ 	.word	0xffffffff


	//   ....[1]....
        /*004c*/ 	.word	0xffffffff


	//   ....[2]....
        /*0050*/ 	.word	0xffffffff


	//   ....[3]....
        /*0054*/ 	.word	0xffffffff


	//   ....[4]....
        /*0058*/ 	.word	0xffffffff


	//   ....[5]....
        /*005c*/ 	.word	0xffffffff


	//   ....[6]....
        /*0060*/ 	.word	0xffffffff


	//   ....[7]....
        /*0064*/ 	.word	0xffffffff


	//   ....[8]....
        /*0068*/ 	.word	0xffffffff


	//   ....[9]....
        /*006c*/ 	.word	0xffffffff


	//----- nvinfo : EIATTR_COOP_GROUP_INSTR_OFFSETS
	.align		4
.L_639:
        /*0070*/ 	.byte	0x04, 0x28
        /*0072*/ 	.short	(.L_641 - .L_640)


	//   ....[0]....
.L_640:
        /*0074*/ 	.word	0x00001540


	//   ....[1]....
        /*0078*/ 	.word	0x00001620


	//   ....[2]....
        /*007c*/ 	.word	0x00001680


	//   ....[3]....
        /*0080*/ 	.word	0x000016a0


	//   ....[4]....
        /*0084*/ 	.word	0x000016e0


	//   ....[5]....
        /*0088*/ 	.word	0x00001700


	//   ....[6]....
        /*008c*/ 	.word	0x00001740


	//   ....[7]....
        /*0090*/ 	.word	0x00001760


	//   ....[8]....
        /*0094*/ 	.word	0x00001770


	//   ....[9]....
        /*0098*/ 	.word	0x000017b0


	//----- nvinfo : EIATTR_EXIT_INSTR_OFFSETS
	.align		4
.L_641:
        /*009c*/ 	.byte	0x04, 0x1c
        /*009e*/ 	.short	(.L_643 - .L_642)


	//   ....[0]....
.L_642:
        /*00a0*/ 	.word	0x000041e0


	//   ....[1]....
        /*00a4*/ 	.word	0x00004320


	//   ....[2]....
        /*00a8*/ 	.word	0x000045a0


	//----- nvinfo : EIATTR_MAX_THREADS
	.align		4
.L_643:
        /*00ac*/ 	.byte	0x04, 0x05
        /*00ae*/ 	.short	(.L_645 - .L_644)
.L_644:
        /*00b0*/ 	.word	0x00000230
        /*00b4*/ 	.word	0x00000001
        /*00b8*/ 	.word	0x00000001


	//----- nvinfo : EIATTR_CRS_STACK_SIZE
	.align		4
.L_645:
        /*00bc*/ 	.byte	0x04, 0x1e
        /*00be*/ 	.short	(.L_647 - .L_646)
.L_646:
        /*00c0*/ 	.word	0x00000000
.L_647:


//--------------------- .nv.info._Z35group_norm_nhwc_bwd_one_pass_kernelI11Bf16IOFp16WLi128ELi70ELi560EEv26Group_norm_nhwc_bwd_params --------------------------
	.section	.nv.info._Z35group_norm_nhwc_bwd_one_pass_kernelI11Bf16IOFp16WLi128ELi70ELi560EEv26Group_norm_nhwc_bwd_params,"",@"SHT_CUDA_INFO"
	.sectionflags	@""
	.align	4


	//----- nvinfo : EIATTR_CUDA_API_VERSION
	.align		4
        /*0000*/ 	.byte	0x04, 0x37
        /*0002*/ 	.short	(.L_649 - .L_648)
.L_648:
        /*0004*/ 	.word	0x00000082


	//----- nvinfo : EIATTR_SW2861232_WAR
	.align		4
.L_649:
        /*0008*/ 	.byte	0x01, 0x35
	.zero		2


	//----- nvinfo : EIATTR_PARAM_CBANK
	.align		4
        /*000c*/ 	.byte	0x04, 0x0a
        /*000e*/ 	.short	(.L_651 - .L_650)
	.align		4
.L_650:
        /*0010*/ 	.word	index@(.nv.constant0._Z35group_norm_nhwc_bwd_one_pass_kernelI11Bf16IOFp16WLi128ELi70ELi560EEv26Group_norm_nhwc_bwd_params)
        /*0014*/ 	.short	0x0160
        /*0016*/ 	.short	0x00b8


	//----- nvinfo : EIATTR_CBANK_PARAM_SIZE
	.align		4
.L_651:
        /*0018*/ 	.byte	0x03, 0x19
        /*001a*/ 	.short	0x00b8


	//----- nvinfo : EIATTR_KPARAM_INFO
	.align		4
        /*001c*/ 	.byte	0x04, 0x17
        /*001e*/ 	.short	(.L_653 - .L_652)
.L_652:
        /*0020*/ 	.word	0x00000000
        /*0024*/ 	.short	0x0000
        /*0026*/ 	.short	0x0000
        /*0028*/ 	.byte	0x00, 0xf0, 0xe1, 0x02


	//----- nvinfo : EIATTR_MAXREG_COUNT
	.align		4
.L_653:
        /*002c*/ 	.byte	0x03, 0x1b
        /*002e*/ 	.short	0x0060


	//----- nvinfo : EIATTR_NUM_BARRIERS
	.align		4
        /*0030*/ 	.byte	0x02, 0x4c
        /*0032*/ 	.byte	0x01
	.zero		1


	//----- nvinfo : EIATTR_MERCURY_ISA_VERSION
	.align		4
        /*0034*/ 	.byte	0x03, 0x5f
        /*0036*/ 	.short	0x0000


	//----- nvinfo : EIATTR_INT_WARP_WIDE_INSTR_OFFSETS
	.align		4
        /*0038*/ 	.byte	0x04, 0x31
        /*003a*/ 	.short	(.L_655 - .L_654)


	//   ....[0]....
.L_654:
        /*003c*/ 	.word	0x00002fd0


	//   ....[1]....
        /*0040*/ 	.word	0x00005a80


	//----- nvinfo : EIATTR_COOP_GROUP_MASK_REGIDS
	.align		4
.L_655:
        /*0044*/ 	.byte	0x04, 0x29
        /*0046*/ 	.short	(.L_657 - .L_656)


	//   ....[0]....
.L_656:
        /*0048*/ 	.word	0xffffffff


	//   ....[1]....
        /*004c*/ 	.word	0xffffffff


	//   ....[2]....
        /*0050*/ 	.word	0xffffffff


	//   ....[3]....
        /*0054*/ 	.word	0xffffffff


	//   ....[4]....
        /*0058*/ 	.word	0xffffffff


	//   ....[5]....
        /*005c*/ 	.word	0xffffffff


	//   ....[6]....
        /*0060*/ 	.word	0xffffffff


	//   ....[7]....
        /*0064*/ 	.word	0xffffffff


	//   ....[8]....
        /*0068*/ 	.word	0xffffffff


	//   ....[9]....
        /*006c*/ 	.word	0xffffffff


	//----- nvinfo : EIATTR_COOP_GROUP_INSTR_OFFSETS
	.align		4
.L_657:
        /*0070*/ 	.byte	0x04, 0x28
        /*0072*/ 	.short	(.L_659 - .L_658)


	//   ....[0]....
.L_658:
        /*0074*/ 	.word	0x000023b0


	//   ....[1]....
        /*0078*/ 	.word	0x000023d0


	//   ....[2]....
        /*007c*/ 	.word	0x00002430


	//   ....[3]....
        /*0080*/ 	.word	0x00002440


	//   ....[4]....
        /*0084*/ 	.word	0x00002490


	//   ....[5]....
        /*0088*/ 	.word	0x000024a0


	//   ....[6]....
        /*008c*/ 	.word	0x000024f0


	//   ....[7]....
        /*0090*/ 	.word	0x00002500


	//   ....[8]....
        /*0094*/ 	.word	0x00002550


	//   ....[9]....
        /*0098*/ 	.word	0x00002560


	//----- nvinfo : EIATTR_EXIT_INSTR_OFFSETS
	.align		4
.L_659:
        /*009c*/ 	.byte	0x04, 0x1c
        /*009e*/ 	.short	(.L_661 - .L_660)


	//   ....[0]....
.L_660:
        /*00a0*/ 	.word	0x00005b50


	//   ....[1]....
        /*00a4*/ 	.word	0x00005c90


	//   ....[2]....
        /*00a8*/ 	.word	0x00005f10


	//----- nvinfo : EIATTR_MAX_THREADS
	.align		4
.L_661:
        /*00ac*/ 	.byte	0x04, 0x05
        /*00ae*/ 	.short	(.L_663 - .L_662)
.L_662:
        /*00b0*/ 	.word	0x00000230
        /*00b4*/ 	.word	0x00000001
        /*00b8*/ 	.word	0x00000001


	//----- nvinfo : EIATTR_CRS_STACK_SIZE
	.align		4
.L_663:
        /*00bc*/ 	.byte	0x04, 0x1e
        /*00be*/ 	.short	(.L_665 - .L_664)
.L_664:
        /*00c0*/ 	.word	0x00000000
.L_665:


//--------------------- .nv.info._Z35group_norm_nhwc_bwd_one_pass_kernelI11Bf16IOFp16WLi256ELi70ELi560EEv26Group_norm_nhwc_bwd_params --------------------------
	.section	.nv.info._Z35group_norm_nhwc_bwd_one_pass_kernelI11Bf16IOFp16WLi256ELi70ELi560EEv26Group_norm_nhwc_bwd_params,"",@"SHT_CUDA_INFO"
	.sectionflags	@""
	.align	4


	//----- nvinfo : EIATTR_CUDA_API_VERSION
	.align		4
        /*0000*/ 	.byte	0x04, 0x37
        /*0002*/ 	.short	(.L_667 - .L_666)
.L_666:
        /*0004*/ 	.word	0x00000082


	//----- nvinfo : EIATTR_SW2861232_WAR
	.align		4
.L_667:
        /*0008*/ 	.byte	0x01, 0x35
	.zero		2


	//----- nvinfo : EIATTR_PARAM_CBANK
	.align		4
        /*000c*/ 	.byte	0x04, 0x0a
        /*000e*/ 	.short	(.L_669 - .L_668)
	.align		4
.L_668:
        /*0010*/ 	.word	index@(.nv.constant0._Z35group_norm_nhwc_bwd_one_pass_kernelI11Bf16IOFp16WLi256ELi70ELi560EEv26Group_norm_nhwc_bwd_params)
        /*0014*/ 	.short	0x0160
        /*0016*/ 	.short	0x00b8


	//----- nvinfo : EIATTR_CBANK_PARAM_SIZE
	.align		4
.L_669:
        /*0018*/ 	.byte	0x03, 0x19
        /*001a*/ 	.short	0x00b8


	//----- nvinfo : EIATTR_KPARAM_INFO
	.align		4
        /*001c*/ 	.byte	0x04, 0x17
        /*001e*/ 	.short	(.L_671 - .L_670)
.L_670:
        /*0020*/ 	.word	0x00000000
        /*0024*/ 	.short	0x0000
        /*0026*/ 	.short	0x0000
        /*0028*/ 	.byte	0x00, 0xf0, 0xe1, 0x02


	//----- nvinfo : EIATTR_MAXREG_COUNT
	.align		4
.L_671:
        /*002c*/ 	.byte	0x03, 0x1b
        /*002e*/ 	.short	0x0060


	//----- nvinfo : EIATTR_NUM_BARRIERS
	.align		4
        /*0030*/ 	.byte	0x02, 0x4c
        /*0032*/ 	.byte	0x01
	.zero		1


	//----- nvinfo : EIATTR_MERCURY_ISA_VERSION
	.align		4
        /*0034*/ 	.byte	0x03, 0x5f
        /*0036*/ 	.short	0x0000


	//----- nvinfo : EIATTR_INT_WARP_WIDE_INSTR_OFFSETS
	.align		4
        /*0038*/ 	.byte	0x04, 0x31
        /*003a*/ 	.short	(.L_673 - .L_672)


	//   ....[0]....
.L_672:
        /*003c*/ 	.word	0x00004d30


	//   ....[1]....
        /*0040*/ 	.word	0x00009090


	//----- nvinfo : EIATTR_COOP_GROUP_MASK_REGIDS
	.align		4
.L_673:
        /*0044*/ 	.byte	0x04, 0x29
        /*0046*/ 	.short	(.L_675 - .L_674)


	//   ....[0]....
.L_674:
        /*0048*/ 	.word	0xffffffff


	//   ....[1]....
        /*004c*/ 	.word	0xffffffff


	//   ....[2]....
        /*0050*/ 	.word	0xffffffff


	//   ....[3]....
        /*0054*/ 	.word	0xffffffff


	//   ....[4]....
        /*0058*/ 	.word	0xffffffff


	//   ....[5]....
        /*005c*/ 	.word	0xffffffff


	//   ....[6]....
        /*0060*/ 	.word	0xffffffff


	//   ....[7]....
        /*0064*/ 	.word	0xffffffff


	//   ....[8]....
        /*0068*/ 	.word	0xffffffff


	//   ....[9]....
        /*006c*/ 	.word	0xffffffff


	//----- nvinfo : EIATTR_COOP_GROUP_INSTR_OFFSETS
	.align		4
.L_675:
        /*0070*/ 	.byte	0x04, 0x28
        /*0072*/ 	.short	(.L_677 - .L_676)


	//   ....[0]....
.L_676:
        /*0074*/ 	.word	0x000040f0


	//   ....[1]....
        /*0078*/ 	.word	0x00004140


	//   ....[2]....
        /*007c*/ 	.word	0x00004170


	//   ....[3]....
        /*0080*/ 	.word	0x000041a0


	//   ....[4]....
        /*0084*/ 	.word	0x000041d0


	//   ....[5]....
        /*0088*/ 	.word	0x00004200


	//   ....[6]....
        /*008c*/ 	.word	0x00004230


	//   ....[7]....
        /*0090*/ 	.word	0x00004260


	//   ....[8]....
        /*0094*/ 	.word	0x00004290


	//   ....[9]....
        /*0098*/ 	.word	0x000042a0


	//----- nvinfo : EIATTR_EXIT_INSTR_OFFSETS
	.align		4
.L_677:
        /*009c*/ 	.byte	0x04, 0x1c
        /*009e*/ 	.short	(.L_679 - .L_678)


	//   ....[0]....
.L_678:
        /*00a0*/ 	.word	0x00009160


	//   ....[1]....
        /*00a4*/ 	.word	0x000092a0


	//   ....[2]....
        /*00a8*/ 	.word	0x00009520


	//----- nvinfo : EIATTR_MAX_THREADS
	.align		4
.L_679:
        /*00ac*/ 	.byte	0x04, 0x05
        /*00ae*/ 	.short	(.L_681 - .L_680)
.L_680:
        /*00b0*/ 	.word	0x00000230
        /*00b4*/ 	.word	0x00000001
        /*00b8*/ 	.word	0x00000001


	//----- nvinfo : EIATTR_CRS_STACK_SIZE
	.align		4
.L_681:
        /*00bc*/ 	.byte	0x04, 0x1e
        /*00be*/ 	.short	(.L_683 - .L_682)
.L_682:
        /*00c0*/ 	.word	0x00000000
.L_683:


//--------------------- .nv.info._Z35group_norm_nhwc_bwd_one_pass_kernelI11Bf16IOFp16WLi512ELi70ELi560EEv26Group_norm_nhwc_bwd_params --------------------------
	.section	.nv.info._Z35group_norm_nhwc_bwd_one_pass_kernelI11Bf16IOFp16WLi512ELi70ELi560EEv26Group_norm_nhwc_bwd_params,"",@"SHT_CUDA_INFO"
	.sectionflags	@""
	.align	4


	//----- nvinfo : EIATTR_CUDA_API_VERSION
	.align		4
        /*0000*/ 	.byte	0x04, 0x37
        /*0002*/ 	.short	(.L_685 - .L_684)
.L_684:
        /*0004*/ 	.word	0x00000082


	//----- nvinfo : EIATTR_SW2861232_WAR
	.align		4
.L_685:
        /*0008*/ 	.byte	0x01, 0x35
	.zero		2


	//----- nvinfo : EIATTR_PARAM_CBANK
	.align		4
        /*000c*/ 	.byte	0x04, 0x0a
        /*000e*/ 	.short	(.L_687 - .L_686)
	.align		4
.L_686:
        /*0010*/ 	.word	index@(.nv.constant0._Z35group_norm_nhwc_bwd_one_pass_kernelI11Bf16IOFp16WLi512ELi70ELi560EEv26Group_norm_nhwc_bwd_params)
        /*0014*/ 	.short	0x0160
        /*0016*/ 	.short	0x00b8


	//----- nvinfo : EIATTR_CBANK_PARAM_SIZE
	.align		4
.L_687:
        /*0018*/ 	.byte	0x03, 0x19
        /*001a*/ 	.short	0x00b8


	//----- nvinfo : EIATTR_KPARAM_INFO
	.align		4
        /*001c*/ 	.byte	0x04, 0x17
        /*001e*/ 	.short	(.L_689 - .L_688)
.L_688:
        /*0020*/ 	.word	0x00000000
        /*0024*/ 	.short	0x0000
        /*0026*/ 	.short	0x0000
        /*0028*/ 	.byte	0x00, 0xf0, 0xe1, 0x02


	//----- nvinfo : EIATTR_MAXREG_COUNT
	.align		4
.L_689:
        /*002c*/ 	.byte	0x03, 0x1b
        /*002e*/ 	.short	0x0060


	//----- nvinfo : EIATTR_NUM_BARRIERS
	.align		4
        /*0030*/ 	.byte	0x02, 0x4c
        /*0032*/ 	.byte	0x01
	.zero		1


	//----- nvinfo : EIATTR_ANNOTATIONS
	.align		4
        /*0034*/ 	.byte	0x04, 0x55
        /*0036*/ 	.short	(.L_691 - .L_690)


	//   ....[0]....
.L_690:
        /*0038*/ 	.word	0x00000001
        /*003c*/ 	.byte	0xb0, 0x02, 0x00, 0x00, 0x01, 0x00, 0x00, 0x00, 0x00, 0x7b, 0x00, 0x00, 0x01, 0x00, 0x00, 0x00
        /*004c*/ 	.byte	0x30, 0x7b, 0x00, 0x00, 0x01, 0x00, 0x00, 0x00, 0x00, 0x7c, 0x00, 0x00, 0x01, 0x00, 0x00, 0x00
        /*005c*/ 	.byte	0x10, 0x7c, 0x00, 0x00


	//----- nvinfo : EIATTR_MERCURY_ISA_VERSION
	.align		4
.L_691:
        /*0060*/ 	.byte	0x03, 0x5f
        /*0062*/ 	.short	0x0000


	//----- nvinfo : EIATTR_INT_WARP_WIDE_INSTR_OFFSETS
	.align		4
        /*0064*/ 	.byte	0x04, 0x31
        /*0066*/ 	.short	(.L_693 - .L_692)


	//   ....[0]....
.L_692:
        /*0068*/ 	.word	0x000089e0


	//   ....[1]....
        /*006c*/ 	.word	0x0000a0a0


	//   ....[2]....
        /*0070*/ 	.word	0x00010e70


	//----- nvinfo : EIATTR_COOP_GROUP_MASK_REGIDS
	.align		4
.L_693:
        /*0074*/ 	.byte	0x04, 0x29
        /*0076*/ 	.short	(.L_695 - .L_694)


	//   ....[0]....
.L_694:
        /*0078*/ 	.word	0xffffffff


	//   ....[1]....
        /*007c*/ 	.word	0xffffffff


	//   ....[2]....
        /*0080*/ 	.word	0xffffffff


	//   ....[3]....
        /*0084*/ 	.word	0xffffffff


	//   ....[4]....
        /*0088*/ 	.word	0xffffffff


	//   ....[5]....
        /*008c*/ 	.word	0xffffffff


	//   ....[6]....
        /*0090*/ 	.word	0xffffffff


	//   ....[7]....
        /*0094*/ 	.word	0xffffffff


	//   ....[8]....
        /*0098*/ 	.word	0xffffffff


	//   ....[9]....
        /*009c*/ 	.word	0xffffffff


	//----- nvinfo : EIATTR_COOP_GROUP_INSTR_OFFSETS
	.align		4
.L_695:
        /*00a0*/ 	.byte	0x04, 0x28
        /*00a2*/ 	.short	(.L_697 - .L_696)


	//   ....[0]....
.L_696:
        /*00a4*/ 	.word	0x00007bf0


	//   ....[1]....
        /*00a8*/ 	.word	0x00007c30


	//   ....[2]....
        /*00ac*/ 	.word	0x00007c80


	//   ....[3]....
        /*00b0*/ 	.word	0x00007ca0


	//   ....[4]....
        /*00b4*/ 	.word	0x00007cf0


	//   ....[5]....
        /*00b8*/ 	.word	0x00007d10


	//   ....[6]....
        /*00bc*/ 	.word	0x00007d60


	//   ....[7]....
        /*00c0*/ 	.word	0x00007d80


	//   ....[8]....
        /*00c4*/ 	.word	0x00007df0


	//   ....[9]....
        /*00c8*/ 	.word	0x00007e00


	//----- nvinfo : EIATTR_EXIT_INSTR_OFFSETS
	.align		4
.L_697:
        /*00cc*/ 	.byte	0x04, 0x1c
        /*00ce*/ 	.short	(.L_699 - .L_698)


	//   ....[0]....
.L_698:
        /*00d0*/ 	.word	0x00010f40


	//   ....[1]....
        /*00d4*/ 	.word	0x00011080


	//   ....[2]....
        /*00d8*/ 	.word	0x00011300


	//----- nvinfo : EIATTR_MAX_THREADS
	.align		4
.L_699:
        /*00dc*/ 	.byte	0x04, 0x05
        /*00de*/ 	.short	(.L_701 - .L_700)
.L_700:
        /*00e0*/ 	.word	0x00000230
        /*00e4*/ 	.word	0x00000001
        /*00e8*/ 	.word	0x00000001


	//----- nvinfo : EIATTR_CRS_STACK_SIZE
	.align		4
.L_701:
        /*00ec*/ 	.byte	0x04, 0x1e
        /*00ee*/ 	.short	(.L_703 - .L_702)
.L_702:
        /*00f0*/ 	.word	0x00000000
.L_703:


//--------------------- .nv.info._Z35group_norm_nhwc_bwd_one_pass_kernelI11Fp16IOFp32WLi64ELi70ELi560EEv26Group_norm_nhwc_bwd_params --------------------------
	.section	.nv.info._Z35group_norm_nhwc_bwd_one_pass_kernelI11Fp16IOFp32WLi64ELi70ELi560EEv26Group_norm_nhwc_bwd_params,"",@"SHT_CUDA_INFO"
	.sectionflags	@""
	.align	4


	//----- nvinfo : EIATTR_CUDA_API_VERSION
	.align		4
        /*0000*/ 	.byte	0x04, 0x37
        /*0002*/ 	.short	(.L_705 - .L_704)
.L_704:
        /*0004*/ 	.word	0x00000082


	//----- nvinfo : EIATTR_SW2861232_WAR
	.align		4
.L_705:
        /*0008*/ 	.byte	0x01, 0x35
	.zero		2


	//----- nvinfo : EIATTR_PARAM_CBANK
	.align		4
        /*000c*/ 	.byte	0x04, 0x0a
        /*000e*/ 	.short	(.L_707 - .L_706)
	.align		4
.L_706:
        /*0010*/ 	.word	index@(.nv.constant0._Z35group_norm_nhwc_bwd_one_pass_kernelI11Fp16IOFp32WLi64ELi70ELi560EEv26Group_norm_nhwc_bwd_params)
        /*0014*/ 	.short	0x0160
        /*0016*/ 	.short	0x00b8


	//----- nvinfo : EIATTR_CBANK_PARAM_SIZE
	.align		4
.L_707:
        /*0018*/ 	.byte	0x03, 0x19
        /*001a*/ 	.short	0x00b8


	//----- nvinfo : EIATTR_KPARAM_INFO
	.align		4
        /*001c*/ 	.byte	0x04, 0x17
        /*001e*/ 	.short	(.L_709 - .L_708)
.L_708:
        /*0020*/ 	.word	0x00000000
        /*0024*/ 	.short	0x0000
        /*0026*/ 	.short	0x0000
        /*0028*/ 	.byte	0x00, 0xf0, 0xe1, 0x02


	//----- nvinfo : EIATTR_MAXREG_COUNT
	.align		4
.L_709:
        /*002c*/ 	.byte	0x03, 0x1b
        /*002e*/ 	.short	0x0060


	//----- nvinfo : EIATTR_NUM_BARRIERS
	.align		4
        /*0030*/ 	.byte	0x02, 0x4c
        /*0032*/ 	.byte	0x01
	.zero		1


	//----- nvinfo : EIATTR_MERCURY_ISA_VERSION
	.align		4
        /*0034*/ 	.byte	0x03, 0x5f
        /*0036*/ 	.short	0x0000


	//----- nvinfo : EIATTR_INT_WARP_WIDE_INSTR_OFFSETS
	.align		4
        /*0038*/ 	.byte	0x04, 0x31
        /*003a*/ 	.short	(.L_711 - .L_710)


	//   ....[0]....
.L_710:
        /*003c*/ 	.word	0x000021f0


	//   ....[1]....
        /*0040*/ 	.word	0x000040d0


	//----- nvinfo : EIATTR_COOP_GROUP_MASK_REGIDS
	.align		4
.L_711:
        /*0044*/ 	.byte	0x04, 0x29
        /*0046*/ 	.short	(.L_713 - .L_712)


	//   ....[0]....
.L_712:
        /*0048*/ 	.word	0xffffffff


	//   ....[1]....
        /*004c*/ 	.word	0xffffffff


	//   ....[2]....
        /*0050*/ 	.word	0xffffffff


	//   ....[3]....
        /*0054*/ 	.word	0xffffffff


	//   ....[4]....
        /*0058*/ 	.word	0xffffffff


	//   ....[5]....
        /*005c*/ 	.word	0xffffffff


	//   ....[6]....
        /*0060*/ 	.word	0xffffffff


	//   ....[7]....
        /*0064*/ 	.word	0xffffffff


	//   ....[8]....
        /*0068*/ 	.word	0xffffffff


	//   ....[9]....
        /*006c*/ 	.word	0xffffffff


	//----- nvinfo : EIATTR_COOP_GROUP_INSTR_OFFSETS
	.align		4
.L_713:
        /*0070*/ 	.byte	0x04, 0x28
        /*0072*/ 	.short	(.L_715 - .L_714)


	//   ....[0]....
.L_714:
        /*0074*/ 	.word	0x00001510


	//   ....[1]....
        /*0078*/ 	.word	0x00001540


	//   ....[2]....
        /*007c*/ 	.word	0x00001650


	//   ....[3]....
        /*0080*/ 	.word	0x00001660


	//   ....[4]....
        /*0084*/ 	.word	0x000016b0


	//   ....[5]....
        /*0088*/ 	.word	0x000016c0


	//   ....[6]....
        /*008c*/ 	.word	0x00001710


	//   ....[7]....
        /*0090*/ 	.word	0x00001720


	//   ....[8]....
        /*0094*/ 	.word	0x00001770


	//   ....[9]....
        /*0098*/ 	.word	0x00001780


	//----- nvinfo : EIATTR_EXIT_INSTR_OFFSETS
	.align		4
.L_715:
        /*009c*/ 	.byte	0x04, 0x1c
        /*009e*/ 	.short	(.L_717 - .L_716)


	//   ....[0]....
.L_716:
        /*00a0*/ 	.word	0x000041a0


	//   ....[1]....
        /*00a4*/ 	.word	0x000042e0


	//   ....[2]....
        /*00a8*/ 	.word	0x00004530


	//----- nvinfo : EIATTR_MAX_THREADS
	.align		4
.L_717:
        /*00ac*/ 	.byte	0x04, 0x05
        /*00ae*/ 	.short	(.L_719 - .L_718)
.L_718:
        /*00b0*/ 	.word	0x00000230
        /*00b4*/ 	.word	0x00000001
        /*00b8*/ 	.word	0x00000001


	//----- nvinfo : EIATTR_CRS_STACK_SIZE
	.align		4
.L_719:
        /*00bc*/ 	.byte	0x04, 0x1e
        /*00be*/ 	.short	(.L_721 - .L_720)
.L_720:
        /*00c0*/ 	.word	0x00000000
.L_721:


//--------------------- .nv.info._Z35group_norm_nhwc_bwd_one_pass_kernelI11Fp16IOFp32WLi128ELi70ELi560EEv26Group_norm_nhwc_bwd_params --------------------------
	.section	.nv.info._Z35group_norm_nhwc_bwd_one_pass_kernelI11Fp16IOFp32WLi128ELi70ELi560EEv26Group_norm_nhwc_bwd_params,"",@"SHT_CUDA_INFO"
	.sectionflags	@""
	.align	4


	//----- nvinfo : EIATTR_CUDA_API_VERSION
	.align		4
        /*0000*/ 	.byte	0x04, 0x37
        /*0002*/ 	.short	(.L_723 - .L_722)
.L_722:
        /*0004*/ 	.word	0x00000082


	//----- nvinfo : EIATTR_SW2861232_WAR
	.align		4
.L_723:
        /*0008*/ 	.byte	0x01, 0x35
	.zero		2


	//----- nvinfo : EIATTR_PARAM_CBANK
	.align		4
        /*000c*/ 	.byte	0x04, 0x0a
        /*000e*/ 	.short	(.L_725 - .L_724)
	.align		4
.L_724:
        /*0010*/ 	.word	index@(.nv.constant0._Z35group_norm_nhwc_bwd_one_pass_kernelI11Fp16IOFp32WLi128ELi70ELi560EEv26Group_norm_nhwc_bwd_params)
        /*0014*/ 	.short	0x0160
        /*0016*/ 	.short	0x00b8


	//----- nvinfo : EIATTR_CBANK_PARAM_SIZE
	.align		4
.L_725:
        /*0018*/ 	.byte	0x03, 0x19
        /*001a*/ 	.short	0x00b8


	//----- nvinfo : EIATTR_KPARAM_INFO
	.align		4
        /*001c*/ 	.byte	0x04, 0x17
        /*001e*/ 	.short	(.L_727 - .L_726)
.L_726:
        /*0020*/ 	.word	0x00000000
        /*0024*/ 	.short	0x0000
        /*0026*/ 	.short	0x0000
        /*0028*/ 	.byte	0x00, 0xf0, 0xe1, 0x02


	//----- nvinfo : EIATTR_MAXREG_COUNT
	.align		4
.L_727:
        /*002c*/ 	.byte	0x03, 0x1b
        /*002e*/ 	.short	0x0060


	//----- nvinfo : EIATTR_NUM_BARRIERS
	.align		4
        /*0030*/ 	.byte	0x02, 0x4c
        /*0032*/ 	.byte	0x01
	.zero		1


	//----- nvinfo : EIATTR_MERCURY_ISA_VERSION
	.align		4
        /*0034*/ 	.byte	0x03, 0x5f
        /*0036*/ 	.short	0x0000


	//----- nvinfo : EIATTR_INT_WARP_WIDE_INSTR_OFFSETS
	.align		4
        /*0038*/ 	.byte	0x04, 0x31
        /*003a*/ 	.short	(.L_729 - .L_728)


	//   ....[0]....
.L_728:
        /*003c*/ 	.word	0x00002f40


	//   ....[1]....
        /*0040*/ 	.word	0x000059f0


	//----- nvinfo : EIATTR_COOP_GROUP_MASK_REGIDS
	.align		4
.L_729:
        /*0044*/ 	.byte	0x04, 0x29
        /*0046*/ 	.short	(.L_731 - .L_730)


	//   ....[0]....
.L_730:
        /*0048*/ 	.word	0xffffffff


	//   ....[1]....
        /*004c*/ 	.word	0xffffffff


	//   ....[2]....
        /*0050*/ 	.word	0xffffffff


	//   ....[3]....
        /*0054*/ 	.word	0xffffffff


	//   ....[4]....
        /*0058*/ 	.word	0xffffffff


	//   ....[5]....
        /*005c*/ 	.word	0xffffffff


	//   ....[6]....
        /*0060*/ 	.word	0xffffffff


	//   ....[7]....
        /*0064*/ 	.word	0xffffffff


	//   ....[8]....
        /*0068*/ 	.word	0xffffffff


	//   ....[9]....
        /*006c*/ 	.word	0xffffffff


	//----- nvinfo : EIATTR_COOP_GROUP_INSTR_OFFSETS
	.align		4
.L_731:
        /*0070*/ 	.byte	0x04, 0x28
        /*0072*/ 	.short	(.L_733 - .L_732)


	//   ....[0]....
.L_732:
        /*0074*/ 	.word	0x00002340


	//   ....[1]....
        /*0078*/ 	.word	0x00002360


	//   ....[2]....
        /*007c*/ 	.word	0x000023c0


	//   ....[3]....
        /*0080*/ 	.word	0x000023d0


	//   ....[4]....
        /*0084*/ 	.word	0x00002420


	//   ....[5]....
        /*0088*/ 	.word	0x00002430


	//   ....[6]....
        /*008c*/ 	.word	0x00002480


	//   ....[7]....
        /*0090*/ 	.word	0x00002490


	//   ....[8]....
        /*0094*/ 	.word	0x000024e0


	//   ....[9]....
        /*0098*/ 	.word	0x000024f0


	//----- nvinfo : EIATTR_EXIT_INSTR_OFFSETS
	.align		4
.L_733:
        /*009c*/ 	.byte	0x04, 0x1c
        /*009e*/ 	.short	(.L_735 - .L_734)


	//   ....[0]....
.L_734:
        /*00a0*/ 	.word	0x00005ac0


	//   ....[1]....
        /*00a4*/ 	.word	0x00005c00


	//   ....[2]....
        /*00a8*/ 	.word	0x00005e50


	//----- nvinfo : EIATTR_MAX_THREADS
	.align		4
.L_735:
        /*00ac*/ 	.byte	0x04, 0x05
        /*00ae*/ 	.short	(.L_737 - .L_736)
.L_736:
        /*00b0*/ 	.word	0x00000230
        /*00b4*/ 	.word	0x00000001
        /*00b8*/ 	.word	0x00000001


	//----- nvinfo : EIATTR_CRS_STACK_SIZE
	.align		4
.L_737:
        /*00bc*/ 	.byte	0x04, 0x1e
        /*00be*/ 	.short	(.L_739 - .L_738)
.L_738:
        /*00c0*/ 	.word	0x00000000
.L_739:


//--------------------- .nv.info._Z35group_norm_nhwc_bwd_one_pass_kernelI11Fp16IOFp32WLi256ELi70ELi560EEv26Group_norm_nhwc_bwd_params --------------------------
	.section	.nv.info._Z35group_norm_nhwc_bwd_one_pass_kernelI11Fp16IOFp32WLi256ELi70ELi560EEv26Group_norm_nhwc_bwd_params,"",@"SHT_CUDA_INFO"
	.sectionflags	@""
	.align	4


	//----- nvinfo : EIATTR_CUDA_API_VERSION
	.align		4
        /*0000*/ 	.byte	0x04, 0x37
        /*0002*/ 	.short	(.L_741 - .L_740)
.L_740:
        /*0004*/ 	.word	0x00000082


	//----- nvinfo : EIATTR_SW2861232_WAR
	.align		4
.L_741:
        /*0008*/ 	.byte	0x01, 0x35
	.zero		2


	//----- nvinfo : EIATTR_PARAM_CBANK
	.align		4
        /*000c*/ 	.byte	0x04, 0x0a
        /*000e*/ 	.short	(.L_743 - .L_742)
	.align		4
.L_742:
        /*0010*/ 	.word	index@(.nv.constant0._Z35group_norm_nhwc_bwd_one_pass_kernelI11Fp16IOFp32WLi256ELi70ELi560EEv26Group_norm_nhwc_bwd_params)
        /*0014*/ 	.short	0x0160
        /*0016*/ 	.short	0x00b8


	//----- nvinfo : EIATTR_CBANK_PARAM_SIZE
	.align		4
.L_743:
        /*0018*/ 	.byte	0x03, 0x19
        /*001a*/ 	.short	0x00b8


	//----- nvinfo : EIATTR_KPARAM_INFO
	.align		4
        /*001c*/ 	.byte	0x04, 0x17
        /*001e*/ 	.short	(.L_745 - .L_744)
.L_744:
        /*0020*/ 	.word	0x00000000
        /*0024*/ 	.short	0x0000
        /*0026*/ 	.short	0x0000
        /*0028*/ 	.byte	0x00, 0xf0, 0xe1, 0x02


	//----- nvinfo : EIATTR_MAXREG_COUNT
	.align		4
.L_745:
        /*002c*/ 	.byte	0x03, 0x1b
        /*002e*/ 	.short	0x0060


	//----- nvinfo : EIATTR_NUM_BARRIERS
	.align		4
        /*0030*/ 	.byte	0x02, 0x4c
        /*0032*/ 	.byte	0x01
	.zero		1


	//----- nvinfo : EIATTR_MERCURY_ISA_VERSION
	.align		4
        /*0034*/ 	.byte	0x03, 0x5f
        /*0036*/ 	.short	0x0000


	//----- nvinfo : EIATTR_INT_WARP_WIDE_INSTR_OFFSETS
	.align		4
        /*0038*/ 	.byte	0x04, 0x31
        /*003a*/ 	.short	(.L_747 - .L_746)


	//   ....[0]....
.L_746:
        /*003c*/ 	.word	0x00004cc0


	//   ....[1]....
        /*0040*/ 	.word	0x00009020


	//----- nvinfo : EIATTR_COOP_GROUP_MASK_REGIDS
	.align		4
.L_747:
        /*0044*/ 	.byte	0x04, 0x29
        /*0046*/ 	.short	(.L_749 - .L_748)


	//   ....[0]....
.L_748:
        /*0048*/ 	.word	0xffffffff


	//   ....[1]....
        /*004c*/ 	.word	0xffffffff


	//   ....[2]....
        /*0050*/ 	.word	0xffffffff


	//   ....[3]....
        /*0054*/ 	.word	0xffffffff


	//   ....[4]....
        /*0058*/ 	.word	0xffffffff


	//   ....[5]....
        /*005c*/ 	.word	0xffffffff


	//   ....[6]....
        /*0060*/ 	.word	0xffffffff


	//   ....[7]....
        /*0064*/ 	.word	0xffffffff


	//   ....[8]....
        /*0068*/ 	.word	0xffffffff


	//   ....[9]....
        /*006c*/ 	.word	0xffffffff


	//----- nvinfo : EIATTR_COOP_GROUP_INSTR_OFFSETS
	.align		4
.L_749:
        /*0070*/ 	.byte	0x04, 0x28
        /*0072*/ 	.short	(.L_751 - .L_750)


	//   ....[0]....
.L_750:
        /*0074*/ 	.word	0x00004080


	//   ....[1]....
        /*0078*/ 	.word	0x000040a0


	//   ....[2]....
        /*007c*/ 	.word	0x00004110


	//   ....[3]....
        /*0080*/ 	.word	0x00004120


	//   ....[4]....
        /*0084*/ 	.word	0x00004170


	//   ....[5]....
        /*0088*/ 	.word	0x00004180


	//   ....[6]....
        /*008c*/ 	.word	0x000041d0


	//   ....[7]....
        /*0090*/ 	.word	0x000041e0


	//   ....[8]....
        /*0094*/ 	.word	0x00004230


	//   ....[9]....
        /*0098*/ 	.word	0x00004240


	//----- nvinfo : EIATTR_EXIT_INSTR_OFFSETS
	.align		4
.L_751:
        /*009c*/ 	.byte	0x04, 0x1c
        /*009e*/ 	.short	(.L_753 - .L_752)


	//   ....[0]....
.L_752:
        /*00a0*/ 	.word	0x000090f0


	//   ....[1]....
        /*00a4*/ 	.word	0x00009230


	//   ....[2]....
        /*00a8*/ 	.word	0x00009480


	//----- nvinfo : EIATTR_MAX_THREADS
	.align		4
.L_753:
        /*00ac*/ 	.byte	0x04, 0x05
        /*00ae*/ 	.short	(.L_755 - .L_754)
.L_754:
        /*00b0*/ 	.word	0x00000230
        /*00b4*/ 	.word	0x00000001
        /*00b8*/ 	.word	0x00000001


	//----- nvinfo : EIATTR_CRS_STACK_SIZE
	.align		4
.L_755:
        /*00bc*/ 	.byte	0x04, 0x1e
        /*00be*/ 	.short	(.L_757 - .L_756)
.L_756:
        /*00c0*/ 	.word	0x00000000
.L_757:


//--------------------- .nv.info._Z35group_norm_nhwc_bwd_one_pass_kernelI11Fp16IOFp32WLi512ELi70ELi560EEv26Group_norm_nhwc_bwd_params --------------------------
	.section	.nv.info._Z35group_norm_nhwc_bwd_one_pass_kernelI11Fp16IOFp32WLi512ELi70ELi560EEv26Group_norm_nhwc_bwd_params,"",@"SHT_CUDA_INFO"
	.sectionflags	@""
	.align	4


	//----- nvinfo : EIATTR_CUDA_API_VERSION
	.align		4
        /*0000*/ 	.byte	0x04, 0x37
        /*0002*/ 	.short	(.L_759 - .L_758)
.L_758:
        /*0004*/ 	.word	0x00000082


	//----- nvinfo : EIATTR_SW2861232_WAR
	.align		4
.L_759:
        /*0008*/ 	.byte	0x01, 0x35
	.zero		2


	//----- nvinfo : EIATTR_PARAM_CBANK
	.align		4
        /*000c*/ 	.byte	0x04, 0x0a
        /*000e*/ 	.short	(.L_761 - .L_760)
	.align		4
.L_760:
        /*0010*/ 	.word	index@(.nv.constant0._Z35group_norm_nhwc_bwd_one_pass_kernelI11Fp16IOFp32WLi512ELi70ELi560EEv26Group_norm_nhwc_bwd_params)
        /*0014*/ 	.short	0x0160
        /*0016*/ 	.short	0x00b8


	//----- nvinfo : EIATTR_CBANK_PARAM_SIZE
	.align		4
.L_761:
        /*0018*/ 	.byte	0x03, 0x19
        /*001a*/ 	.short	0x00b8


	//----- nvinfo : EIATTR_KPARAM_INFO
	.align		4
        /*001c*/ 	.byte	0x04, 0x17
        /*001e*/ 	.short	(.L_763 - .L_762)
.L_762:
        /*0020*/ 	.word	0x00000000
        /*0024*/ 	.short	0x0000
        /*0026*/ 	.short	0x0000
        /*0028*/ 	.byte	0x00, 0xf0, 0xe1, 0x02


	//----- nvinfo : EIATTR_MAXREG_COUNT
	.align		4
.L_763:
        /*002c*/ 	.byte	0x03, 0x1b
        /*002e*/ 	.short	0x0060


	//----- nvinfo : EIATTR_NUM_BARRIERS
	.align		4
        /*0030*/ 	.byte	0x02, 0x4c
        /*0032*/ 	.byte	0x01
	.zero		1


	//----- nvinfo : EIATTR_ANNOTATIONS
	.align		4
        /*0034*/ 	.byte	0x04, 0x55
        /*0036*/ 	.short	(.L_765 - .L_764)


	//   ....[0]....
.L_764:
        /*0038*/ 	.word	0x00000001
        /*003c*/ 	.byte	0xb0, 0x02, 0x00, 0x00, 0x01, 0x00, 0x00, 0x00, 0xb0, 0x7a, 0x00, 0x00, 0x01, 0x00, 0x00, 0x00
        /*004c*/ 	.byte	0xe0, 0x7a, 0x00, 0x00, 0x01, 0x00, 0x00, 0x00, 0xb0, 0x7b, 0x00, 0x00, 0x01, 0x00, 0x00, 0x00
        /*005c*/ 	.byte	0xc0, 0x7b, 0x00, 0x00


	//----- nvinfo : EIATTR_MERCURY_ISA_VERSION
	.align		4
.L_765:
        /*0060*/ 	.byte	0x03, 0x5f
        /*0062*/ 	.short	0x0000


	//----- nvinfo : EIATTR_INT_WARP_WIDE_INSTR_OFFSETS
	.align		4
        /*0064*/ 	.byte	0x04, 0x31
        /*0066*/ 	.short	(.L_767 - .L_766)


	//   ....[0]....
.L_766:
        /*0068*/ 	.word	0x00008990


	//   ....[1]....
        /*006c*/ 	.word	0x0000a050


	//   ....[2]....
        /*0070*/ 	.word	0x00010e10


	//----- nvinfo : EIATTR_COOP_GROUP_MASK_REGIDS
	.align		4
.L_767:
        /*0074*/ 	.byte	0x04, 0x29
        /*0076*/ 	.short	(.L_769 - .L_768)


	//   ....[0]....
.L_768:
        /*0078*/ 	.word	0xffffffff


	//   ....[1]....
        /*007c*/ 	.word	0xffffffff


	//   ....[2]....
        /*0080*/ 	.word	0xffffffff


	//   ....[3]....
        /*0084*/ 	.word	0xffffffff


	//   ....[4]....
        /*0088*/ 	.word	0xffffffff


	//   ....[5]....
        /*008c*/ 	.word	0xffffffff


	//   ....[6]....
        /*0090*/ 	.word	0xffffffff


	//   ....[7]....
        /*0094*/ 	.word	0xffffffff


	//   ....[8]....
        /*0098*/ 	.word	0xffffffff


	//   ....[9]....
        /*009c*/ 	.word	0xffffffff


	//----- nvinfo : EIATTR_COOP_GROUP_INSTR_OFFSETS
	.align		4
.L_769:
        /*00a0*/ 	.byte	0x04, 0x28
        /*00a2*/ 	.short	(.L_771 - .L_770)


	//   ....[0]....
.L_770:
        /*00a4*/ 	.word	0x00007ba0


	//   ....[1]....
        /*00a8*/ 	.word	0x00007be0


	//   ....[2]....
        /*00ac*/ 	.word	0x00007c30


	//   ....[3]....
        /*00b0*/ 	.word	0x00007c50


	//   ....[4]....
        /*00b4*/ 	.word	0x00007ca0


	//   ....[5]....
        /*00b8*/ 	.word	0x00007cc0


	//   ....[6]....
        /*00bc*/ 	.word	0x00007d10


	//   ....[7]....
        /*00c0*/ 	.word	0x00007d30


	//   ....[8]....
        /*00c4*/ 	.word	0x00007da0


	//   ....[9]....
        /*00c8*/ 	.word	0x00007db0


	//----- nvinfo : EIATTR_EXIT_INSTR_OFFSETS
	.align		4
.L_771:
        /*00cc*/ 	.byte	0x04, 0x1c
        /*00ce*/ 	.short	(.L_773 - .L_772)


	//   ....[0]....
.L_772:
        /*00d0*/ 	.word	0x00010ee0


	//   ....[1]....
        /*00d4*/ 	.word	0x00011020


	//   ....[2]....
        /*00d8*/ 	.word	0x00011270


	//----- nvinfo : EIATTR_MAX_THREADS
	.align		4
.L_773:
        /*00dc*/ 	.byte	0x04, 0x05
        /*00de*/ 	.short	(.L_775 - .L_774)
.L_774:
        /*00e0*/ 	.word	0x00000230
        /*00e4*/ 	.word	0x00000001
        /*00e8*/ 	.word	0x00000001


	//----- nvinfo : EIATTR_CRS_STACK_SIZE
	.align		4
.L_775:
        /*00ec*/ 	.byte	0x04, 0x1e
        /*00ee*/ 	.short	(.L_777 - .L_776)
.L_776:
        /*00f0*/ 	.word	0x00000000
.L_777:


//--------------------- .nv.info._Z35group_norm_nhwc_bwd_one_pass_kernelI11Fp16IOBf16WLi64ELi70ELi560EEv26Group_norm_nhwc_bwd_params --------------------------
	.section	.nv.info._Z35group_norm_nhwc_bwd_one_pass_kernelI11Fp16IOBf16WLi64ELi70ELi560EEv26Group_norm_nhwc_bwd_params,"",@"SHT_CUDA_INFO"
	.sectionflags	@""
	.align	4


	//----- nvinfo : EIATTR_CUDA_API_VERSION
	.align		4
        /*0000*/ 	.byte	0x04, 0x37
        /*0002*/ 	.short	(.L_779 - .L_778)
.L_778:
        /*0004*/ 	.word	0x00000082


	//----- nvinfo : EIATTR_SW2861232_WAR
	.align		4
.L_779:
        /*0008*/ 	.byte	0x01, 0x35
	.zero		2


	//----- nvinfo : EIATTR_PARAM_CBANK
	.align		4
        /*000c*/ 	.byte	0x04, 0x0a
        /*000e*/ 	.short	(.L_781 - .L_780)
	.align		4
.L_780:
        /*0010*/ 	.word	index@(.nv.constant0._Z35group_norm_nhwc_bwd_one_pass_kernelI11Fp16IOBf16WLi64ELi70ELi560EEv26Group_norm_nhwc_bwd_params)
        /*0014*/ 	.short	0x0160
        /*0016*/ 	.short	0x00b8


	//----- nvinfo : EIATTR_CBANK_PARAM_SIZE
	.align		4
.L_781:
        /*0018*/ 	.byte	0x03, 0x19
        /*001a*/ 	.short	0x00b8


	//----- nvinfo : EIATTR_KPARAM_INFO
	.align		4
        /*001c*/ 	.byte	0x04, 0x17
        /*001e*/ 	.short	(.L_783 - .L_782)
.L_782:
        /*0020*/ 	.word	0x00000000
        /*0024*/ 	.short	0x0000
        /*0026*/ 	.short	0x0000
        /*0028*/ 	.byte	0x00, 0xf0, 0xe1, 0x02


	//----- nvinfo : EIATTR_MAXREG_COUNT
	.align		4
.L_783:
        /*002c*/ 	.byte	0x03, 0x1b
        /*002e*/ 	.short	0x0060


	//----- nvinfo : EIATTR_NUM_BARRIERS
	.align		4
        /*0030*/ 	.byte	0x02, 0x4c
        /*0032*/ 	.byte	0x01
	.zero		1


	//----- nvinfo : EIATTR_MERCURY_ISA_VERSION
	.align		4
        /*0034*/ 	.byte	0x03, 0x5f
        /*0036*/ 	.short	0x0000


	//----- nvinfo : EIATTR_INT_WARP_WIDE_INSTR_OFFSETS
	.align		4
        /*0038*/ 	.byte	0x04, 0x31
        /*003a*/ 	.short	(.L_785 - .L_784)


	//   ....[0]....
.L_784:
        /*003c*/ 	.word	0x00002230


	//   ....[1]....
        /*0040*/ 	.word	0x00004110


	//----- nvinfo : EIATTR_COOP_GROUP_MASK_REGIDS
	.align		4
.L_785:
        /*0044*/ 	.byte	0x04, 0x29
        /*0046*/ 	.short	(.L_787 - .L_786)


	//   ....[0]....
.L_786:
        /*0048*/ 	.word	0xffffffff


	//   ....[1]....
        /*004c*/ 	.word	0xffffffff


	//   ....[2]....
        /*0050*/ 	.word	0xffffffff


	//   ....[3]....
        /*0054*/ 	.word	0xffffffff


	//   ....[4]....
        /*0058*/ 	.word	0xffffffff


	//   ....[5]....
        /*005c*/ 	.word	0xffffffff


	//   ....[6]....
        /*0060*/ 	.word	0xffffffff


	//   ....[7]....
        /*0064*/ 	.word	0xffffffff


	//   ....[8]....
        /*0068*/ 	.word	0xffffffff


	//   ....[9]....
        /*006c*/ 	.word	0xffffffff


	//----- nvinfo : EIATTR_COOP_GROUP_INSTR_OFFSETS
	.align		4
.L_787:
        /*0070*/ 	.byte	0x04, 0x28
        /*0072*/ 	.short	(.L_789 - .L_788)


	//   ....[0]....
.L_788:
        /*0074*/ 	.word	0x00001540


	//   ....[1]....
        /*0078*/ 	.word	0x00001620


	//   ....[2]....
        /*007c*/ 	.word	0x00001680


	//   ....[3]....
        /*0080*/ 	.word	0x000016a0


	//   ....[4]....
        /*0084*/ 	.word	0x000016e0


	//   ....[5]....
        /*0088*/ 	.word	0x00001700


	//   ....[6]....
        /*008c*/ 	.word	0x00001740


	//   ....[7]....
        /*0090*/ 	.word	0x00001760


	//   ....[8]....
        /*0094*/ 	.word	0x00001770


	//   ....[9]....
        /*0098*/ 	.word	0x000017b0


	//----- nvinfo : EIATTR_EXIT_INSTR_OFFSETS
	.align		4
.L_789:
        /*009c*/ 	.byte	0x04, 0x1c
        /*009e*/ 	.short	(.L_791 - .L_790)


	//   ....[0]....
.L_790:
        /*00a0*/ 	.word	0x000041e0


	//   ....[1]....
        /*00a4*/ 	.word	0x00004320


	//   ....[2]....
        /*00a8*/ 	.word	0x000045a0


	//----- nvinfo : EIATTR_MAX_THREADS
	.align		4
.L_791:
        /*00ac*/ 	.byte	0x04, 0x05
        /*00ae*/ 	.short	(.L_793 - .L_792)
.L_792:
        /*00b0*/ 	.word	0x00000230
        /*00b4*/ 	.word	0x00000001
        /*00b8*/ 	.word	0x00000001


	//----- nvinfo : EIATTR_CRS_STACK_SIZE
	.align		4
.L_793:
        /*00bc*/ 	.byte	0x04, 0x1e
        /*00be*/ 	.short	(.L_795 - .L_794)
.L_794:
        /*00c0*/ 	.word	0x00000000
.L_795:


//--------------------- .nv.info._Z35group_norm_nhwc_bwd_one_pass_kernelI11Fp16IOBf16WLi128ELi70ELi560EEv26Group_norm_nhwc_bwd_params --------------------------
	.section	.nv.info._Z35group_norm_nhwc_bwd_one_pass_kernelI11Fp16IOBf16WLi128ELi70ELi560EEv26Group_norm_nhwc_bwd_params,"",@"SHT_CUDA_INFO"
	.sectionflags	@""
	.align	4


	//----- nvinfo : EIATTR_CUDA_API_VERSION
	.align		4
        /*0000*/ 	.byte	0x04, 0x37
        /*0002*/ 	.short	(.L_797 - .L_796)
.L_796:
        /*0004*/ 	.word	0x00000082


	//----- nvinfo : EIATTR_SW2861232_WAR
	.align		4
.L_797:
        /*0008*/ 	.byte	0x01, 0x35
	.zero		2


	//----- nvinfo : EIATTR_PARAM_CBANK
	.align		4
        /*000c*/ 	.byte	0x04, 0x0a
        /*000e*/ 	.short	(.L_799 - .L_798)
	.align		4
.L_798:
        /*0010*/ 	.word	index@(.nv.constant0._Z35group_norm_nhwc_bwd_one_pass_kernelI11Fp16IOBf16WLi128ELi70ELi560EEv26Group_norm_nhwc_bwd_params)
        /*0014*/ 	.short	0x0160
        /*0016*/ 	.short	0x00b8


	//----- nvinfo : EIATTR_CBANK_PARAM_SIZE
	.align		4
.L_799:
        /*0018*/ 	.byte	0x03, 0x19
        /*001a*/ 	.short	0x00b8


	//----- nvinfo : EIATTR_KPARAM_INFO
	.align		4
        /*001c*/ 	.byte	0x04, 0x17
        /*001e*/ 	.short	(.L_801 - .L_800)
.L_800:
        /*0020*/ 	.word	0x00000000
        /*0024*/ 	.short	0x0000
        /*0026*/ 	.short	0x0000
        /*0028*/ 	.byte	0x00, 0xf0, 0xe1, 0x02


	//----- nvinfo : EIATTR_MAXREG_COUNT
	.align		4
.L_801:
        /*002c*/ 	.byte	0x03, 0x1b
        /*002e*/ 	.short	0x0060


	//----- nvinfo : EIATTR_NUM_BARRIERS
	.align		4
        /*0030*/ 	.byte	0x02, 0x4c
        /*0032*/ 	.byte	0x01
	.zero		1


	//----- nvinfo : EIATTR_MERCURY_ISA_VERSION
	.align		4
        /*0034*/ 	.byte	0x03, 0x5f
        /*0036*/ 	.short	0x0000


	//----- nvinfo : EIATTR_INT_WARP_WIDE_INSTR_OFFSETS
	.align		4
        /*0038*/ 	.byte	0x04, 0x31
        /*003a*/ 	.short	(.L_803 - .L_802)


	//   ....[0]....
.L_802:
        /*003c*/ 	.word	0x00002fd0


	//   ....[1]....
        /*0040*/ 	.word	0x00005a80


	//----- nvinfo : EIATTR_COOP_GROUP_MASK_REGIDS
	.align		4
.L_803:
        /*0044*/ 	.byte	0x04, 0x29
        /*0046*/ 	.short	(.L_805 - .L_804)


	//   ....[0]....
.L_804:
        /*0048*/ 	.word	0xffffffff


	//   ....[1]....
        /*004c*/ 	.word	0xffffffff


	//   ....[2]....
        /*0050*/ 	.word	0xffffffff


	//   ....[3]....
        /*0054*/ 	.word	0xffffffff


	//   ....[4]....
        /*0058*/ 	.word	0xffffffff


	//   ....[5]....
        /*005c*/ 	.word	0xffffffff


	//   ....[6]....
        /*0060*/ 	.word	0xffffffff


	//   ....[7]....
        /*0064*/ 	.word	0xffffffff


	//   ....[8]....
        /*0068*/ 	.word	0xffffffff


	//   ....[9]....
        /*006c*/ 	.word	0xffffffff


	//----- nvinfo : EIATTR_COOP_GROUP_INSTR_OFFSETS
	.align		4
.L_805:
        /*0070*/ 	.byte	0x04, 0x28
        /*0072*/ 	.short	(.L_807 - .L_806)


	//   ....[0]....
.L_806:
        /*0074*/ 	.word	0x000023b0


	//   ....[1]....
        /*0078*/ 	.word	0x000023d0


	//   ....[2]....
        /*007c*/ 	.word	0x00002430


	//   ....[3]....
        /*0080*/ 	.word	0x00002440


	//   ....[4]....
        /*0084*/ 	.word	0x00002490


	//   ....[5]....
        /*0088*/ 	.word	0x000024a0


	//   ....[6]....
        /*008c*/ 	.word	0x000024f0


	//   ....[7]....
        /*0090*/ 	.word	0x00002500


	//   ....[8]....
        /*0094*/ 	.word	0x00002550


	//   ....[9]....
        /*0098*/ 	.word	0x00002560


	//----- nvinfo : EIATTR_EXIT_INSTR_OFFSETS
	.align		4
.L_807:
        /*009c*/ 	.byte	0x04, 0x1c
        /*009e*/ 	.short	(.L_809 - .L_808)


	//   ....[0]....
.L_808:
        /*00a0*/ 	.word	0x00005b50


	//   ....[1]....
        /*00a4*/ 	.word	0x00005c90


	//   ....[2]....
        /*00a8*/ 	.word	0x00005f10


	//----- nvinfo : EIATTR_MAX_THREADS
	.align		4
.L_809:
        /*00ac*/ 	.byte	0x04, 0x05
        /*00ae*/ 	.short	(.L_811 - .L_810)
.L_810:
        /*00b0*/ 	.word	0x00000230
        /*00b4*/ 	.word	0x00000001
        /*00b8*/ 	.word	0x00000001


	//----- nvinfo : EIATTR_CRS_STACK_SIZE
	.align		4
.L_811:
        /*00bc*/ 	.byte	0x04, 0x1e
        /*00be*/ 	.short	(.L_813 - .L_812)
.L_812:
        /*00c0*/ 	.word	0x00000000
.L_813:


//--------------------- .nv.info._Z35group_norm_nhwc_bwd_one_pass_kernelI11Fp16IOBf16WLi256ELi70ELi560EEv26Group_norm_nhwc_bwd_params --------------------------
	.section	.nv.info._Z35group_norm_nhwc_bwd_one_pass_kernelI11Fp16IOBf16WLi256ELi70ELi560EEv26Group_norm_nhwc_bwd_params,"",@"SHT_CUDA_INFO"
	.sectionflags	@""
	.align	4


	//----- nvinfo : EIATTR_CUDA_API_VERSION
	.align		4
        /*0000*/ 	.byte	0x04, 0x37
        /*0002*/ 	.short	(.L_815 - .L_814)
.L_814:
        /*0004*/ 	.word	0x00000082


	//----- nvinfo : EIATTR_SW2861232_WAR
	.align		4
.L_815:
        /*0008*/ 	.byte	0x01, 0x35
	.zero		2


	//----- nvinfo : EIATTR_PARAM_CBANK
	.align		4
        /*000c*/ 	.byte	0x04, 0x0a
        /*000e*/ 	.short	(.L_817 - .L_816)
	.align		4
.L_816:
        /*0010*/ 	.word	index@(.nv.constant0._Z35group_norm_nhwc_bwd_one_pass_kernelI11Fp16IOBf16WLi256ELi70ELi560EEv26Group_norm_nhwc_bwd_params)
        /*0014*/ 	.short	0x0160
        /*0016*/ 	.short	0x00b8


	//----- nvinfo : EIATTR_CBANK_PARAM_SIZE
	.align		4
.L_817:
        /*0018*/ 	.byte	0x03, 0x19
        /*001a*/ 	.short	0x00b8


	//----- nvinfo : EIATTR_KPARAM_INFO
	.align		4
        /*001c*/ 	.byte	0x04, 0x17
        /*001e*/ 	.short	(.L_819 - .L_818)
.L_818:
        /*0020*/ 	.word	0x00000000
        /*0024*/ 	.short	0x0000
        /*0026*/ 	.short	0x0000
        /*0028*/ 	.byte	0x00, 0xf0, 0xe1, 0x02


	//----- nvinfo : EIATTR_MAXREG_COUNT
	.align		4
.L_819:
        /*002c*/ 	.byte	0x03, 0x1b
        /*002e*/ 	.short	0x0060


	//----- nvinfo : EIATTR_NUM_BARRIERS
	.align		4
        /*0030*/ 	.byte	0x02, 0x4c
        /*0032*/ 	.byte	0x01
	.zero		1


	//----- nvinfo : EIATTR_MERCURY_ISA_VERSION
	.align		4
        /*0034*/ 	.byte	0x03, 0x5f
        /*0036*/ 	.short	0x0000


	//----- nvinfo : EIATTR_INT_WARP_WIDE_INSTR_OFFSETS
	.align		4
        /*0038*/ 	.byte	0x04, 0x31
        /*003a*/ 	.short	(.L_821 - .L_820)


	//   ....[0]....
.L_820:
        /*003c*/ 	.word	0x00004d20


	//   ....[1]....
        /*0040*/ 	.word	0x00009080


	//----- nvinfo : EIATTR_COOP_GROUP_MASK_REGIDS
	.align		4
.L_821:
        /*0044*/ 	.byte	0x04, 0x29
        /*0046*/ 	.short	(.L_823 - .L_822)


	//   ....[0]....
.L_822:
        /*0048*/ 	.word	0xffffffff


	//   ....[1]....
        /*004c*/ 	.word	0xffffffff


	//   ....[2]....
        /*0050*/ 	.word	0xffffffff


	//   ....[3]....
        /*0054*/ 	.word	0xffffffff


	//   ....[4]....
        /*0058*/ 	.word	0xffffffff


	//   ....[5]....
        /*005c*/ 	.word	0xffffffff


	//   ....[6]....
        /*0060*/ 	.word	0xffffffff


	//   ....[7]....
        /*0064*/ 	.word	0xffffffff


	//   ....[8]....
        /*0068*/ 	.word	0xffffffff


	//   ....[9]....
        /*006c*/ 	.word	0xffffffff


	//----- nvinfo : EIATTR_COOP_GROUP_INSTR_OFFSETS
	.align		4
.L_823:
        /*0070*/ 	.byte	0x04, 0x28
        /*0072*/ 	.short	(.L_825 - .L_824)


	//   ....[0]....
.L_824:
        /*0074*/ 	.word	0x000040e0


	//   ....[1]....
        /*0078*/ 	.word	0x00004130


	//   ....[2]....
        /*007c*/ 	.word	0x00004160


	//   ....[3]....
        /*0080*/ 	.word	0x00004190


	//   ....[4]....
        /*0084*/ 	.word	0x000041c0


	//   ....[5]....
        /*0088*/ 	.word	0x000041f0


	//   ....[6]....
        /*008c*/ 	.word	0x00004220


	//   ....[7]....
        /*0090*/ 	.word	0x00004250


	//   ....[8]....
        /*0094*/ 	.word	0x00004280


	//   ....[9]....
        /*0098*/ 	.word	0x00004290


	//----- nvinfo : EIATTR_EXIT_INSTR_OFFSETS
	.align		4
.L_825:
        /*009c*/ 	.byte	0x04, 0x1c
        /*009e*/ 	.short	(.L_827 - .L_826)


	//   ....[0]....
.L_826:
        /*00a0*/ 	.word	0x00009150


	//   ....[1]....
        /*00a4*/ 	.word	0x00009290


	//   ....[2]....
        /*00a8*/ 	.word	0x00009510


	//----- nvinfo : EIATTR_MAX_THREADS
	.align		4
.L_827:
        /*00ac*/ 	.byte	0x04, 0x05
        /*00ae*/ 	.short	(.L_829 - .L_828)
.L_828:
        /*00b0*/ 	.word	0x00000230
        /*00b4*/ 	.word	0x00000001
        /*00b8*/ 	.word	0x00000001


	//----- nvinfo : EIATTR_CRS_STACK_SIZE
	.align		4
.L_829:
        /*00bc*/ 	.byte	0x04, 0x1e
        /*00be*/ 	.short	(.L_831 - .L_830)
.L_830:
        /*00c0*/ 	.word	0x00000000
.L_831:


//--------------------- .nv.info._Z35group_norm_nhwc_bwd_one_pass_kernelI11Fp16IOBf16WLi512ELi70ELi560EEv26Group_norm_nhwc_bwd_params --------------------------
	.section	.nv.info._Z35group_norm_nhwc_bwd_one_pass_kernelI11Fp16IOBf16WLi512ELi70ELi560EEv26Group_norm_nhwc_bwd_params,"",@"SHT_CUDA_INFO"
	.sectionflags	@""
	.align	4


	//----- nvinfo : EIATTR_CUDA_API_VERSION
	.align		4
        /*0000*/ 	.byte	0x04, 0x37
        /*0002*/ 	.short	(.L_833 - .L_832)
.L_832:
        /*0004*/ 	.word	0x00000082


	//----- nvinfo : EIATTR_SW2861232_WAR
	.align		4
.L_833:
        /*0008*/ 	.byte	0x01, 0x35
	.zero		2


	//----- nvinfo : EIATTR_PARAM_CBANK
	.align		4
        /*000c*/ 	.byte	0x04, 0x0a
        /*000e*/ 	.short	(.L_835 - .L_834)
	.align		4
.L_834:
        /*0010*/ 	.word	index@(.nv.constant0._Z35group_norm_nhwc_bwd_one_pass_kernelI11Fp16IOBf16WLi512ELi70ELi560EEv26Group_norm_nhwc_bwd_params)
        /*0014*/ 	.short	0x0160
        /*0016*/ 	.short	0x00b8


	//----- nvinfo : EIATTR_CBANK_PARAM_SIZE
	.align		4
.L_835:
        /*0018*/ 	.byte	0x03, 0x19
        /*001a*/ 	.short	0x00b8


	//----- nvinfo : EIATTR_KPARAM_INFO
	.align		4
        /*001c*/ 	.byte	0x04, 0x17
        /*001e*/ 	.short	(.L_837 - .L_836)
.L_836:
        /*0020*/ 	.word	0x00000000
        /*0024*/ 	.short	0x0000
        /*0026*/ 	.short	0x0000
        /*0028*/ 	.byte	0x00, 0xf0, 0xe1, 0x02


	//----- nvinfo : EIATTR_MAXREG_COUNT
	.align		4
.L_837:
        /*002c*/ 	.byte	0x03, 0x1b
        /*002e*/ 	.short	0x0060


	//----- nvinfo : EIATTR_NUM_BARRIERS
	.align		4
        /*0030*/ 	.byte	0x02, 0x4c
        /*0032*/ 	.byte	0x01
	.zero		1


	//----- nvinfo : EIATTR_ANNOTATIONS
	.align		4
        /*0034*/ 	.byte	0x04, 0x55
        /*0036*/ 	.short	(.L_839 - .L_838)


	//   ....[0]....
.L_838:
        /*0038*/ 	.word	0x00000001
        /*003c*/ 	.byte	0xb0, 0x02, 0x00, 0x00, 0x01, 0x00, 0x00, 0x00, 0x00, 0x7b, 0x00, 0x00, 0x01, 0x00, 0x00, 0x00
        /*004c*/ 	.byte	0x30, 0x7b, 0x00, 0x00, 0x01, 0x00, 0x00, 0x00, 0x00, 0x7c, 0x00, 0x00, 0x01, 0x00, 0x00, 0x00
        /*005c*/ 	.byte	0x10, 0x7c, 0x00, 0x00


	//----- nvinfo : EIATTR_MERCURY_ISA_VERSION
	.align		4
.L_839:
        /*0060*/ 	.byte	0x03, 0x5f
        /*0062*/ 	.short	0x0000


	//----- nvinfo : EIATTR_INT_WARP_WIDE_INSTR_OFFSETS
	.align		4
        /*0064*/ 	.byte	0x04, 0x31
        /*0066*/ 	.short	(.L_841 - .L_840)


	//   ....[0]....
.L_840:
        /*0068*/ 	.word	0x000089e0


	//   ....[1]....
        /*006c*/ 	.word	0x0000a0a0


	//   ....[2]....
        /*0070*/ 	.word	0x00010e60


	//----- nvinfo : EIATTR_COOP_GROUP_MASK_REGIDS
	.align		4
.L_841:
        /*0074*/ 	.byte	0x04, 0x29
        /*0076*/ 	.short	(.L_843 - .L_842)


	//   ....[0]....
.L_842:
        /*0078*/ 	.word	0xffffffff


	//   ....[1]....
        /*007c*/ 	.word	0xffffffff


	//   ....[2]....
        /*0080*/ 	.word	0xffffffff


	//   ....[3]....
        /*0084*/ 	.word	0xffffffff


	//   ....[4]....
        /*0088*/ 	.word	0xffffffff


	//   ....[5]....
        /*008c*/ 	.word	0xffffffff


	//   ....[6]....
        /*0090*/ 	.word	0xffffffff


	//   ....[7]....
        /*0094*/ 	.word	0xffffffff


	//   ....[8]....
        /*0098*/ 	.word	0xffffffff


	//   ....[9]....
        /*009c*/ 	.word	0xffffffff


	//----- nvinfo : EIATTR_COOP_GROUP_INSTR_OFFSETS
	.align		4
.L_843:
        /*00a0*/ 	.byte	0x04, 0x28
        /*00a2*/ 	.short	(.L_845 - .L_844)


	//   ....[0]....
.L_844:
        /*00a4*/ 	.word	0x00007bf0


	//   ....[1]....
        /*00a8*/ 	.word	0x00007c30


	//   ....[2]....
        /*00ac*/ 	.word	0x00007c80


	//   ....[3]....
        /*00b0*/ 	.word	0x00007ca0


	//   ....[4]....
        /*00b4*/ 	.word	0x00007cf0


	//   ....[5]....
        /*00b8*/ 	.word	0x00007d10


	//   ....[6]....
        /*00bc*/ 	.word	0x00007d60


	//   ....[7]....
        /*00c0*/ 	.word	0x00007d80


	//   ....[8]....
        /*00c4*/ 	.word	0x00007df0


	//   ....[9]....
        /*00c8*/ 	.word	0x00007e00


	//----- nvinfo : EIATTR_EXIT_INSTR_OFFSETS
	.align		4
.L_845:
        /*00cc*/ 	.byte	0x04, 0x1c
        /*00ce*/ 	.short	(.L_847 - .L_846)


	//   ....[0]....
.L_846:
        /*00d0*/ 	.word	0x00010f30


	//   ....[1]....
        /*00d4*/ 	.word	0x00011070


	//   ....[2]....
        /*00d8*/ 	.word	0x000112f0


	//----- nvinfo : EIATTR_MAX_THREADS
	.align		4
.L_847:
        /*00dc*/ 	.byte	0x04, 0x05
        /*00de*/ 	.short	(.L_849 - .L_848)
.L_848:
        /*00e0*/ 	.word	0x00000230
        /*00e4*/ 	.word	0x00000001
        /*00e8*/ 	.word	0x00000001


	//----- nvinfo : EIATTR_CRS_STACK_SIZE
	.align		4
.L_849:
        /*00ec*/ 	.byte	0x04, 0x1e
        /*00ee*/ 	.short	(.L_851 - .L_850)
.L_850:
        /*00f0*/ 	.word	0x00000000
.L_851:


//--------------------- .nv.info._Z35group_norm_nhwc_bwd_one_pass_kernelI11Fp16IOFp16WLi64ELi70ELi560EEv26Group_norm_nhwc_bwd_params --------------------------
	.section	.nv.info._Z35group_norm_nhwc_bwd_one_pass_kernelI11Fp16IOFp16WLi64ELi70ELi560EEv26Group_norm_nhwc_bwd_params,"",@"SHT_CUDA_INFO"
	.sectionflags	@""
	.align	4


	//----- nvinfo : EIATTR_CUDA_API_VERSION
	.align		4
        /*0000*/ 	.byte	0x04, 0x37
        /*0002*/ 	.short	(.L_853 - .L_852)
.L_852:
        /*0004*/ 	.word	0x00000082


	//----- nvinfo : EIATTR_SW2861232_WAR
	.align		4
.L_853:
        /*0008*/ 	.byte	0x01, 0x35
	.zero		2


	//----- nvinfo : EIATTR_PARAM_CBANK
	.align		4
        /*000c*/ 	.byte	0x04, 0x0a
        /*000e*/ 	.short	(.L_855 - .L_854)
	.align		4
.L_854:
        /*0010*/ 	.word	index@(.nv.constant0._Z35group_norm_nhwc_bwd_one_pass_kernelI11Fp16IOFp16WLi64ELi70ELi560EEv26Group_norm_nhwc_bwd_params)
        /*0014*/ 	.short	0x0160
        /*0016*/ 	.short	0x00b8


	//----- nvinfo : EIATTR_CBANK_PARAM_SIZE
	.align		4
.L_855:
        /*0018*/ 	.byte	0x03, 0x19
        /*001a*/ 	.short	0x00b8


	//----- nvinfo : EIATTR_KPARAM_INFO
	.align		4
        /*001c*/ 	.byte	0x04, 0x17
        /*001e*/ 	.short	(.L_857 - .L_856)
.L_856:
        /*0020*/ 	.word	0x00000000
        /*0024*/ 	.short	0x0000
        /*0026*/ 	.short	0x0000
        /*0028*/ 	.byte	0x00, 0xf0, 0xe1, 0x02


	//----- nvinfo : EIATTR_MAXREG_COUNT
	.align		4
.L_857:
        /*002c*/ 	.byte	0x03, 0x1b
        /*002e*/ 	.short	0x0060


	//----- nvinfo : EIATTR_NUM_BARRIERS
	.align		4
        /*0030*/ 	.byte	0x02, 0x4c
        /*0032*/ 	.byte	0x01
	.zero		1


	//----- nvinfo : EIATTR_MERCURY_ISA_VERSION
	.align		4
        /*0034*/ 	.byte	0x03, 0x5f
        /*0036*/ 	.short	0x0000


	//----- nvinfo : EIATTR_INT_WARP_WIDE_INSTR_OFFSETS
	.align		4
        /*0038*/ 	.byte	0x04, 0x31
        /*003a*/ 	.short	(.L_859 - .L_858)


	//   ....[0]....
.L_858:
        /*003c*/ 	.word	0x00002230


	//   ....[1]....
        /*0040*/ 	.word	0x00004110


	//----- nvinfo : EIATTR_COOP_GROUP_MASK_REGIDS
	.align		4
.L_859:
        /*0044*/ 	.byte	0x04, 0x29
        /*0046*/ 	.short	(.L_861 - .L_860)


	//   ....[0]....
.L_860:
        /*0048*/ 	.word	0xffffffff


	//   ....[1]....
        /*004c*/ 	.word	0xffffffff


	//   ....[2]....
        /*0050*/ 	.word	0xffffffff


	//   ....[3]....
        /*0054*/ 	.word	0xffffffff


	//   ....[4]....
        /*0058*/ 	.word	0xffffffff


	//   ....[5]....
        /*005c*/ 	.word	0xffffffff


	//   ....[6]....
        /*0060*/ 	.word	0xffffffff


	//   ....[7]....
        /*0064*/ 	.word	0xffffffff


	//   ....[8]....
        /*0068*/ 	.word	0xffffffff


	//   ....[9]....
        /*006c*/ 	.word	0xffffffff


	//----- nvinfo : EIATTR_COOP_GROUP_INSTR_OFFSETS
	.align		4
.L_861:
        /*0070*/ 	.byte	0x04, 0x28
        /*0072*/ 	.short	(.L_863 - .L_862)


	//   ....[0]....
.L_862:
        /*0074*/ 	.word	0x00001540


	//   ....[1]....
        /*0078*/ 	.word	0x00001620


	//   ....[2]....
        /*007c*/ 	.word	0x00001680


	//   ....[3]....
        /*0080*/ 	.word	0x000016a0


	//   ....[4]....
        /*0084*/ 	.word	0x000016e0


	//   ....[5]....
        /*0088*/ 	.word	0x00001700


	//   ....[6]....
        /*008c*/ 	.word	0x00001740


	//   ....[7]....
        /*0090*/ 	.word	0x00001760


	//   ....[8]....
        /*0094*/ 	.word	0x00001770


	//   ....[9]....
        /*0098*/ 	.word	0x000017b0


	//----- nvinfo : EIATTR_EXIT_INSTR_OFFSETS
	.align		4
.L_863:
        /*009c*/ 	.byte	0x04, 0x1c
        /*009e*/ 	.short	(.L_865 - .L_864)


	//   ....[0]....
.L_864:
        /*00a0*/ 	.word	0x000041e0


	//   ....[1]....
        /*00a4*/ 	.word	0x00004320


	//   ....[2]....
        /*00a8*/ 	.word	0x000045a0


	//----- nvinfo : EIATTR_MAX_THREADS
	.align		4
.L_865:
        /*00ac*/ 	.byte	0x04, 0x05
        /*00ae*/ 	.short	(.L_867 - .L_866)
.L_866:
        /*00b0*/ 	.word	0x00000230
        /*00b4*/ 	.word	0x00000001
        /*00b8*/ 	.word	0x00000001


	//----- nvinfo : EIATTR_CRS_STACK_SIZE
	.align		4
.L_867:
        /*00bc*/ 	.byte	0x04, 0x1e
        /*00be*/ 	.short	(.L_869 - .L_868)
.L_868:
        /*00c0*/ 	.word	0x00000000
.L_869:


//--------------------- .nv.info._Z35group_norm_nhwc_bwd_one_pass_kernelI11Fp16IOFp16WLi128ELi70ELi560EEv26Group_norm_nhwc_bwd_params --------------------------
	.section	.nv.info._Z35group_norm_nhwc_bwd_one_pass_kernelI11Fp16IOFp16WLi128ELi70ELi560EEv26Group_norm_nhwc_bwd_params,"",@"SHT_CUDA_INFO"
	.sectionflags	@""
	.align	4


	//----- nvinfo : EIATTR_CUDA_API_VERSION
	.align		4
        /*0000*/ 	.byte	0x04, 0x37
        /*0002*/ 	.short	(.L_871 - .L_870)
.L_870:
        /*0004*/ 	.word	0x00000082


	//----- nvinfo : EIATTR_SW2861232_WAR
	.align		4
.L_871:
        /*0008*/ 	.byte	0x01, 0x35
	.zero		2


	//----- nvinfo : EIATTR_PARAM_CBANK
	.align		4
        /*000c*/ 	.byte	0x04, 0x0a
        /*000e*/ 	.short	(.L_873 - .L_872)
	.align		4
.L_872:
        /*0010*/ 	.word	index@(.nv.constant0._Z35group_norm_nhwc_bwd_one_pass_kernelI11Fp16IOFp16WLi128ELi70ELi560EEv26Group_norm_nhwc_bwd_params)
        /*0014*/ 	.short	0x0160
        /*0016*/ 	.short	0x00b8


	//----- nvinfo : EIATTR_CBANK_PARAM_SIZE
	.align		4
.L_873:
        /*0018*/ 	.byte	0x03, 0x19
        /*001a*/ 	.short	0x00b8


	//----- nvinfo : EIATTR_KPARAM_INFO
	.align		4
        /*001c*/ 	.byte	0x04, 0x17
        /*001e*/ 	.short	(.L_875 - .L_874)
.L_874:
        /*0020*/ 	.word	0x00000000
        /*0024*/ 	.short	0x0000
        /*0026*/ 	.short	0x0000
        /*0028*/ 	.byte	0x00, 0xf0, 0xe1, 0x02


	//----- nvinfo : EIATTR_MAXREG_COUNT
	.align		4
.L_875:
        /*002c*/ 	.byte	0x03, 0x1b
        /*002e*/ 	.short	0x0060


	//----- nvinfo : EIATTR_NUM_BARRIERS
	.align		4
        /*0030*/ 	.byte	0x02, 0x4c
        /*0032*/ 	.byte	0x01
	.zero		1


	//----- nvinfo : EIATTR_MERCURY_ISA_VERSION
	.align		4
        /*0034*/ 	.byte	0x03, 0x5f
        /*0036*/ 	.short	0x0000


	//----- nvinfo : EIATTR_INT_WARP_WIDE_INSTR_OFFSETS
	.align		4
        /*0038*/ 	.byte	0x04, 0x31
        /*003a*/ 	.short	(.L_877 - .L_876)


	//   ....[0]....
.L_876:
        /*003c*/ 	.word	0x00002fd0


	//   ....[1]....
        /*0040*/ 	.word	0x00005a80


	//----- nvinfo : EIATTR_COOP_GROUP_MASK_REGIDS
	.align		4
.L_877:
        /*0044*/ 	.byte	0x04, 0x29
        /*0046*/ 	.short	(.L_879 - .L_878)


	//   ....[0]....
.L_878:
        /*0048*/ 	.word	0xffffffff


	//   ....[1]....
        /*004c*/ 	.word	0xffffffff


	//   ....[2]....
        /*0050*/ 	.word	0xffffffff


	//   ....[3]....
        /*0054*/ 	.word	0xffffffff


	//   ....[4]....
        /*0058*/ 	.word	0xffffffff


	//   ....[5]....
        /*005c*/ 	.word	0xffffffff


	//   ....[6]....
        /*0060*/ 	.word	0xffffffff


	//   ....[7]....
        /*0064*/ 	.word	0xffffffff


	//   ....[8]....
        /*0068*/ 	.word	0xffffffff


	//   ....[9]....
        /*006c*/ 	.word	0xffffffff


	//----- nvinfo : EIATTR_COOP_GROUP_INSTR_OFFSETS
	.align		4
.L_879:
        /*0070*/ 	.byte	0x04, 0x28
        /*0072*/ 	.short	(.L_881 - .L_880)


	//   ....[0]....
.L_880:
        /*0074*/ 	.word	0x000023b0


	//   ....[1]....
        /*0078*/ 	.word	0x000023d0


	//   ....[2]....
        /*007c*/ 	.word	0x00002430


	//   ....[3]....
        /*0080*/ 	.word	0x00002440


	//   ....[4]....
        /*0084*/ 	.word	0x00002490


	//   ....[5]....
        /*0088*/ 	.word	0x000024a0


	//   ....[6]....
        /*008c*/ 	.word	0x000024f0


	//   ....[7]....
        /*0090*/ 	.word	0x00002500


	//   ....[8]....
        /*0094*/ 	.word	0x00002550


	//   ....[9]....
        /*0098*/ 	.word	0x00002560


	//----- nvinfo : EIATTR_EXIT_INSTR_OFFSETS
	.align		4
.L_881:
        /*009c*/ 	.byte	0x04, 0x1c
        /*009e*/ 	.short	(.L_883 - .L_882)


	//   ....[0]....
.L_882:
        /*00a0*/ 	.word	0x00005b50


	//   ....[1]....
        /*00a4*/ 	.word	0x00005c90


	//   ....[2]....
        /*00a8*/ 	.word	0x00005f10


	//----- nvinfo : EIATTR_MAX_THREADS
	.align		4
.L_883:
        /*00ac*/ 	.byte	0x04, 0x05
        /*00ae*/ 	.short	(.L_885 - .L_884)
.L_884:
        /*00b0*/ 	.word	0x00000230
        /*00b4*/ 	.word	0x00000001
        /*00b8*/ 	.word	0x00000001


	//----- nvinfo : EIATTR_CRS_STACK_SIZE
	.align		4
.L_885:
        /*00bc*/ 	.byte	0x04, 0x1e
        /*00be*/ 	.short	(.L_887 - .L_886)
.L_886:
        /*00c0*/ 	.word	0x00000000
.L_887:


//--------------------- .nv.info._Z35group_norm_nhwc_bwd_one_pass_kernelI11Fp16IOFp16WLi256ELi70ELi560EEv26Group_norm_nhwc_bwd_params --------------------------
	.section	.nv.info._Z35group_norm_nhwc_bwd_one_pass_kernelI11Fp16IOFp16WLi256ELi70ELi560EEv26Group_norm_nhwc_bwd_params,"",@"SHT_CUDA_INFO"
	.sectionflags	@""
	.align	4


	//----- nvinfo : EIATTR_CUDA_API_VERSION
	.align		4
        /*0000*/ 	.byte	0x04, 0x37
        /*0002*/ 	.short	(.L_889 - .L_888)
.L_888:
        /*0004*/ 	.word	0x00000082


	//----- nvinfo : EIATTR_SW2861232_WAR
	.align		4
.L_889:
        /*0008*/ 	.byte	0x01, 0x35
	.zero		2


	//----- nvinfo : EIATTR_PARAM_CBANK
	.align		4
        /*000c*/ 	.byte	0x04, 0x0a
        /*000e*/ 	.short	(.L_891 - .L_890)
	.align		4
.L_890:
        /*0010*/ 	.word	index@(.nv.constant0._Z35group_norm_nhwc_bwd_one_pass_kernelI11Fp16IOFp16WLi256ELi70ELi560EEv26Group_norm_nhwc_bwd_params)
        /*0014*/ 	.short	0x0160
        /*0016*/ 	.short	0x00b8


	//----- nvinfo : EIATTR_CBANK_PARAM_SIZE
	.align		4
.L_891:
        /*0018*/ 	.byte	0x03, 0x19
        /*001a*/ 	.short	0x00b8


	//----- nvinfo : EIATTR_KPARAM_INFO
	.align		4
        /*001c*/ 	.byte	0x04, 0x17
        /*001e*/ 	.short	(.L_893 - .L_892)
.L_892:
        /*0020*/ 	.word	0x00000000
        /*0024*/ 	.short	0x0000
        /*0026*/ 	.short	0x0000
        /*0028*/ 	.byte	0x00, 0xf0, 0xe1, 0x02


	//----- nvinfo : EIATTR_MAXREG_COUNT
	.align		4
.L_893:
        /*002c*/ 	.byte	0x03, 0x1b
        /*002e*/ 	.short	0x0060


	//----- nvinfo : EIATTR_NUM_BARRIERS
	.align		4
        /*0030*/ 	.byte	0x02, 0x4c
        /*0032*/ 	.byte	0x01
	.zero		1


	//----- nvinfo : EIATTR_MERCURY_ISA_VERSION
	.align		4
        /*0034*/ 	.byte	0x03, 0x5f
        /*0036*/ 	.short	0x0000


	//----- nvinfo : EIATTR_INT_WARP_WIDE_INSTR_OFFSETS
	.align		4
        /*0038*/ 	.byte	0x04, 0x31
        /*003a*/ 	.short	(.L_895 - .L_894)


	//   ....[0]....
.L_894:
        /*003c*/ 	.word	0x00004d20


	//   ....[1]....
        /*0040*/ 	.word	0x00009080


	//----- nvinfo : EIATTR_COOP_GROUP_MASK_REGIDS
	.align		4
.L_895:
        /*0044*/ 	.byte	0x04, 0x29
        /*0046*/ 	.short	(.L_897 - .L_896)


	//   ....[0]....
.L_896:
        /*0048*/ 	.word	0xffffffff


	//   ....[1]....
        /*004c*/ 	.word	0xffffffff


	//   ....[2]....
        /*0050*/ 	.word	0xffffffff


	//   ....[3]....
        /*0054*/ 	.word	0xffffffff


	//   ....[4]....
        /*0058*/ 	.word	0xffffffff


	//   ....[5]....
        /*005c*/ 	.word	0xffffffff


	//   ....[6]....
        /*0060*/ 	.word	0xffffffff


	//   ....[7]....
        /*0064*/ 	.word	0xffffffff


	//   ....[8]....
        /*0068*/ 	.word	0xffffffff


	//   ....[9]....
        /*006c*/ 	.word	0xffffffff


	//----- nvinfo : EIATTR_COOP_GROUP_INSTR_OFFSETS
	.align		4
.L_897:
        /*0070*/ 	.byte	0x04, 0x28
        /*0072*/ 	.short	(.L_899 - .L_898)


	//   ....[0]....
.L_898:
        /*0074*/ 	.word	0x000040e0


	//   ....[1]....
        /*0078*/ 	.word	0x00004130


	//   ....[2]....
        /*007c*/ 	.word	0x00004160


	//   ....[3]....
        /*0080*/ 	.word	0x00004190


	//   ....[4]....
        /*0084*/ 	.word	0x000041c0


	//   ....[5]....
        /*0088*/ 	.word	0x000041f0


	//   ....[6]....
        /*008c*/ 	.word	0x00004220


	//   ....[7]....
        /*0090*/ 	.word	0x00004250


	//   ....[8]....
        /*0094*/ 	.word	0x00004280


	//   ....[9]....
        /*0098*/ 	.word	0x00004290


	//----- nvinfo : EIATTR_EXIT_INSTR_OFFSETS
	.align		4
.L_899:
        /*009c*/ 	.byte	0x04, 0x1c
        /*009e*/ 	.short	(.L_901 - .L_900)


	//   ....[0]....
.L_900:
        /*00a0*/ 	.word	0x00009150


	//   ....[1]....
        /*00a4*/ 	.word	0x00009290


	//   ....[2]....
        /*00a8*/ 	.word	0x00009510


	//----- nvinfo : EIATTR_MAX_THREADS
	.align		4
.L_901:
        /*00ac*/ 	.byte	0x04, 0x05
        /*00ae*/ 	.short	(.L_903 - .L_902)
.L_902:
        /*00b0*/ 	.word	0x00000230
        /*00b4*/ 	.word	0x00000001
        /*00b8*/ 	.word	0x00000001


	//----- nvinfo : EIATTR_CRS_STACK_SIZE
	.align		4
.L_903:
        /*00bc*/ 	.byte	0x04, 0x1e
        /*00be*/ 	.short	(.L_905 - .L_904)
.L_904:
        /*00c0*/ 	.word	0x00000000
.L_905:


//--------------------- .nv.info._Z35group_norm_nhwc_bwd_one_pass_kernelI11Fp16IOFp16WLi512ELi70ELi560EEv26Group_norm_nhwc_bwd_params --------------------------
	.section	.nv.info._Z35group_norm_nhwc_bwd_one_pass_kernelI11Fp16IOFp16WLi512ELi70ELi560EEv26Group_norm_nhwc_bwd_params,"",@"SHT_CUDA_INFO"
	.sectionflags	@""
	.align	4


	//----- nvinfo : EIATTR_CUDA_API_VERSION
	.align		4
        /*0000*/ 	.byte	0x04, 0x37
        /*0002*/ 	.short	(.L_907 - .L_906)
.L_906:
        /*0004*/ 	.word	0x00000082


	//----- nvinfo : EIATTR_SW2861232_WAR
	.align		4
.L_907:
        /*0008*/ 	.byte	0x01, 0x35
	.zero		2


	//----- nvinfo : EIATTR_PARAM_CBANK
	.align		4
        /*000c*/ 	.byte	0x04, 0x0a
        /*000e*/ 	.short	(.L_909 - .L_908)
	.align		4
.L_908:
        /*0010*/ 	.word	index@(.nv.constant0._Z35group_norm_nhwc_bwd_one_pass_kernelI11Fp16IOFp16WLi512ELi70ELi560EEv26Group_norm_nhwc_bwd_params)
        /*0014*/ 	.short	0x0160
        /*0016*/ 	.short	0x00b8


	//----- nvinfo : EIATTR_CBANK_PARAM_SIZE
	.align		4
.L_909:
        /*0018*/ 	.byte	0x03, 0x19
        /*001a*/ 	.short	0x00b8


	//----- nvinfo : EIATTR_KPARAM_INFO
	.align		4
        /*001c*/ 	.byte	0x04, 0x17
        /*001e*/ 	.short	(.L_911 - .L_910)
.L_910:
        /*0020*/ 	.word	0x00000000
        /*0024*/ 	.short	0x0000
        /*0026*/ 	.short	0x0000
        /*0028*/ 	.byte	0x00, 0xf0, 0xe1, 0x02


	//----- nvinfo : EIATTR_MAXREG_COUNT
	.align		4
.L_911:
        /*002c*/ 	.byte	0x03, 0x1b
        /*002e*/ 	.short	0x0060


	//----- nvinfo : EIATTR_NUM_BARRIERS
	.align		4
        /*0030*/ 	.byte	0x02, 0x4c
        /*0032*/ 	.byte	0x01
	.zero		1


	//----- nvinfo : EIATTR_ANNOTATIONS
	.align		4
        /*0034*/ 	.byte	0x04, 0x55
        /*0036*/ 	.short	(.L_913 - .L_912)


	//   ....[0]....
.L_912:
        /*0038*/ 	.word	0x00000001
        /*003c*/ 	.byte	0xb0, 0x02, 0x00, 0x00, 0x01, 0x00, 0x00, 0x00, 0x00, 0x7b, 0x00, 0x00, 0x01, 0x00, 0x00, 0x00
        /*004c*/ 	.byte	0x30, 0x7b, 0x00, 0x00, 0x01, 0x00, 0x00, 0x00, 0x00, 0x7c, 0x00, 0x00, 0x01, 0x00, 0x00, 0x00
        /*005c*/ 	.byte	0x10, 0x7c, 0x00, 0x00


	//----- nvinfo : EIATTR_MERCURY_ISA_VERSION
	.align		4
.L_913:
        /*0060*/ 	.byte	0x03, 0x5f
        /*0062*/ 	.short	0x0000


	//----- nvinfo : EIATTR_INT_WARP_WIDE_INSTR_OFFSETS
	.align		4
        /*0064*/ 	.byte	0x04, 0x31
        /*0066*/ 	.short	(.L_915 - .L_914)


	//   ....[0]....
.L_914:
        /*0068*/ 	.word	0x000089e0


	//   ....[1]....
        /*006c*/ 	.word	0x0000a0a0


	//   ....[2]....
        /*0070*/ 	.word	0x00010e60


	//----- nvinfo : EIATTR_COOP_GROUP_MASK_REGIDS
	.align		4
.L_915:
        /*0074*/ 	.byte	0x04, 0x29
        /*0076*/ 	.short	(.L_917 - .L_916)


	//   ....[0]....
.L_916:
        /*0078*/ 	.word	0xffffffff


	//   ....[1]....
        /*007c*/ 	.word	0xffffffff


	//   ....[2]....
        /*0080*/ 	.word	0xffffffff


	//   ....[3]....
        /*0084*/ 	.word	0xffffffff


	//   ....[4]....
        /*0088*/ 	.word	0xffffffff


	//   ....[5]....
        /*008c*/ 	.word	0xffffffff


	//   ....[6]....
        /*0090*/ 	.word	0xffffffff


	//   ....[7]....
        /*0094*/ 	.word	0xffffffff


	//   ....[8]....
        /*0098*/ 	.word	0xffffffff


	//   ....[9]....
        /*009c*/ 	.word	0xffffffff


	//----- nvinfo : EIATTR_COOP_GROUP_INSTR_OFFSETS
	.align		4
.L_917:
        /*00a0*/ 	.byte	0x04, 0x28
        /*00a2*/ 	.short	(.L_919 - .L_918)


	//   ....[0]....
.L_918:
        /*00a4*/ 	.word	0x00007bf0


	//   ....[1]....
        /*00a8*/ 	.word	0x00007c30


	//   ....[2]....
        /*00ac*/ 	.word	0x00007c80


	//   ....[3]....
        /*00b0*/ 	.word	0x00007ca0


	//   ....[4]....
        /*00b4*/ 	.word	0x00007cf0


	//   ....[5]....
        /*00b8*/ 	.word	0x00007d10


	//   ....[6]....
        /*00bc*/ 	.word	0x00007d60


	//   ....[7]....
        /*00c0*/ 	.word	0x00007d80


	//   ....[8]....
        /*00c4*/ 	.word	0x00007df0


	//   ....[9]....
        /*00c8*/ 	.word	0x00007e00


	//----- nvinfo : EIATTR_EXIT_INSTR_OFFSETS
	.align		4
.L_919:
        /*00cc*/ 	.byte	0x04, 0x1c
        /*00ce*/ 	.short	(.L_921 - .L_920)


	//   ....[0]....
.L_920:
        /*00d0*/ 	.word	0x00010f30


	//   ....[1]....
        /*00d4*/ 	.word	0x00011070


	//   ....[2]....
        /*00d8*/ 	.word	0x000112f0


	//----- nvinfo : EIATTR_MAX_THREADS
	.align		4
.L_921:
        /*00dc*/ 	.byte	0x04, 0x05
        /*00de*/ 	.short	(.L_923 - .L_922)
.L_922:
        /*00e0*/ 	.word	0x00000230
        /*00e4*/ 	.word	0x00000001
        /*00e8*/ 	.word	0x00000001


	//----- nvinfo : EIATTR_CRS_STACK_SIZE
	.align		4
.L_923:
        /*00ec*/ 	.byte	0x04, 0x1e
        /*00ee*/ 	.short	(.L_925 - .L_924)
.L_924:
        /*00f0*/ 	.word	0x00000000
.L_925:


//--------------------- .nv.info._Z35group_norm_nhwc_bwd_one_pass_kernelI11Fp32IOFp32WLi64ELi70ELi560EEv26Group_norm_nhwc_bwd_params --------------------------
	.section	.nv.info._Z35group_norm_nhwc_bwd_one_pass_kernelI11Fp32IOFp32WLi64ELi70ELi560EEv26Group_norm_nhwc_bwd_params,"",@"SHT_CUDA_INFO"
	.sectionflags	@""
	.align	4


	//----- nvinfo : EIATTR_CUDA_API_VERSION
	.align		4
        /*0000*/ 	.byte	0x04, 0x37
        /*0002*/ 	.short	(.L_927 - .L_926)
.L_926:
        /*0004*/ 	.word	0x00000082


	//----- nvinfo : EIATTR_SW2861232_WAR
	.align		4
.L_927:
        /*0008*/ 	.byte	0x01, 0x35
	.zero		2


	//----- nvinfo : EIATTR_PARAM_CBANK
	.align		4
        /*000c*/ 	.byte	0x04, 0x0a
        /*000e*/ 	.short	(.L_929 - .L_928)
	.align		4
.L_928:
        /*0010*/ 	.word	index@(.nv.constant0._Z35group_norm_nhwc_bwd_one_pass_kernelI11Fp32IOFp32WLi64ELi70ELi560EEv26Group_norm_nhwc_bwd_params)
        /*0014*/ 	.short	0x0160
        /*0016*/ 	.short	0x00b8


	//----- nvinfo : EIATTR_CBANK_PARAM_SIZE
	.align		4
.L_929:
        /*0018*/ 	.byte	0x03, 0x19
        /*001a*/ 	.short	0x00b8


	//----- nvinfo : EIATTR_KPARAM_INFO
	.align		4
        /*001c*/ 	.byte	0x04, 0x17
        /*001e*/ 	.short	(.L_931 - .L_930)
.L_930:
        /*0020*/ 	.word	0x00000000
        /*0024*/ 	.short	0x0000
        /*0026*/ 	.short	0x0000
        /*0028*/ 	.byte	0x00, 0xf0, 0xe1, 0x02


	//----- nvinfo : EIATTR_MAXREG_COUNT
	.align		4
.L_931:
        /*002c*/ 	.byte	0x03, 0x1b
        /*002e*/ 	.short	0x0060


	//----- nvinfo : EIATTR_NUM_BARRIERS
	.align		4
        /*0030*/ 	.byte	0x02, 0x4c
        /*0032*/ 	.byte	0x01
	.zero		1


	//----- nvinfo : EIATTR_MERCURY_ISA_VERSION
	.align		4
        /*0034*/ 	.byte	0x03, 0x5f
        /*0036*/ 	.short	0x0000


	//----- nvinfo : EIATTR_INT_WARP_WIDE_INSTR_OFFSETS
	.align		4
        /*0038*/ 	.byte	0x04, 0x31
        /*003a*/ 	.short	(.L_933 - .L_932)


	//   ....[0]....
.L_932:
        /*003c*/ 	.word	0x00002190


	//   ....[1]....
        /*0040*/ 	.word	0x00003e30


	//----- nvinfo : EIATTR_COOP_GROUP_MASK_REGIDS
	.align		4
.L_933:
        /*0044*/ 	.byte	0x04, 0x29
        /*0046*/ 	.short	(.L_935 - .L_934)


	//   ....[0]....
.L_934:
        /*0048*/ 	.word	0xffffffff


	//   ....[1]....
        /*004c*/ 	.word	0xffffffff


	//   ....[2]....
        /*0050*/ 	.word	0xffffffff


	//   ....[3]....
        /*0054*/ 	.word	0xffffffff


	//   ....[4]....
        /*0058*/ 	.word	0xffffffff


	//   ....[5]....
        /*005c*/ 	.word	0xffffffff


	//   ....[6]....
        /*0060*/ 	.word	0xffffffff


	//   ....[7]....
        /*0064*/ 	.word	0xffffffff


	//   ....[8]....
        /*0068*/ 	.word	0xffffffff


	//   ....[9]....
        /*006c*/ 	.word	0xffffffff


	//----- nvinfo : EIATTR_COOP_GROUP_INSTR_OFFSETS
	.align		4
.L_935:
        /*0070*/ 	.byte	0x04, 0x28
        /*0072*/ 	.short	(.L_937 - .L_936)


	//   ....[0]....
.L_936:
        /*0074*/ 	.word	0x000014f0


	//   ....[1]....
        /*0078*/ 	.word	0x00001510


	//   ....[2]....
        /*007c*/ 	.word	0x00001570


	//   ....[3]....
        /*0080*/ 	.word	0x00001590


	//   ....[4]....
        /*0084*/ 	.word	0x000015d0


	//   ....[5]....
        /*0088*/ 	.word	0x000015f0


	//   ....[6]....
        /*008c*/ 	.word	0x00001630


	//   ....[7]....
        /*0090*/ 	.word	0x00001650


	//   ....[8]....
        /*0094*/ 	.word	0x00001690


	//   ....[9]....
        /*0098*/ 	.word	0x000016f0


	//----- nvinfo : EIATTR_EXIT_INSTR_OFFSETS
	.align		4
.L_937:
        /*009c*/ 	.byte	0x04, 0x1c
        /*009e*/ 	.short	(.L_939 - .L_938)


	//   ....[0]....
.L_938:
        /*00a0*/ 	.word	0x00003f00


	//   ....[1]....
        /*00a4*/ 	.word	0x00004040


	//   ....[2]....
        /*00a8*/ 	.word	0x00004290


	//----- nvinfo : EIATTR_MAX_THREADS
	.align		4
.L_939:
        /*00ac*/ 	.byte	0x04, 0x05
        /*00ae*/ 	.short	(.L_941 - .L_940)
.L_940:
        /*00b0*/ 	.word	0x00000230
        /*00b4*/ 	.word	0x00000001
        /*00b8*/ 	.word	0x00000001


	//----- nvinfo : EIATTR_CRS_STACK_SIZE
	.align		4
.L_941:
        /*00bc*/ 	.byte	0x04, 0x1e
        /*00be*/ 	.short	(.L_943 - .L_942)
.L_942:
        /*00c0*/ 	.word	0x00000000
.L_943:


//--------------------- .nv.info._Z35group_norm_nhwc_bwd_one_pass_kernelI11Fp32IOFp32WLi128ELi70ELi560EEv26Group_norm_nhwc_bwd_params --------------------------
	.section	.nv.info._Z35group_norm_nhwc_bwd_one_pass_kernelI11Fp32IOFp32WLi128ELi70ELi560EEv26Group_norm_nhwc_bwd_params,"",@"SHT_CUDA_INFO"
	.sectionflags	@""
	.align	4


	//----- nvinfo : EIATTR_CUDA_API_VERSION
	.align		4
        /*0000*/ 	.byte	0x04, 0x37
        /*0002*/ 	.short	(.L_945 - .L_944)
.L_944:
        /*0004*/ 	.word	0x00000082


	//----- nvinfo : EIATTR_SW2861232_WAR
	.align		4
.L_945:
        /*0008*/ 	.byte	0x01, 0x35
	.zero		2


	//----- nvinfo : EIATTR_PARAM_CBANK
	.align		4
        /*000c*/ 	.byte	0x04, 0x0a
        /*000e*/ 	.short	(.L_947 - .L_946)
	.align		4
.L_946:
        /*0010*/ 	.word	index@(.nv.constant0._Z35group_norm_nhwc_bwd_one_pass_kernelI11Fp32IOFp32WLi128ELi70ELi560EEv26Group_norm_nhwc_bwd_params)
        /*0014*/ 	.short	0x0160
        /*0016*/ 	.short	0x00b8


	//----- nvinfo : EIATTR_CBANK_PARAM_SIZE
	.align		4
.L_947:
        /*0018*/ 	.byte	0x03, 0x19
        /*001a*/ 	.short	0x00b8


	//----- nvinfo : EIATTR_KPARAM_INFO
	.align		4
        /*001c*/ 	.byte	0x04, 0x17
        /*001e*/ 	.short	(.L_949 - .L_948)
.L_948:
        /*0020*/ 	.word	0x00000000
        /*0024*/ 	.short	0x0000
        /*0026*/ 	.short	0x0000
        /*0028*/ 	.byte	0x00, 0xf0, 0xe1, 0x02


	//----- nvinfo : EIATTR_MAXREG_COUNT
	.align		4
.L_949:
        /*002c*/ 	.byte	0x03, 0x1b
        /*002e*/ 	.short	0x0060


	//----- nvinfo : EIATTR_NUM_BARRIERS
	.align		4
        /*0030*/ 	.byte	0x02, 0x4c
        /*0032*/ 	.byte	0x01
	.zero		1


	//----- nvinfo : EIATTR_MERCURY_ISA_VERSION
	.align		4
        /*0034*/ 	.byte	0x03, 0x5f
        /*0036*/ 	.short	0x0000


	//----- nvinfo : EIATTR_INT_WARP_WIDE_INSTR_OFFSETS
	.align		4
        /*0038*/ 	.byte	0x04, 0x31
        /*003a*/ 	.short	(.L_951 - .L_950)


	//   ....[0]....
.L_950:
        /*003c*/ 	.word	0x00002eb0


	//   ....[1]....
        /*0040*/ 	.word	0x000054e0


	//----- nvinfo : EIATTR_COOP_GROUP_MASK_REGIDS
	.align		4
.L_951:
        /*0044*/ 	.byte	0x04, 0x29
        /*0046*/ 	.short	(.L_953 - .L_952)


	//   ....[0]....
.L_952:
        /*0048*/ 	.word	0xffffffff


	//   ....[1]....
        /*004c*/ 	.word	0xffffffff


	//   ....[2]....
        /*0050*/ 	.word	0xffffffff


	//   ....[3]....
        /*0054*/ 	.word	0xffffffff


	//   ....[4]....
        /*0058*/ 	.word	0xffffffff


	//   ....[5]....
        /*005c*/ 	.word	0xffffffff


	//   ....[6]....
        /*0060*/ 	.word	0xffffffff


	//   ....[7]....
        /*0064*/ 	.word	0xffffffff


	//   ....[8]....
        /*0068*/ 	.word	0xffffffff


	//   ....[9]....
        /*006c*/ 	.word	0xffffffff


	//----- nvinfo : EIATTR_COOP_GROUP_INSTR_OFFSETS
	.align		4
.L_953:
        /*0070*/ 	.byte	0x04, 0x28
        /*0072*/ 	.short	(.L_955 - .L_954)


	//   ....[0]....
.L_954:
        /*0074*/ 	.word	0x000020e0


	//   ....[1]....
        /*0078*/ 	.word	0x000020f0


	//   ....[2]....
        /*007c*/ 	.word	0x00002120


	//   ....[3]....
        /*0080*/ 	.word	0x00002150


	//   ....[4]....
        /*0084*/ 	.word	0x00002180


	//   ....[5]....
        /*0088*/ 	.word	0x000021b0


	//   ....[6]....
        /*008c*/ 	.word	0x000021e0


	//   ....[7]....
        /*0090*/ 	.word	0x00002210


	//   ....[8]....
        /*0094*/ 	.word	0x00002320


	//   ....[9]....
        /*0098*/ 	.word	0x00002350


	//----- nvinfo : EIATTR_EXIT_INSTR_OFFSETS
	.align		4
.L_955:
        /*009c*/ 	.byte	0x04, 0x1c
        /*009e*/ 	.short	(.L_957 - .L_956)


	//   ....[0]....
.L_956:
        /*00a0*/ 	.word	0x000055b0


	//   ....[1]....
        /*00a4*/ 	.word	0x000056f0


	//   ....[2]....
        /*00a8*/ 	.word	0x00005940


	//----- nvinfo : EIATTR_MAX_THREADS
	.align		4
.L_957:
        /*00ac*/ 	.byte	0x04, 0x05
        /*00ae*/ 	.short	(.L_959 - .L_958)
.L_958:
        /*00b0*/ 	.word	0x00000230
        /*00b4*/ 	.word	0x00000001
        /*00b8*/ 	.word	0x00000001


	//----- nvinfo : EIATTR_CRS_STACK_SIZE
	.align		4
.L_959:
        /*00bc*/ 	.byte	0x04, 0x1e
        /*00be*/ 	.short	(.L_961 - .L_960)
.L_960:
        /*00c0*/ 	.word	0x00000000
.L_961:


//--------------------- .nv.info._Z35group_norm_nhwc_bwd_one_pass_kernelI11Fp32IOFp32WLi256ELi70ELi560EEv26Group_norm_nhwc_bwd_params --------------------------
	.section	.nv.info._Z35group_norm_nhwc_bwd_one_pass_kernelI11Fp32IOFp32WLi256ELi70ELi560EEv26Group_norm_nhwc_bwd_params,"",@"SHT_CUDA_INFO"
	.sectionflags	@""
	.align	4


	//----- nvinfo : EIATTR_CUDA_API_VERSION
	.align		4
        /*0000*/ 	.byte	0x04, 0x37
        /*0002*/ 	.short	(.L_963 - .L_962)
.L_962:
        /*0004*/ 	.word	0x00000082


	//----- nvinfo : EIATTR_SW2861232_WAR
	.align		4
.L_963:
        /*0008*/ 	.byte	0x01, 0x35
	.zero		2


	//----- nvinfo : EIATTR_PARAM_CBANK
	.align		4
        /*000c*/ 	.byte	0x04, 0x0a
        /*000e*/ 	.short	(.L_965 - .L_964)
	.align		4
.L_964:
        /*0010*/ 	.word	index@(.nv.constant0._Z35group_norm_nhwc_bwd_one_pass_kernelI11Fp32IOFp32WLi256ELi70ELi560EEv26Group_norm_nhwc_bwd_params)
        /*0014*/ 	.short	0x0160
        /*0016*/ 	.short	0x00b8


	//----- nvinfo : EIATTR_CBANK_PARAM_SIZE
	.align		4
.L_965:
        /*0018*/ 	.byte	0x03, 0x19
        /*001a*/ 	.short	0x00b8


	//----- nvinfo : EIATTR_KPARAM_INFO
	.align		4
        /*001c*/ 	.byte	0x04, 0x17
        /*001e*/ 	.short	(.L_967 - .L_966)
.L_966:
        /*0020*/ 	.word	0x00000000
        /*0024*/ 	.short	0x0000
        /*0026*/ 	.short	0x0000
        /*0028*/ 	.byte	0x00, 0xf0, 0xe1, 0x02


	//----- nvinfo : EIATTR_MAXREG_COUNT
	.align		4
.L_967:
        /*002c*/ 	.byte	0x03, 0x1b
        /*002e*/ 	.short	0x0060


	//----- nvinfo : EIATTR_NUM_BARRIERS
	.align		4
        /*0030*/ 	.byte	0x02, 0x4c
        /*0032*/ 	.byte	0x01
	.zero		1


	//----- nvinfo : EIATTR_ANNOTATIONS
	.align		4
        /*0034*/ 	.byte	0x04, 0x55
        /*0036*/ 	.short	(.L_969 - .L_968)


	//   ....[0]....
.L_968:
        /*0038*/ 	.word	0x00000001
        /*003c*/ 	.byte	0xb0, 0x02, 0x00, 0x00, 0x01, 0x00, 0x00, 0x00, 0xe0, 0x3e, 0x00, 0x00, 0x01, 0x00, 0x00, 0x00
        /*004c*/ 	.byte	0x10, 0x3f, 0x00, 0x00, 0x01, 0x00, 0x00, 0x00, 0xf0, 0x3f, 0x00, 0x00, 0x01, 0x00, 0x00, 0x00
        /*005c*/ 	.byte	0x00, 0x40, 0x00, 0x00


	//----- nvinfo : EIATTR_MERCURY_ISA_VERSION
	.align		4
.L_969:
        /*0060*/ 	.byte	0x03, 0x5f
        /*0062*/ 	.short	0x0000


	//----- nvinfo : EIATTR_INT_WARP_WIDE_INSTR_OFFSETS
	.align		4
        /*0064*/ 	.byte	0x04, 0x31
        /*0066*/ 	.short	(.L_971 - .L_970)


	//   ....[0]....
.L_970:
        /*0068*/ 	.word	0x00004e40


	//   ....[1]....
        /*006c*/ 	.word	0x00006510


	//   ....[2]....
        /*0070*/ 	.word	0x00009390


	//----- nvinfo : EIATTR_COOP_GROUP_MASK_REGIDS
	.align		4
.L_971:
        /*0074*/ 	.byte	0x04, 0x29
        /*0076*/ 	.short	(.L_973 - .L_972)


	//   ....[0]....
.L_972:
        /*0078*/ 	.word	0xffffffff


	//   ....[1]....
        /*007c*/ 	.word	0xffffffff


	//   ....[2]....
        /*0080*/ 	.word	0xffffffff


	//   ....[3]....
        /*0084*/ 	.word	0xffffffff


	//   ....[4]....
        /*0088*/ 	.word	0xffffffff


	//   ....[5]....
        /*008c*/ 	.word	0xffffffff


	//   ....[6]....
        /*0090*/ 	.word	0xffffffff


	//   ....[7]....
        /*0094*/ 	.word	0xffffffff


	//   ....[8]....
        /*0098*/ 	.word	0xffffffff


	//   ....[9]....
        /*009c*/ 	.word	0xffffffff


	//----- nvinfo : EIATTR_COOP_GROUP_INSTR_OFFSETS
	.align		4
.L_973:
        /*00a0*/ 	.byte	0x04, 0x28
        /*00a2*/ 	.short	(.L_975 - .L_974)


	//   ....[0]....
.L_974:
        /*00a4*/ 	.word	0x00003fe0


	//   ....[1]....
        /*00a8*/ 	.word	0x00004020


	//   ....[2]....
        /*00ac*/ 	.word	0x00004070


	//   ....[3]....
        /*00b0*/ 	.word	0x00004090


	//   ....[4]....
        /*00b4*/ 	.word	0x000040e0


	//   ....[5]....
        /*00b8*/ 	.word	0x00004100


	//   ....[6]....
        /*00bc*/ 	.word	0x00004150


	//   ....[7]....
        /*00c0*/ 	.word	0x00004170


	//   ....[8]....
        /*00c4*/ 	.word	0x000041f0


	//   ....[9]....
        /*00c8*/ 	.word	0x00004200


	//----- nvinfo : EIATTR_EXIT_INSTR_OFFSETS
	.align		4
.L_975:
        /*00cc*/ 	.byte	0x04, 0x1c
        /*00ce*/ 	.short	(.L_977 - .L_976)


	//   ....[0]....
.L_976:
        /*00d0*/ 	.word	0x00009460


	//   ....[1]....
        /*00d4*/ 	.word	0x000095a0


	//   ....[2]....
        /*00d8*/ 	.word	0x000097f0


	//----- nvinfo : EIATTR_MAX_THREADS
	.align		4
.L_977:
        /*00dc*/ 	.byte	0x04, 0x05
        /*00de*/ 	.short	(.L_979 - .L_978)
.L_978:
        /*00e0*/ 	.word	0x00000230
        /*00e4*/ 	.word	0x00000001
        /*00e8*/ 	.word	0x00000001


	//----- nvinfo : EIATTR_CRS_STACK_SIZE
	.align		4
.L_979:
        /*00ec*/ 	.byte	0x04, 0x1e
        /*00ee*/ 	.short	(.L_981 - .L_980)
.L_980:
        /*00f0*/ 	.word	0x00000000
.L_981:


//--------------------- .nv.info._Z35group_norm_nhwc_bwd_one_pass_kernelI11Fp32IOFp32WLi512ELi70ELi560EEv26Group_norm_nhwc_bwd_params --------------------------
	.section	.nv.info._Z35group_norm_nhwc_bwd_one_pass_kernelI11Fp32IOFp32WLi512ELi70ELi560EEv26Group_norm_nhwc_bwd_params,"",@"SHT_CUDA_INFO"
	.sectionflags	@""
	.align	4


	//----- nvinfo : EIATTR_CUDA_API_VERSION
	.align		4
        /*0000*/ 	.byte	0x04, 0x37
        /*0002*/ 	.short	(.L_983 - .L_982)
.L_982:
        /*0004*/ 	.word	0x00000082


	//----- nvinfo : EIATTR_SW2861232_WAR
	.align		4
.L_983:
        /*0008*/ 	.byte	0x01, 0x35
	.zero		2


	//----- nvinfo : EIATTR_PARAM_CBANK
	.align		4
        /*000c*/ 	.byte	0x04, 0x0a
        /*000e*/ 	.short	(.L_985 - .L_984)
	.align		4
.L_984:
        /*0010*/ 	.word	index@(.nv.constant0._Z35group_norm_nhwc_bwd_one_pass_kernelI11Fp32IOFp32WLi512ELi70ELi560EEv26Group_norm_nhwc_bwd_params)
        /*0014*/ 	.short	0x0160
        /*0016*/ 	.short	0x00b8


	//----- nvinfo : EIATTR_CBANK_PARAM_SIZE
	.align		4
.L_985:
        /*0018*/ 	.byte	0x03, 0x19
        /*001a*/ 	.short	0x00b8


	//----- nvinfo : EIATTR_KPARAM_INFO
	.align		4
        /*001c*/ 	.byte	0x04, 0x17
        /*001e*/ 	.short	(.L_987 - .L_986)
.L_986:
        /*0020*/ 	.word	0x00000000
        /*0024*/ 	.short	0x0000
        /*0026*/ 	.short	0x0000
        /*0028*/ 	.byte	0x00, 0xf0, 0xe1, 0x02


	//----- nvinfo : EIATTR_MAXREG_COUNT
	.align		4
.L_987:
        /*002c*/ 	.byte	0x03, 0x1b
        /*002e*/ 	.short	0x0060


	//----- nvinfo : EIATTR_NUM_BARRIERS
	.align		4
        /*0030*/ 	.byte	0x02, 0x4c
        /*0032*/ 	.byte	0x01
	.zero		1


	//----- nvinfo : EIATTR_ANNOTATIONS
	.align		4
        /*0034*/ 	.byte	0x04, 0x55
        /*0036*/ 	.short	(.L_989 - .L_988)


	//   ....[0]....
.L_988:
        /*0038*/ 	.word	0x00000001
        /*003c*/ 	.byte	0x80, 0x01, 0x00, 0x00, 0x01, 0x00, 0x00, 0x00, 0xc0, 0x02, 0x00, 0x00, 0x01, 0x00, 0x00, 0x00
        /* <DEDUP_REMOVED lines=405> */
        /*199c*/ 	.byte	0x50, 0x2a, 0x01, 0x00


	//----- nvinfo : EIATTR_MERCURY_ISA_VERSION
	.align		4
.L_989:
        /*19a0*/ 	.byte	0x03, 0x5f
        /*19a2*/ 	.short	0x0000


	//----- nvinfo : EIATTR_INT_WARP_WIDE_INSTR_OFFSETS
	.align		4
        /*19a4*/ 	.byte	0x04, 0x31
        /*19a6*/ 	.short	(.L_991 - .L_990)


	//   ....[0]....
.L_990:
        /*19a8*/ 	.word	0x0000a710


	//   ....[1]....
        /*19ac*/ 	.word	0x0000bd90


	//   ....[2]....
        /*19b0*/ 	.word	0x00012ca0


	//----- nvinfo : EIATTR_COOP_GROUP_MASK_REGIDS
	.align		4
.L_991:
        /*19b4*/ 	.byte	0x04, 0x29
        /*19b6*/ 	.short	(.L_993 - .L_992)


	//   ....[0]....
.L_992:
        /*19b8*/ 	.word	0xffffffff


	//   ....[1]....
        /*19bc*/ 	.word	0xffffffff


	//   ....[2]....
        /*19c0*/ 	.word	0xffffffff


	//   ....[3]....
        /*19c4*/ 	.word	0xffffffff


	//   ....[4]....
        /*19c8*/ 	.word	0xffffffff


	//   ....[5]....
        /*19cc*/ 	.word	0xffffffff


	//   ....[6]....
        /*19d0*/ 	.word	0xffffffff


	//   ....[7]....
        /*19d4*/ 	.word	0xffffffff


	//   ....[8]....
        /*19d8*/ 	.word	0xffffffff


	//   ....[9]....
        /*19dc*/ 	.word	0xffffffff


	//----- nvinfo : EIATTR_COOP_GROUP_INSTR_OFFSETS
	.align		4
.L_993:
        /*19e0*/ 	.byte	0x04, 0x28
        /*19e2*/ 	.short	(.L_995 - .L_994)


	//   ....[0]....
.L_994:
        /*19e4*/ 	.word	0x000097d0


	//   ....[1]....
        /*19e8*/ 	.word	0x00009820


	//   ....[2]....
        /*19ec*/ 	.word	0x00009860


	//   ....[3]....
        /*19f0*/ 	.word	0x00009880


	//   ....[4]....
        /*19f4*/ 	.word	0x000098c0


	//   ....[5]....
        /*19f8*/ 	.word	0x000098e0


	//   ....[6]....
        /*19fc*/ 	.word	0x00009920


	//   ....[7]....
        /*1a00*/ 	.word	0x00009940


	//   ....[8]....
        /*1a04*/ 	.word	0x00009980


	//   ....[9]....
        /*1a08*/ 	.word	0x00009990


	//----- nvinfo : EIATTR_EXIT_INSTR_OFFSETS
	.align		4
.L_995:
        /*1a0c*/ 	.byte	0x04, 0x1c
        /*1a0e*/ 	.short	(.L_997 - .L_996)


	//   ....[0]....
.L_996:
        /*1a10*/ 	.word	0x00012d70


	//   ....[1]....
        /*1a14*/ 	.word	0x00012eb0


	//   ....[2]....
        /*1a18*/ 	.word	0x00013100


	//----- nvinfo : EIATTR_MAX_THREADS
	.align		4
.L_997:
        /*1a1c*/ 	.byte	0x04, 0x05
        /*1a1e*/ 	.short	(.L_999 - .L_998)
.L_998:
        /*1a20*/ 	.word	0x00000230
        /*1a24*/ 	.word	0x00000001
        /*1a28*/ 	.word	0x00000001


	//----- nvinfo : EIATTR_CRS_STACK_SIZE
	.align		4
.L_999:
        /*1a2c*/ 	.byte	0x04, 0x1e
        /*1a2e*/ 	.short	(.L_1001 - .L_1000)
.L_1000:
        /*1a30*/ 	.word	0x00000000
.L_1001:


//--------------------- .nv.info._Z35group_norm_nhwc_bwd_one_pass_kernelI11Fp32IOBf16WLi64ELi70ELi560EEv26Group_norm_nhwc_bwd_params --------------------------
	.section	.nv.info._Z35group_norm_nhwc_bwd_one_pass_kernelI11Fp32IOBf16WLi64ELi70ELi560EEv26Group_norm_nhwc_bwd_params,"",@"SHT_CUDA_INFO"
	.sectionflags	@""
	.align	4


	//----- nvinfo : EIATTR_CUDA_API_VERSION
	.align		4
        /*0000*/ 	.byte	0x04, 0x37
        /*0002*/ 	.short	(.L_1003 - .L_1002)
.L_1002:
        /*0004*/ 	.word	0x00000082


	//----- nvinfo : EIATTR_SW2861232_WAR
	.align		4
.L_1003:
        /*0008*/ 	.byte	0x01, 0x35
	.zero		2


	//----- nvinfo : EIATTR_PARAM_CBANK
	.align		4
        /*000c*/ 	.byte	0x04, 0x0a
        /*000e*/ 	.short	(.L_1005 - .L_1004)
	.align		4
.L_1004:
        /*0010*/ 	.word	index@(.nv.constant0._Z35group_norm_nhwc_bwd_one_pass_kernelI11Fp32IOBf16WLi64ELi70ELi560EEv26Group_norm_nhwc_bwd_params)
        /*0014*/ 	.short	0x0160
        /*0016*/ 	.short	0x00b8


	//----- nvinfo : EIATTR_CBANK_PARAM_SIZE
	.align		4
.L_1005:
        /*0018*/ 	.byte	0x03, 0x19
        /*001a*/ 	.short	0x00b8


	//----- nvinfo : EIATTR_KPARAM_INFO
	.align		4
        /*001c*/ 	.byte	0x04, 0x17
        /*001e*/ 	.short	(.L_1007 - .L_1006)
.L_1006:
        /*0020*/ 	.word	0x00000000
        /*0024*/ 	.short	0x0000
        /*0026*/ 	.short	0x0000
        /*0028*/ 	.byte	0x00, 0xf0, 0xe1, 0x02


	//----- nvinfo : EIATTR_MAXREG_COUNT
	.align		4
.L_1007:
        /*002c*/ 	.byte	0x03, 0x1b
        /*002e*/ 	.short	0x0060


	//----- nvinfo : EIATTR_NUM_BARRIERS
	.align		4
        /*0030*/ 	.byte	0x02, 0x4c
        /*0032*/ 	.byte	0x01
	.zero		1


	//----- nvinfo : EIATTR_MERCURY_ISA_VERSION
	.align		4
        /*0034*/ 	.byte	0x03, 0x5f
        /*0036*/ 	.short	0x0000


	//----- nvinfo : EIATTR_INT_WARP_WIDE_INSTR_OFFSETS
	.align		4
        /*0038*/ 	.byte	0x04, 0x31
        /*003a*/ 	.short	(.L_1009 - .L_1008)


	//   ....[0]....
.L_1008:
        /*003c*/ 	.word	0x000021e0


	//   ....[1]....
        /*0040*/ 	.word	0x00003e80


	//----- nvinfo : EIATTR_COOP_GROUP_MASK_REGIDS
	.align		4
.L_1009:
        /*0044*/ 	.byte	0x04, 0x29
        /*0046*/ 	.short	(.L_1011 - .L_1010)


	//   ....[0]....
.L_1010:
        /*0048*/ 	.word	0xffffffff


	//   ....[1]....
        /*004c*/ 	.word	0xffffffff


	//   ....[2]....
        /*0050*/ 	.word	0xffffffff


	//   ....[3]....
        /*0054*/ 	.word	0xffffffff


	//   ....[4]....
        /*0058*/ 	.word	0xffffffff


	//   ....[5]....
        /*005c*/ 	.word	0xffffffff


	//   ....[6]....
        /*0060*/ 	.word	0xffffffff


	//   ....[7]....
        /*0064*/ 	.word	0xffffffff


	//   ....[8]....
        /*0068*/ 	.word	0xffffffff


	//   ....[9]....
        /*006c*/ 	.word	0xffffffff


	//----- nvinfo : EIATTR_COOP_GROUP_INSTR_OFFSETS
	.align		4
.L_1011:
        /*0070*/ 	.byte	0x04, 0x28
        /*0072*/ 	.short	(.L_1013 - .L_1012)


	//   ....[0]....
.L_1012:
        /*0074*/ 	.word	0x00001560


	//   ....[1]....
        /*0078*/ 	.word	0x00001580


	//   ....[2]....
        /*007c*/ 	.word	0x000015e0


	//   ....[3]....
        /*0080*/ 	.word	0x000015f0


	//   ....[4]....
        /*0084*/ 	.word	0x00001640


	//   ....[5]....
        /*0088*/ 	.word	0x00001650


	//   ....[6]....
        /*008c*/ 	.word	0x000016a0


	//   ....[7]....
        /*0090*/ 	.word	0x000016b0


	//   ....[8]....
        /*0094*/ 	.word	0x000016f0


	//   ....[9]....
        /*0098*/ 	.word	0x00001720


	//----- nvinfo : EIATTR_EXIT_INSTR_OFFSETS
	.align		4
.L_1013:
        /*009c*/ 	.byte	0x04, 0x1c
        /*009e*/ 	.short	(.L_1015 - .L_1014)


	//   ....[0]....
.L_1014:
        /*00a0*/ 	.word	0x00003f50


	//   ....[1]....
        /*00a4*/ 	.word	0x00004090


	//   ....[2]....
        /*00a8*/ 	.word	0x00004310


	//----- nvinfo : EIATTR_MAX_THREADS
	.align		4
.L_1015:
        /*00ac*/ 	.byte	0x04, 0x05
        /*00ae*/ 	.short	(.L_1017 - .L_1016)
.L_1016:
        /*00b0*/ 	.word	0x00000230
        /*00b4*/ 	.word	0x00000001
        /*00b8*/ 	.word	0x00000001


	//----- nvinfo : EIATTR_CRS_STACK_SIZE
	.align		4
.L_1017:
        /*00bc*/ 	.byte	0x04, 0x1e
        /*00be*/ 	.short	(.L_1019 - .L_1018)
.L_1018:
        /*00c0*/ 	.word	0x00000000
.L_1019:


//--------------------- .nv.info._Z35group_norm_nhwc_bwd_one_pass_kernelI11Fp32IOBf16WLi128ELi70ELi560EEv26Group_norm_nhwc_bwd_params --------------------------
	.section	.nv.info._Z35group_norm_nhwc_bwd_one_pass_kernelI11Fp32IOBf16WLi128ELi70ELi560EEv26Group_norm_nhwc_bwd_params,"",@"SHT_CUDA_INFO"
	.sectionflags	@""
	.align	4


	//----- nvinfo : EIATTR_CUDA_API_VERSION
	.align		4
        /*0000*/ 	.byte	0x04, 0x37
        /*0002*/ 	.short	(.L_1021 - .L_1020)
.L_1020:
        /*0004*/ 	.word	0x00000082


	//----- nvinfo : EIATTR_SW2861232_WAR
	.align		4
.L_1021:
        /*0008*/ 	.byte	0x01, 0x35
	.zero		2


	//----- nvinfo : EIATTR_PARAM_CBANK
	.align		4
        /*000c*/ 	.byte	0x04, 0x0a
        /*000e*/ 	.short	(.L_1023 - .L_1022)
	.align		4
.L_1022:
        /*0010*/ 	.word	index@(.nv.constant0._Z35group_norm_nhwc_bwd_one_pass_kernelI11Fp32IOBf16WLi128ELi70ELi560EEv26Group_norm_nhwc_bwd_params)
        /*0014*/ 	.short	0x0160
        /*0016*/ 	.short	0x00b8


	//----- nvinfo : EIATTR_CBANK_PARAM_SIZE
	.align		4
.L_1023:
        /*0018*/ 	.byte	0x03, 0x19
        /*001a*/ 	.short	0x00b8


	//----- nvinfo : EIATTR_KPARAM_INFO
	.align		4
        /*001c*/ 	.byte	0x04, 0x17
        /*001e*/ 	.short	(.L_1025 - .L_1024)
.L_1024:
        /*0020*/ 	.word	0x00000000
        /*0024*/ 	.short	0x0000
        /*0026*/ 	.short	0x0000
        /*0028*/ 	.byte	0x00, 0xf0, 0xe1, 0x02


	//----- nvinfo : EIATTR_MAXREG_COUNT
	.align		4
.L_1025:
        /*002c*/ 	.byte	0x03, 0x1b
        /*002e*/ 	.short	0x0060


	//----- nvinfo : EIATTR_NUM_BARRIERS
	.align		4
        /*0030*/ 	.byte	0x02, 0x4c
        /*0032*/ 	.byte	0x01
	.zero		1


	//----- nvinfo : EIATTR_MERCURY_ISA_VERSION
	.align		4
        /*0034*/ 	.byte	0x03, 0x5f
        /*0036*/ 	.short	0x0000


	//----- nvinfo : EIATTR_INT_WARP_WIDE_INSTR_OFFSETS
	.align		4
        /*0038*/ 	.byte	0x04, 0x31
        /*003a*/ 	.short	(.L_1027 - .L_1026)


	//   ....[0]....
.L_1026:
        /*003c*/ 	.word	0x00002f10


	//   ....[1]....
        /*0040*/ 	.word	0x00005540


	//----- nvinfo : EIATTR_COOP_GROUP_MASK_REGIDS
	.align		4
.L_1027:
        /*0044*/ 	.byte	0x04, 0x29
        /*0046*/ 	.short	(.L_1029 - .L_1028)


	//   ....[0]....
.L_1028:
        /*0048*/ 	.word	0xffffffff


	//   ....[1]....
        /*004c*/ 	.word	0xffffffff


	//   ....[2]....
        /*0050*/ 	.word	0xffffffff


	//   ....[3]....
        /*0054*/ 	.word	0xffffffff


	//   ....[4]....
        /*0058*/ 	.word	0xffffffff


	//   ....[5]....
        /*005c*/ 	.word	0xffffffff


	//   ....[6]....
        /*0060*/ 	.word	0xffffffff


	//   ....[7]....
        /*0064*/ 	.word	0xffffffff


	//   ....[8]....
        /*0068*/ 	.word	0xffffffff


	//   ....[9]....
        /*006c*/ 	.word	0xffffffff


	//----- nvinfo : EIATTR_COOP_GROUP_INSTR_OFFSETS
	.align		4
.L_1029:
        /*0070*/ 	.byte	0x04, 0x28
        /*0072*/ 	.short	(.L_1031 - .L_1030)


	//   ....[0]....
.L_1030:
        /*0074*/ 	.word	0x00002140


	//   ....[1]....
        /*0078*/ 	.word	0x00002150


	//   ....[2]....
        /*007c*/ 	.word	0x00002180


	//   ....[3]....
        /*0080*/ 	.word	0x000021b0


	//   ....[4]....
        /*0084*/ 	.word	0x000021e0


	//   ....[5]....
        /*0088*/ 	.word	0x00002210


	//   ....[6]....
        /*008c*/ 	.word	0x00002240


	//   ....[7]....
        /*0090*/ 	.word	0x00002270


	//   ....[8]....
        /*0094*/ 	.word	0x00002380


	//   ....[9]....
        /*0098*/ 	.word	0x000023b0


	//----- nvinfo : EIATTR_EXIT_INSTR_OFFSETS
	.align		4
.L_1031:
        /*009c*/ 	.byte	0x04, 0x1c
        /*009e*/ 	.short	(.L_1033 - .L_1032)


	//   ....[0]....
.L_1032:
        /*00a0*/ 	.word	0x00005610


	//   ....[1]....
        /*00a4*/ 	.word	0x00005750


	//   ....[2]....
        /*00a8*/ 	.word	0x000059d0


	//----- nvinfo : EIATTR_MAX_THREADS
	.align		4
.L_1033:
        /*00ac*/ 	.byte	0x04, 0x05
        /*00ae*/ 	.short	(.L_1035 - .L_1034)
.L_1034:
        /*00b0*/ 	.word	0x00000230
        /*00b4*/ 	.word	0x00000001
        /*00b8*/ 	.word	0x00000001


	//----- nvinfo : EIATTR_CRS_STACK_SIZE
	.align		4
.L_1035:
        /*00bc*/ 	.byte	0x04, 0x1e
        /*00be*/ 	.short	(.L_1037 - .L_1036)
.L_1036:
        /*00c0*/ 	.word	0x00000000
.L_1037:


//--------------------- .nv.info._Z35group_norm_nhwc_bwd_one_pass_kernelI11Fp32IOBf16WLi256ELi70ELi560EEv26Group_norm_nhwc_bwd_params --------------------------
	.section	.nv.info._Z35group_norm_nhwc_bwd_one_pass_kernelI11Fp32IOBf16WLi256ELi70ELi560EEv26Group_norm_nhwc_bwd_params,"",@"SHT_CUDA_INFO"
	.sectionflags	@""
	.align	4


	//----- nvinfo : EIATTR_CUDA_API_VERSION
	.align		4
        /*0000*/ 	.byte	0x04, 0x37
        /*0002*/ 	.short	(.L_1039 - .L_1038)
.L_1038:
        /*0004*/ 	.word	0x00000082


	//----- nvinfo : EIATTR_SW2861232_WAR
	.align		4
.L_1039:
        /*0008*/ 	.byte	0x01, 0x35
	.zero		2


	//----- nvinfo : EIATTR_PARAM_CBANK
	.align		4
        /*000c*/ 	.byte	0x04, 0x0a
        /*000e*/ 	.short	(.L_1041 - .L_1040)
	.align		4
.L_1040:
        /*0010*/ 	.word	index@(.nv.constant0._Z35group_norm_nhwc_bwd_one_pass_kernelI11Fp32IOBf16WLi256ELi70ELi560EEv26Group_norm_nhwc_bwd_params)
        /*0014*/ 	.short	0x0160
        /*0016*/ 	.short	0x00b8


	//----- nvinfo : EIATTR_CBANK_PARAM_SIZE
	.align		4
.L_1041:
        /*0018*/ 	.byte	0x03, 0x19
        /*001a*/ 	.short	0x00b8


	//----- nvinfo : EIATTR_KPARAM_INFO
	.align		4
        /*001c*/ 	.byte	0x04, 0x17
        /*001e*/ 	.short	(.L_1043 - .L_1042)
.L_1042:
        /*0020*/ 	.word	0x00000000
        /*0024*/ 	.short	0x0000
        /*0026*/ 	.short	0x0000
        /*0028*/ 	.byte	0x00, 0xf0, 0xe1, 0x02


	//----- nvinfo : EIATTR_MAXREG_COUNT
	.align		4
.L_1043:
        /*002c*/ 	.byte	0x03, 0x1b
        /*002e*/ 	.short	0x0060


	//----- nvinfo : EIATTR_NUM_BARRIERS
	.align		4
        /*0030*/ 	.byte	0x02, 0x4c
        /*0032*/ 	.byte	0x01
	.zero		1


	//----- nvinfo : EIATTR_ANNOTATIONS
	.align		4
        /*0034*/ 	.byte	0x04, 0x55
        /*0036*/ 	.short	(.L_1045 - .L_1044)


	//   ....[0]....
.L_1044:
        /*0038*/ 	.word	0x00000001
        /*003c*/ 	.byte	0xb0, 0x02, 0x00, 0x00, 0x01, 0x00, 0x00, 0x00, 0x50, 0x3f, 0x00, 0x00, 0x01, 0x00, 0x00, 0x00
        /*004c*/ 	.byte	0x80, 0x3f, 0x00, 0x00, 0x01, 0x00, 0x00, 0x00, 0x60, 0x40, 0x00, 0x00, 0x01, 0x00, 0x00, 0x00
        /*005c*/ 	.byte	0x70, 0x40, 0x00, 0x00


	//----- nvinfo : EIATTR_MERCURY_ISA_VERSION
	.align		4
.L_1045:
        /*0060*/ 	.byte	0x03, 0x5f
        /*0062*/ 	.short	0x0000


	//----- nvinfo : EIATTR_INT_WARP_WIDE_INSTR_OFFSETS
	.align		4
        /*0064*/ 	.byte	0x04, 0x31
        /*0066*/ 	.short	(.L_1047 - .L_1046)


	//   ....[0]....
.L_1046:
        /*0068*/ 	.word	0x00004eb0


	//   ....[1]....
        /*006c*/ 	.word	0x00006580


	//   ....[2]....
        /*0070*/ 	.word	0x00009400


	//----- nvinfo : EIATTR_COOP_GROUP_MASK_REGIDS
	.align		4
.L_1047:
        /*0074*/ 	.byte	0x04, 0x29
        /*0076*/ 	.short	(.L_1049 - .L_1048)


	//   ....[0]....
.L_1048:
        /*0078*/ 	.word	0xffffffff


	//   ....[1]....
        /*007c*/ 	.word	0xffffffff


	//   ....[2]....
        /*0080*/ 	.word	0xffffffff


	//   ....[3]....
        /*0084*/ 	.word	0xffffffff


	//   ....[4]....
        /*0088*/ 	.word	0xffffffff


	//   ....[5]....
        /*008c*/ 	.word	0xffffffff


	//   ....[6]....
        /*0090*/ 	.word	0xffffffff


	//   ....[7]....
        /*0094*/ 	.word	0xffffffff


	//   ....[8]....
        /*0098*/ 	.word	0xffffffff


	//   ....[9]....
        /*009c*/ 	.word	0xffffffff


	//----- nvinfo : EIATTR_COOP_GROUP_INSTR_OFFSETS
	.align		4
.L_1049:
        /*00a0*/ 	.byte	0x04, 0x28
        /*00a2*/ 	.short	(.L_1051 - .L_1050)


	//   ....[0]....
.L_1050:
        /*00a4*/ 	.word	0x00004050


	//   ....[1]....
        /*00a8*/ 	.word	0x00004090


	//   ....[2]....
        /*00ac*/ 	.word	0x000040e0


	//   ....[3]....
        /*00b0*/ 	.word	0x00004100


	//   ....[4]....
        /*00b4*/ 	.word	0x00004150


	//   ....[5]....
        /*00b8*/ 	.word	0x00004170


	//   ....[6]....
        /*00bc*/ 	.word	0x000041c0


	//   ....[7]....
        /*00c0*/ 	.word	0x000041e0


	//   ....[8]....
        /*00c4*/ 	.word	0x00004260


	//   ....[9]....
        /*00c8*/ 	.word	0x00004270


	//----- nvinfo : EIATTR_EXIT_INSTR_OFFSETS
	.align		4
.L_1051:
        /*00cc*/ 	.byte	0x04, 0x1c
        /*00ce*/ 	.short	(.L_1053 - .L_1052)


	//   ....[0]....
.L_1052:
        /*00d0*/ 	.word	0x000094d0


	//   ....[1]....
        /*00d4*/ 	.word	0x00009610


	//   ....[2]....
        /*00d8*/ 	.word	0x00009890


	//----- nvinfo : EIATTR_MAX_THREADS
	.align		4
.L_1053:
        /*00dc*/ 	.byte	0x04, 0x05
        /*00de*/ 	.short	(.L_1055 - .L_1054)
.L_1054:
        /*00e0*/ 	.word	0x00000230
        /*00e4*/ 	.word	0x00000001
        /*00e8*/ 	.word	0x00000001


	//----- nvinfo : EIATTR_CRS_STACK_SIZE
	.align		4
.L_1055:
        /*00ec*/ 	.byte	0x04, 0x1e
        /*00ee*/ 	.short	(.L_1057 - .L_1056)
.L_1056:
        /*00f0*/ 	.word	0x00000000
.L_1057:


//--------------------- .nv.info._Z35group_norm_nhwc_bwd_one_pass_kernelI11Fp32IOBf16WLi512ELi70ELi560EEv26Group_norm_nhwc_bwd_params --------------------------
	.section	.nv.info._Z35group_norm_nhwc_bwd_one_pass_kernelI11Fp32IOBf16WLi512ELi70ELi560EEv26Group_norm_nhwc_bwd_params,"",@"SHT_CUDA_INFO"
	.sectionflags	@""
	.align	4


	//----- nvinfo : EIATTR_CUDA_API_VERSION
	.align		4
        /*0000*/ 	.byte	0x04, 0x37
        /*0002*/ 	.short	(.L_1059 - .L_1058)
.L_1058:
        /*0004*/ 	.word	0x00000082


	//----- nvinfo : EIATTR_SW2861232_WAR
	.align		4
.L_1059:
        /*0008*/ 	.byte	0x01, 0x35
	.zero		2


	//----- nvinfo : EIATTR_PARAM_CBANK
	.align		4
        /*000c*/ 	.byte	0x04, 0x0a
        /*000e*/ 	.short	(.L_1061 - .L_1060)
	.align		4
.L_1060:
        /*0010*/ 	.word	index@(.nv.constant0._Z35group_norm_nhwc_bwd_one_pass_kernelI11Fp32IOBf16WLi512ELi70ELi560EEv26Group_norm_nhwc_bwd_params)
        /*0014*/ 	.short	0x0160
        /*0016*/ 	.short	0x00b8


	//----- nvinfo : EIATTR_CBANK_PARAM_SIZE
	.align		4
.L_1061:
        /*0018*/ 	.byte	0x03, 0x19
        /*001a*/ 	.short	0x00b8


	//----- nvinfo : EIATTR_KPARAM_INFO
	.align		4
        /*001c*/ 	.byte	0x04, 0x17
        /*001e*/ 	.short	(.L_1063 - .L_1062)
.L_1062:
        /*0020*/ 	.word	0x00000000
        /*0024*/ 	.short	0x0000
        /*0026*/ 	.short	0x0000
        /*0028*/ 	.byte	0x00, 0xf0, 0xe1, 0x02


	//----- nvinfo : EIATTR_MAXREG_COUNT
	.align		4
.L_1063:
        /*002c*/ 	.byte	0x03, 0x1b
        /*002e*/ 	.short	0x0060


	//----- nvinfo : EIATTR_NUM_BARRIERS
	.align		4
        /*0030*/ 	.byte	0x02, 0x4c
        /*0032*/ 	.byte	0x01
	.zero		1


	//----- nvinfo : EIATTR_ANNOTATIONS
	.align		4
        /*0034*/ 	.byte	0x04, 0x55
        /*0036*/ 	.short	(.L_1065 - .L_1064)


	//   ....[0]....
.L_1064:
        /* <DEDUP_REMOVED lines=351> */


	//----- nvinfo : EIATTR_MERCURY_ISA_VERSION
	.align		4
.L_1065:
        /*1610*/ 	.byte	0x03, 0x5f
        /*1612*/ 	.short	0x0000


	//----- nvinfo : EIATTR_INT_WARP_WIDE_INSTR_OFFSETS
	.align		4
        /*1614*/ 	.byte	0x04, 0x31
        /*1616*/ 	.short	(.L_1067 - .L_1066)


	//   ....[0]....
.L_1066:
        /*1618*/ 	.word	0x0000a110


	//   ....[1]....
        /*161c*/ 	.word	0x0000b790


	//   ....[2]....
        /*1620*/ 	.word	0x00012600


	//----- nvinfo : EIATTR_COOP_GROUP_MASK_REGIDS
	.align		4
.L_1067:
        /*1624*/ 	.byte	0x04, 0x29
        /*1626*/ 	.short	(.L_1069 - .L_1068)


	//   ....[0]....
.L_1068:
        /*1628*/ 	.word	0xffffffff


	//   ....[1]....
        /*162c*/ 	.word	0xffffffff


	//   ....[2]....
        /*1630*/ 	.word	0xffffffff


	//   ....[3]....
        /*1634*/ 	.word	0xffffffff


	//   ....[4]....
        /*1638*/ 	.word	0xffffffff


	//   ....[5]....
        /*163c*/ 	.word	0xffffffff


	//   ....[6]....
        /*1640*/ 	.word	0xffffffff


	//   ....[7]....
        /*1644*/ 	.word	0xffffffff


	//   ....[8]....
        /*1648*/ 	.word	0xffffffff


	//   ....[9]....
        /*164c*/ 	.word	0xffffffff


	//----- nvinfo : EIATTR_COOP_GROUP_INSTR_OFFSETS
	.align		4
.L_1069:
        /*1650*/ 	.byte	0x04, 0x28
        /*1652*/ 	.short	(.L_1071 - .L_1070)


	//   ....[0]....
.L_1070:
        /*1654*/ 	.word	0x00009230


	//   ....[1]....
        /*1658*/ 	.word	0x00009260


	//   ....[2]....
        /*165c*/ 	.word	0x000092a0


	//   ....[3]....
        /*1660*/ 	.word	0x000092c0


	//   ....[4]....
        /*1664*/ 	.word	0x00009300


	//   ....[5]....
        /*1668*/ 	.word	0x00009320


	//   ....[6]....
        /*166c*/ 	.word	0x00009360


	//   ....[7]....
        /*1670*/ 	.word	0x00009380


	//   ....[8]....
        /*1674*/ 	.word	0x000094f0


	//   ....[9]....
        /*1678*/ 	.word	0x00009500


	//----- nvinfo : EIATTR_EXIT_INSTR_OFFSETS
	.align		4
.L_1071:
        /*167c*/ 	.byte	0x04, 0x1c
        /*167e*/ 	.short	(.L_1073 - .L_1072)


	//   ....[0]....
.L_1072:
        /*1680*/ 	.word	0x000126d0


	//   ....[1]....
        /*1684*/ 	.word	0x00012810


	//   ....[2]....
        /*1688*/ 	.word	0x00012a80


	//----- nvinfo : EIATTR_MAX_THREADS
	.align		4
.L_1073:
        /*168c*/ 	.byte	0x04, 0x05
        /*168e*/ 	.short	(.L_1075 - .L_1074)
.L_1074:
        /*1690*/ 	.word	0x00000230
        /*1694*/ 	.word	0x00000001
        /*1698*/ 	.word	0x00000001


	//----- nvinfo : EIATTR_CRS_STACK_SIZE
	.align		4
.L_1075:
        /*169c*/ 	.byte	0x04, 0x1e
        /*169e*/ 	.short	(.L_1077 - .L_1076)
.L_1076:
        /*16a0*/ 	.word	0x00000000
.L_1077:


//--------------------- .nv.info._Z35group_norm_nhwc_bwd_one_pass_kernelI11Fp32IOFp16WLi64ELi70ELi560EEv26Group_norm_nhwc_bwd_params --------------------------
	.section	.nv.info._Z35group_norm_nhwc_bwd_one_pass_kernelI11Fp32IOFp16WLi64ELi70ELi560EEv26Group_norm_nhwc_bwd_params,"",@"SHT_CUDA_INFO"
	.sectionflags	@""
	.align	4


	//----- nvinfo : EIATTR_CUDA_API_VERSION
	.align		4
        /*0000*/ 	.byte	0x04, 0x37
        /*0002*/ 	.short	(.L_1079 - .L_1078)
.L_1078:
        /*0004*/ 	.word	0x00000082


	//----- nvinfo : EIATTR_SW2861232_WAR
	.align		4
.L_1079:
        /*0008*/ 	.byte	0x01, 0x35
	.zero		2


	//----- nvinfo : EIATTR_PARAM_CBANK
	.align		4
        /*000c*/ 	.byte	0x04, 0x0a
        /*000e*/ 	.short	(.L_1081 - .L_1080)
	.align		4
.L_1080:
        /*0010*/ 	.word	index@(.nv.constant0._Z35group_norm_nhwc_bwd_one_pass_kernelI11Fp32IOFp16WLi64ELi70ELi560EEv26Group_norm_nhwc_bwd_params)
        /*0014*/ 	.short	0x0160
        /*0016*/ 	.short	0x00b8


	//----- nvinfo : EIATTR_CBANK_PARAM_SIZE
	.align		4
.L_1081:
        /*0018*/ 	.byte	0x03, 0x19
        /*001a*/ 	.short	0x00b8


	//----- nvinfo : EIATTR_KPARAM_INFO
	.align		4
        /*001c*/ 	.byte	0x04, 0x17
        /*001e*/ 	.short	(.L_1083 - .L_1082)
.L_1082:
        /*0020*/ 	.word	0x00000000
        /*0024*/ 	.short	0x0000
        /*0026*/ 	.short	0x0000
        /*0028*/ 	.byte	0x00, 0xf0, 0xe1, 0x02


	//----- nvinfo : EIATTR_MAXREG_COUNT
	.align		4
.L_1083:
        /*002c*/ 	.byte	0x03, 0x1b
        /*002e*/ 	.short	0x0060


	//----- nvinfo : EIATTR_NUM_BARRIERS
	.align		4
        /*0030*/ 	.byte	0x02, 0x4c
        /*0032*/ 	.byte	0x01
	.zero		1


	//----- nvinfo : EIATTR_MERCURY_ISA_VERSION
	.align		4
        /*0034*/ 	.byte	0x03, 0x5f
        /*0036*/ 	.short	0x0000


	//----- nvinfo : EIATTR_INT_WARP_WIDE_INSTR_OFFSETS
	.align		4
        /*0038*/ 	.byte	0x04, 0x31
        /*003a*/ 	.short	(.L_1085 - .L_1084)


	//   ....[0]....
.L_1084:
        /*003c*/ 	.word	0x000021e0


	//   ....[1]....
        /*0040*/ 	.word	0x00003e80


	//----- nvinfo : EIATTR_COOP_GROUP_MASK_REGIDS
	.align		4
.L_1085:
        /*0044*/ 	.byte	0x04, 0x29
        /*0046*/ 	.short	(.L_1087 - .L_1086)


	//   ....[0]....
.L_1086:
        /*0048*/ 	.word	0xffffffff


	//   ....[1]....
        /*004c*/ 	.word	0xffffffff


	//   ....[2]....
        /*0050*/ 	.word	0xffffffff


	//   ....[3]....
        /*0054*/ 	.word	0xffffffff


	//   ....[4]....
        /*0058*/ 	.word	0xffffffff


	//   ....[5]....
        /*005c*/ 	.word	0xffffffff


	//   ....[6]....
        /*0060*/ 	.word	0xffffffff


	//   ....[7]....
        /*0064*/ 	.word	0xffffffff


	//   ....[8]....
        /*0068*/ 	.word	0xffffffff


	//   ....[9]....
        /*006c*/ 	.word	0xffffffff


	//----- nvinfo : EIATTR_COOP_GROUP_INSTR_OFFSETS
	.align		4
.L_1087:
        /*0070*/ 	.byte	0x04, 0x28
        /*0072*/ 	.short	(.L_1089 - .L_1088)


	//   ....[0]....
.L_1088:
        /*0074*/ 	.word	0x00001560


	//   ....[1]....
        /*0078*/ 	.word	0x00001580


	//   ....[2]....
        /*007c*/ 	.word	0x000015e0


	//   ....[3]....
        /*0080*/ 	.word	0x000015f0


	//   ....[4]....
        /*0084*/ 	.word	0x00001640


	//   ....[5]....
        /*0088*/ 	.word	0x00001650


	//   ....[6]....
        /*008c*/ 	.word	0x000016a0


	//   ....[7]....
        /*0090*/ 	.word	0x000016b0


	//   ....[8]....
        /*0094*/ 	.word	0x000016f0


	//   ....[9]....
        /*0098*/ 	.word	0x00001720


	//----- nvinfo : EIATTR_EXIT_INSTR_OFFSETS
	.align		4
.L_1089:
        /*009c*/ 	.byte	0x04, 0x1c
        /*009e*/ 	.short	(.L_1091 - .L_1090)


	//   ....[0]....
.L_1090:
        /*00a0*/ 	.word	0x00003f50


	//   ....[1]....
        /*00a4*/ 	.word	0x00004090


	//   ....[2]....
        /*00a8*/ 	.word	0x00004310


	//----- nvinfo : EIATTR_MAX_THREADS
	.align		4
.L_1091:
        /*00ac*/ 	.byte	0x04, 0x05
        /*00ae*/ 	.short	(.L_1093 - .L_1092)
.L_1092:
        /*00b0*/ 	.word	0x00000230
        /*00b4*/ 	.word	0x00000001
        /*00b8*/ 	.word	0x00000001


	//----- nvinfo : EIATTR_CRS_STACK_SIZE
	.align		4
.L_1093:
        /*00bc*/ 	.byte	0x04, 0x1e
        /*00be*/ 	.short	(.L_1095 - .L_1094)
.L_1094:
        /*00c0*/ 	.word	0x00000000
.L_1095:


//--------------------- .nv.info._Z35group_norm_nhwc_bwd_one_pass_kernelI11Fp32IOFp16WLi128ELi70ELi560EEv26Group_norm_nhwc_bwd_params --------------------------
	.section	.nv.info._Z35group_norm_nhwc_bwd_one_pass_kernelI11Fp32IOFp16WLi128ELi70ELi560EEv26Group_norm_nhwc_bwd_params,"",@"SHT_CUDA_INFO"
	.sectionflags	@""
	.align	4


	//----- nvinfo : EIATTR_CUDA_API_VERSION
	.align		4
        /*0000*/ 	.byte	0x04, 0x37
        /*0002*/ 	.short	(.L_1097 - .L_1096)
.L_1096:
        /*0004*/ 	.word	0x00000082


	//----- nvinfo : EIATTR_SW2861232_WAR
	.align		4
.L_1097:
        /*0008*/ 	.byte	0x01, 0x35
	.zero		2


	//----- nvinfo : EIATTR_PARAM_CBANK
	.align		4
        /*000c*/ 	.byte	0x04, 0x0a
        /*000e*/ 	.short	(.L_1099 - .L_1098)
	.align		4
.L_1098:
        /*0010*/ 	.word	index@(.nv.constant0._Z35group_norm_nhwc_bwd_one_pass_kernelI11Fp32IOFp16WLi128ELi70ELi560EEv26Group_norm_nhwc_bwd_params)
        /*0014*/ 	.short	0x0160
        /*0016*/ 	.short	0x00b8


	//----- nvinfo : EIATTR_CBANK_PARAM_SIZE
	.align		4
.L_1099:
        /*0018*/ 	.byte	0x03, 0x19
        /*001a*/ 	.short	0x00b8


	//----- nvinfo : EIATTR_KPARAM_INFO
	.align		4
        /*001c*/ 	.byte	0x04, 0x17
        /*001e*/ 	.short	(.L_1101 - .L_1100)
.L_1100:
        /*0020*/ 	.word	0x00000000
        /*0024*/ 	.short	0x0000
        /*0026*/ 	.short	0x0000
        /*0028*/ 	.byte	0x00, 0xf0, 0xe1, 0x02


	//----- nvinfo : EIATTR_MAXREG_COUNT
	.align		4
.L_1101:
        /*002c*/ 	.byte	0x03, 0x1b
        /*002e*/ 	.short	0x0060


	//----- nvinfo : EIATTR_NUM_BARRIERS
	.align		4
        /*0030*/ 	.byte	0x02, 0x4c
        /*0032*/ 	.byte	0x01
	.zero		1


	//----- nvinfo : EIATTR_MERCURY_ISA_VERSION
	.align		4
        /*0034*/ 	.byte	0x03, 0x5f
        /*0036*/ 	.short	0x0000


	//----- nvinfo : EIATTR_INT_WARP_WIDE_INSTR_OFFSETS
	.align		4
        /*0038*/ 	.byte	0x04, 0x31
        /*003a*/ 	.short	(.L_1103 - .L_1102)


	//   ....[0]....
.L_1102:
        /*003c*/ 	.word	0x00002f10


	//   ....[1]....
        /*0040*/ 	.word	0x00005540


	//----- nvinfo : EIATTR_COOP_GROUP_MASK_REGIDS
	.align		4
.L_1103:
        /*0044*/ 	.byte	0x04, 0x29
        /*0046*/ 	.short	(.L_1105 - .L_1104)


	//   ....[0]....
.L_1104:
        /*0048*/ 	.word	0xffffffff


	//   ....[1]....
        /*004c*/ 	.word	0xffffffff


	//   ....[2]....
        /*0050*/ 	.word	0xffffffff


	//   ....[3]....
        /*0054*/ 	.word	0xffffffff


	//   ....[4]....
        /*0058*/ 	.word	0xffffffff


	//   ....[5]....
        /*005c*/ 	.word	0xffffffff


	//   ....[6]....
        /*0060*/ 	.word	0xffffffff


	//   ....[7]....
        /*0064*/ 	.word	0xffffffff


	//   ....[8]....
        /*0068*/ 	.word	0xffffffff


	//   ....[9]....
        /*006c*/ 	.word	0xffffffff


	//----- nvinfo : EIATTR_COOP_GROUP_INSTR_OFFSETS
	.align		4
.L_1105:
        /*0070*/ 	.byte	0x04, 0x28
        /*0072*/ 	.short	(.L_1107 - .L_1106)


	//   ....[0]....
.L_1106:
        /*0074*/ 	.word	0x00002140


	//   ....[1]....
        /*0078*/ 	.word	0x00002150


	//   ....[2]....
        /*007c*/ 	.word	0x00002180


	//   ....[3]....
        /*0080*/ 	.word	0x000021b0


	//   ....[4]....
        /*0084*/ 	.word	0x000021e0


	//   ....[5]....
        /*0088*/ 	.word	0x00002210


	//   ....[6]....
        /*008c*/ 	.word	0x00002240


	//   ....[7]....
        /*0090*/ 	.word	0x00002270


	//   ....[8]....
        /*0094*/ 	.word	0x00002380


	//   ....[9]....
        /*0098*/ 	.word	0x000023b0


	//----- nvinfo : EIATTR_EXIT_INSTR_OFFSETS
	.align		4
.L_1107:
        /*009c*/ 	.byte	0x04, 0x1c
        /*009e*/ 	.short	(.L_1109 - .L_1108)


	//   ....[0]....
.L_1108:
        /*00a0*/ 	.word	0x00005610


	//   ....[1]....
        /*00a4*/ 	.word	0x00005750


	//   ....[2]....
        /*00a8*/ 	.word	0x000059d0


	//----- nvinfo : EIATTR_MAX_THREADS
	.align		4
.L_1109:
        /*00ac*/ 	.byte	0x04, 0x05
        /*00ae*/ 	.short	(.L_1111 - .L_1110)
.L_1110:
        /*00b0*/ 	.word	0x00000230
        /*00b4*/ 	.word	0x00000001
        /*00b8*/ 	.word	0x00000001


	//----- nvinfo : EIATTR_CRS_STACK_SIZE
	.align		4
.L_1111:
        /*00bc*/ 	.byte	0x04, 0x1e
        /*00be*/ 	.short	(.L_1113 - .L_1112)
.L_1112:
        /*00c0*/ 	.word	0x00000000
.L_1113:


//--------------------- .nv.info._Z35group_norm_nhwc_bwd_one_pass_kernelI11Fp32IOFp16WLi256ELi70ELi560EEv26Group_norm_nhwc_bwd_params --------------------------
	.section	.nv.info._Z35group_norm_nhwc_bwd_one_pass_kernelI11Fp32IOFp16WLi256ELi70ELi560EEv26Group_norm_nhwc_bwd_params,"",@"SHT_CUDA_INFO"
	.sectionflags	@""
	.align	4


	//----- nvinfo : EIATTR_CUDA_API_VERSION
	.align		4
        /*0000*/ 	.byte	0x04, 0x37
        /*0002*/ 	.short	(.L_1115 - .L_1114)
.L_1114:
        /*0004*/ 	.word	0x00000082


	//----- nvinfo : EIATTR_SW2861232_WAR
	.align		4
.L_1115:
        /*0008*/ 	.byte	0x01, 0x35
	.zero		2


	//----- nvinfo : EIATTR_PARAM_CBANK
	.align		4
        /*000c*/ 	.byte	0x04, 0x0a
        /*000e*/ 	.short	(.L_1117 - .L_1116)
	.align		4
.L_1116:
        /*0010*/ 	.word	index@(.nv.constant0._Z35group_norm_nhwc_bwd_one_pass_kernelI11Fp32IOFp16WLi256ELi70ELi560EEv26Group_norm_nhwc_bwd_params)
        /*0014*/ 	.short	0x0160
        /*0016*/ 	.short	0x00b8


	//----- nvinfo : EIATTR_CBANK_PARAM_SIZE
	.align		4
.L_1117:
        /*0018*/ 	.byte	0x03, 0x19
        /*001a*/ 	.short	0x00b8


	//----- nvinfo : EIATTR_KPARAM_INFO
	.align		4
        /*001c*/ 	.byte	0x04, 0x17
        /*001e*/ 	.short	(.L_1119 - .L_1118)
.L_1118:
        /*0020*/ 	.word	0x00000000
        /*0024*/ 	.short	0x0000
        /*0026*/ 	.short	0x0000
        /*0028*/ 	.byte	0x00, 0xf0, 0xe1, 0x02


	//----- nvinfo : EIATTR_MAXREG_COUNT
	.align		4
.L_1119:
        /*002c*/ 	.byte	0x03, 0x1b
        /*002e*/ 	.short	0x0060


	//----- nvinfo : EIATTR_NUM_BARRIERS
	.align		4
        /*0030*/ 	.byte	0x02, 0x4c
        /*0032*/ 	.byte	0x01
	.zero		1


	//----- nvinfo : EIATTR_ANNOTATIONS
	.align		4
        /*0034*/ 	.byte	0x04, 0x55
        /*0036*/ 	.short	(.L_1121 - .L_1120)


	//   ....[0]....
.L_1120:
        /*0038*/ 	.word	0x00000001
        /*003c*/ 	.byte	0xb0, 0x02, 0x00, 0x00, 0x01, 0x00, 0x00, 0x00, 0x50, 0x3f, 0x00, 0x00, 0x01, 0x00, 0x00, 0x00
        /*004c*/ 	.byte	0x80, 0x3f, 0x00, 0x00, 0x01, 0x00, 0x00, 0x00, 0x60, 0x40, 0x00, 0x00, 0x01, 0x00, 0x00, 0x00
        /*005c*/ 	.byte	0x70, 0x40, 0x00, 0x00


	//----- nvinfo : EIATTR_MERCURY_ISA_VERSION
	.align		4
.L_1121:
        /*0060*/ 	.byte	0x03, 0x5f
        /*0062*/ 	.short	0x0000


	//----- nvinfo : EIATTR_INT_WARP_WIDE_INSTR_OFFSETS
	.align		4
        /*0064*/ 	.byte	0x04, 0x31
        /*0066*/ 	.short	(.L_1123 - .L_1122)


	//   ....[0]....
.L_1122:
        /*0068*/ 	.word	0x00004eb0


	//   ....[1]....
        /*006c*/ 	.word	0x00006580


	//   ....[2]....
        /*0070*/ 	.word	0x00009400


	//----- nvinfo : EIATTR_COOP_GROUP_MASK_REGIDS
	.align		4
.L_1123:
        /*0074*/ 	.byte	0x04, 0x29
        /*0076*/ 	.short	(.L_1125 - .L_1124)


	//   ....[0]....
.L_1124:
        /*0078*/ 	.word	0xffffffff


	//   ....[1]....
        /*007c*/ 	.word	0xffffffff


	//   ....[2]....
        /*0080*/ 	.word	0xffffffff


	//   ....[3]....
        /*0084*/ 	.word	0xffffffff


	//   ....[4]....
        /*0088*/ 	.word	0xffffffff


	//   ....[5]....
        /*008c*/ 	.word	0xffffffff


	//   ....[6]....
        /*0090*/ 	.word	0xffffffff


	//   ....[7]....
        /*0094*/ 	.word	0xffffffff


	//   ....[8]....
        /*0098*/ 	.word	0xffffffff


	//   ....[9]....
        /*009c*/ 	.word	0xffffffff


	//----- nvinfo : EIATTR_COOP_GROUP_INSTR_OFFSETS
	.align		4
.L_1125:
        /*00a0*/ 	.byte	0x04, 0x28
        /*00a2*/ 	.short	(.L_1127 - .L_1126)


	//   ....[0]....
.L_1126:
        /*00a4*/ 	.word	0x00004050


	//   ....[1]....
        /*00a8*/ 	.word	0x00004090


	//   ....[2]....
        /*00ac*/ 	.word	0x000040e0


	//   ....[3]....
        /*00b0*/ 	.word	0x00004100


	//   ....[4]....
        /*00b4*/ 	.word	0x00004150


	//   ....[5]....
        /*00b8*/ 	.word	0x00004170


	//   ....[6]....
        /*00bc*/ 	.word	0x000041c0


	//   ....[7]....
        /*00c0*/ 	.word	0x000041e0


	//   ....[8]....
        /*00c4*/ 	.word	0x00004260


	//   ....[9]....
        /*00c8*/ 	.word	0x00004270


	//----- nvinfo : EIATTR_EXIT_INSTR_OFFSETS
	.align		4
.L_1127:
        /*00cc*/ 	.byte	0x04, 0x1c
        /*00ce*/ 	.short	(.L_1129 - .L_1128)


	//   ....[0]....
.L_1128:
        /*00d0*/ 	.word	0x000094d0


	//   ....[1]....
        /*00d4*/ 	.word	0x00009610


	//   ....[2]....
        /*00d8*/ 	.word	0x00009890


	//----- nvinfo : EIATTR_MAX_THREADS
	.align		4
.L_1129:
        /*00dc*/ 	.byte	0x04, 0x05
        /*00de*/ 	.short	(.L_1131 - .L_1130)
.L_1130:
        /*00e0*/ 	.word	0x00000230
        /*00e4*/ 	.word	0x00000001
        /*00e8*/ 	.word	0x00000001


	//----- nvinfo : EIATTR_CRS_STACK_SIZE
	.align		4
.L_1131:
        /*00ec*/ 	.byte	0x04, 0x1e
        /*00ee*/ 	.short	(.L_1133 - .L_1132)
.L_1132:
        /*00f0*/ 	.word	0x00000000
.L_1133:


//--------------------- .nv.info._Z35group_norm_nhwc_bwd_one_pass_kernelI11Fp32IOFp16WLi512ELi70ELi560EEv26Group_norm_nhwc_bwd_params --------------------------
	.section	.nv.info._Z35group_norm_nhwc_bwd_one_pass_kernelI11Fp32IOFp16WLi512ELi70ELi560EEv26Group_norm_nhwc_bwd_params,"",@"SHT_CUDA_INFO"
	.sectionflags	@""
	.align	4


	//----- nvinfo : EIATTR_CUDA_API_VERSION
	.align		4
        /*0000*/ 	.byte	0x04, 0x37
        /*0002*/ 	.short	(.L_1135 - .L_1134)
.L_1134:
        /*0004*/ 	.word	0x00000082


	//----- nvinfo : EIATTR_SW2861232_WAR
	.align		4
.L_1135:
        /*0008*/ 	.byte	0x01, 0x35
	.zero		2


	//----- nvinfo : EIATTR_PARAM_CBANK
	.align		4
        /*000c*/ 	.byte	0x04, 0x0a
        /*000e*/ 	.short	(.L_1137 - .L_1136)
	.align		4
.L_1136:
        /*0010*/ 	.word	index@(.nv.constant0._Z35group_norm_nhwc_bwd_one_pass_kernelI11Fp32IOFp16WLi512ELi70ELi560EEv26Group_norm_nhwc_bwd_params)
        /*0014*/ 	.short	0x0160
        /*0016*/ 	.short	0x00b8


	//----- nvinfo : EIATTR_CBANK_PARAM_SIZE
	.align		4
.L_1137:
        /*0018*/ 	.byte	0x03, 0x19
        /*001a*/ 	.short	0x00b8


	//----- nvinfo : EIATTR_KPARAM_INFO
	.align		4
        /*001c*/ 	.byte	0x04, 0x17
        /*001e*/ 	.short	(.L_1139 - .L_1138)
.L_1138:
        /*0020*/ 	.word	0x00000000
        /*0024*/ 	.short	0x0000
        /*0026*/ 	.short	0x0000
        /*0028*/ 	.byte	0x00, 0xf0, 0xe1, 0x02


	//----- nvinfo : EIATTR_MAXREG_COUNT
	.align		4
.L_1139:
        /*002c*/ 	.byte	0x03, 0x1b
        /*002e*/ 	.short	0x0060


	//----- nvinfo : EIATTR_NUM_BARRIERS
	.align		4
        /*0030*/ 	.byte	0x02, 0x4c
        /*0032*/ 	.byte	0x01
	.zero		1


	//----- nvinfo : EIATTR_ANNOTATIONS
	.align		4
        /*0034*/ 	.byte	0x04, 0x55
        /*0036*/ 	.short	(.L_1141 - .L_1140)


	//   ....[0]....
.L_1140:
        /* <DEDUP_REMOVED lines=351> */


	//----- nvinfo : EIATTR_MERCURY_ISA_VERSION
	.align		4
.L_1141:
        /*1610*/ 	.byte	0x03, 0x5f
        /*1612*/ 	.short	0x0000


	//----- nvinfo : EIATTR_INT_WARP_WIDE_INSTR_OFFSETS
	.align		4
        /*1614*/ 	.byte	0x04, 0x31
        /*1616*/ 	.short	(.L_1143 - .L_1142)


	//   ....[0]....
.L_1142:
        /*1618*/ 	.word	0x0000a110


	//   ....[1]....
        /*161c*/ 	.word	0x0000b790


	//   ....[2]....
        /*1620*/ 	.word	0x00012600


	//----- nvinfo : EIATTR_COOP_GROUP_MASK_REGIDS
	.align		4
.L_1143:
        /*1624*/ 	.byte	0x04, 0x29
        /*1626*/ 	.short	(.L_1145 - .L_1144)


	//   ....[0]....
.L_1144:
        /*1628*/ 	.word	0xffffffff


	//   ....[1]....
        /*162c*/ 	.word	0xffffffff


	//   ....[2]....
        /*1630*/ 	.word	0xffffffff


	//   ....[3]....
        /*1634*/ 	.word	0xffffffff


	//   ....[4]....
        /*1638*/ 	.word	0xffffffff


	//   ....[5]....
        /*163c*/ 	.word	0xffffffff


	//   ....[6]....
        /*1640*/ 	.word	0xffffffff


	//   ....[7]....
        /*1644*/ 	.word	0xffffffff


	//   ....[8]....
        /*1648*/ 	.word	0xffffffff


	//   ....[9]....
        /*164c*/ 	.word	0xffffffff


	//----- nvinfo : EIATTR_COOP_GROUP_INSTR_OFFSETS
	.align		4
.L_1145:
        /*1650*/ 	.byte	0x04, 0x28
        /*1652*/ 	.short	(.L_1147 - .L_1146)


	//   ....[0]....
.L_1146:
        /*1654*/ 	.word	0x00009230


	//   ....[1]....
        /*1658*/ 	.word	0x00009260


	//   ....[2]....
        /*165c*/ 	.word	0x000092a0


	//   ....[3]....
        /*1660*/ 	.word	0x000092c0


	//   ....[4]....
        /*1664*/ 	.word	0x00009300


	//   ....[5]....
        /*1668*/ 	.word	0x00009320


	//   ....[6]....
        /*166c*/ 	.word	0x00009360


	//   ....[7]....
        /*1670*/ 	.word	0x00009380


	//   ....[8]....
        /*1674*/ 	.word	0x000094f0


	//   ....[9]....
        /*1678*/ 	.word	0x00009500


	//----- nvinfo : EIATTR_EXIT_INSTR_OFFSETS
	.align		4
.L_1147:
        /*167c*/ 	.byte	0x04, 0x1c
        /*167e*/ 	.short	(.L_1149 - .L_1148)


	//   ....[0]....
.L_1148:
        /*1680*/ 	.word	0x000126d0


	//   ....[1]....
        /*1684*/ 	.word	0x00012810


	//   ....[2]....
        /*1688*/ 	.word	0x00012a80


	//----- nvinfo : EIATTR_MAX_THREADS
	.align		4
.L_1149:
        /*168c*/ 	.byte	0x04, 0x05
        /*168e*/ 	.short	(.L_1151 - .L_1150)
.L_1150:
        /*1690*/ 	.word	0x00000230
        /*1694*/ 	.word	0x00000001
        /*1698*/ 	.word	0x00000001


	//----- nvinfo : EIATTR_CRS_STACK_SIZE
	.align		4
.L_1151:
        /*169c*/ 	.byte	0x04, 0x1e
        /*169e*/ 	.short	(.L_1153 - .L_1152)
.L_1152:
        /*16a0*/ 	.word	0x00000000
.L_1153:


//--------------------- .nv.info._Z35group_norm_nhwc_fwd_one_pass_kernelI11Bf16IOFp32WLi64ELi70ELi560EEv26Group_norm_nhwc_fwd_params --------------------------
	.section	.nv.info._Z35group_norm_nhwc_fwd_one_pass_kernelI11Bf16IOFp32WLi64ELi70ELi560EEv26Group_norm_nhwc_fwd_params,"",@"SHT_CUDA_INFO"
	.sectionflags	@""
	.align	4


	//----- nvinfo : EIATTR_CUDA_API_VERSION
	.align		4
        /*0000*/ 	.byte	0x04, 0x37
        /*0002*/ 	.short	(.L_1155 - .L_1154)
.L_1154:
        /*0004*/ 	.word	0x00000082


	//----- nvinfo : EIATTR_SW2861232_WAR
	.align		4
.L_1155:
        /*0008*/ 	.byte	0x01, 0x35
	.zero		2


	//----- nvinfo : EIATTR_PARAM_CBANK
	.align		4
        /*000c*/ 	.byte	0x04, 0x0a
        /*000e*/ 	.short	(.L_1157 - .L_1156)
	.align		4
.L_1156:
        /*0010*/ 	.word	index@(.nv.constant0._Z35group_norm_nhwc_fwd_one_pass_kernelI11Bf16IOFp32WLi64ELi70ELi560EEv26Group_norm_nhwc_fwd_params)
        /*0014*/ 	.short	0x0160
        /*0016*/ 	.short	0x00a0


	//----- nvinfo : EIATTR_CBANK_PARAM_SIZE
	.align		4
.L_1157:
        /*0018*/ 	.byte	0x03, 0x19
        /*001a*/ 	.short	0x00a0


	//----- nvinfo : EIATTR_KPARAM_INFO
	.align		4
        /*001c*/ 	.byte	0x04, 0x17
        /*001e*/ 	.short	(.L_1159 - .L_1158)
.L_1158:
        /*0020*/ 	.word	0x00000000
        /*0024*/ 	.short	0x0000
        /*0026*/ 	.short	0x0000
        /*0028*/ 	.byte	0x00, 0xf0, 0x81, 0x02


	//----- nvinfo : EIATTR_MAXREG_COUNT
	.align		4
.L_1159:
        /*002c*/ 	.byte	0x03, 0x1b
        /*002e*/ 	.short	0x0060


	//----- nvinfo : EIATTR_NUM_BARRIERS
	.align		4
        /*0030*/ 	.byte	0x02, 0x4c
        /*0032*/ 	.byte	0x01
	.zero		1


	//----- nvinfo : EIATTR_MERCURY_ISA_VERSION
	.align		4
        /*0034*/ 	.byte	0x03, 0x5f
        /*0036*/ 	.short	0x0000


	//----- nvinfo : EIATTR_COOP_GROUP_MASK_REGIDS
	.align		4
        /*0038*/ 	.byte	0x04, 0x29
        /*003a*/ 	.short	(.L_1161 - .L_1160)


	//   ....[0]....
.L_1160:
        /*003c*/ 	.word	0xffffffff


	//   ....[1]....
        /*0040*/ 	.word	0xffffffff


	//   ....[2]....
        /*0044*/ 	.word	0xffffffff


	//   ....[3]....
        /*0048*/ 	.word	0xffffffff


	//   ....[4]....
        /*004c*/ 	.word	0xffffffff


	//   ....[5]....
        /*0050*/ 	.word	0xffffffff


	//   ....[6]....
        /*0054*/ 	.word	0xffffffff


	//   ....[7]....
        /*0058*/ 	.word	0xffffffff


	//   ....[8]....
        /*005c*/ 	.word	0xffffffff


	//   ....[9]....
        /*0060*/ 	.word	0xffffffff


	//----- nvinfo : EIATTR_COOP_GROUP_INSTR_OFFSETS
	.align		4
.L_1161:
        /*0064*/ 	.byte	0x04, 0x28
        /*0066*/ 	.short	(.L_1163 - .L_1162)


	//   ....[0]....
.L_1162:
        /*0068*/ 	.word	0x00000950


	//   ....[1]....
        /*006c*/ 	.word	0x00000960


	//   ....[2]....
        /*0070*/ 	.word	0x000009b0


	//   ....[3]....
        /*0074*/ 	.word	0x000009c0


	//   ....[4]....
        /*0078*/ 	.word	0x00000a10


	//   ....[5]....
        /*007c*/ 	.word	0x00000a20


	//   ....[6]....
        /*0080*/ 	.word	0x00000a70


	//   ....[7]....
        /*0084*/ 	.word	0x00000a80


	//   ....[8]....
        /*0088*/ 	.word	0x00000ad0


	//   ....[9]....
        /*008c*/ 	.word	0x00000ae0


	//----- nvinfo : EIATTR_EXIT_INSTR_OFFSETS
	.align		4
.L_1163:
        /*0090*/ 	.byte	0x04, 0x1c
        /*0092*/ 	.short	(.L_1165 - .L_1164)


	//   ....[0]....
.L_1164:
        /*0094*/ 	.word	0x00000070


	//   ....[1]....
        /*0098*/ 	.word	0x000021f0


	//----- nvinfo : EIATTR_MAX_THREADS
	.align		4
.L_1165:
        /*009c*/ 	.byte	0x04, 0x05
        /*009e*/ 	.short	(.L_1167 - .L_1166)
.L_1166:
        /*00a0*/ 	.word	0x00000230
        /*00a4*/ 	.word	0x00000001
        /*00a8*/ 	.word	0x00000001


	//----- nvinfo : EIATTR_CRS_STACK_SIZE
	.align		4
.L_1167:
        /*00ac*/ 	.byte	0x04, 0x1e
        /*00ae*/ 	.short	(.L_1169 - .L_1168)
.L_1168:
        /*00b0*/ 	.word	0x00000000
.L_1169:


//--------------------- .nv.info._Z35group_norm_nhwc_fwd_one_pass_kernelI11Bf16IOFp32WLi128ELi70ELi560EEv26Group_norm_nhwc_fwd_params --------------------------
	.section	.nv.info._Z35group_norm_nhwc_fwd_one_pass_kernelI11Bf16IOFp32WLi128ELi70ELi560EEv26Group_norm_nhwc_fwd_params,"",@"SHT_CUDA_INFO"
	.sectionflags	@""
	.align	4


	//----- nvinfo : EIATTR_CUDA_API_VERSION
	.align		4
        /*0000*/ 	.byte	0x04, 0x37
        /*0002*/ 	.short	(.L_1171 - .L_1170)
.L_1170:
        /*0004*/ 	.word	0x00000082


	//----- nvinfo : EIATTR_SW2861232_WAR
	.align		4
.L_1171:
        /*0008*/ 	.byte	0x01, 0x35
	.zero		2


	//----- nvinfo : EIATTR_PARAM_CBANK
	.align		4
        /*000c*/ 	.byte	0x04, 0x0a
        /*000e*/ 	.short	(.L_1173 - .L_1172)
	.align		4
.L_1172:
        /*0010*/ 	.word	index@(.nv.constant0._Z35group_norm_nhwc_fwd_one_pass_kernelI11Bf16IOFp32WLi128ELi70ELi560EEv26Group_norm_nhwc_fwd_params)
        /*0014*/ 	.short	0x0160
        /*0016*/ 	.short	0x00a0


	//----- nvinfo : EIATTR_CBANK_PARAM_SIZE
	.align		4
.L_1173:
        /*0018*/ 	.byte	0x03, 0x19
        /*001a*/ 	.short	0x00a0


	//----- nvinfo : EIATTR_KPARAM_INFO
	.align		4
        /*001c*/ 	.byte	0x04, 0x17
        /*001e*/ 	.short	(.L_1175 - .L_1174)
.L_1174:
        /*0020*/ 	.word	0x00000000
        /*0024*/ 	.short	0x0000
        /*0026*/ 	.short	0x0000
        /*0028*/ 	.byte	0x00, 0xf0, 0x81, 0x02


	//----- nvinfo : EIATTR_MAXREG_COUNT
	.align		4
.L_1175:
        /*002c*/ 	.byte	0x03, 0x1b
        /*002e*/ 	.short	0x0060


	//----- nvinfo : EIATTR_NUM_BARRIERS
	.align		4
        /*0030*/ 	.byte	0x02, 0x4c
        /*0032*/ 	.byte	0x01
	.zero		1


	//----- nvinfo : EIATTR_MERCURY_ISA_VERSION
	.align		4
        /*0034*/ 	.byte	0x03, 0x5f
        /*0036*/ 	.short	0x0000


	//----- nvinfo : EIATTR_COOP_GROUP_MASK_REGIDS
	.align		4
        /*0038*/ 	.byte	0x04, 0x29
        /*003a*/ 	.short	(.L_1177 - .L_1176)


	//   ....[0]....
.L_1176:
        /*003c*/ 	.word	0xffffffff


	//   ....[1]....
        /*0040*/ 	.word	0xffffffff


	//   ....[2]....
        /*0044*/ 	.word	0xffffffff


	//   ....[3]....
        /*0048*/ 	.word	0xffffffff


	//   ....[4]....
        /*004c*/ 	.word	0xffffffff


	//   ....[5]....
        /*0050*/ 	.word	0xffffffff


	//   ....[6]....
        /*0054*/ 	.word	0xffffffff


	//   ....[7]....
        /*0058*/ 	.word	0xffffffff


	//   ....[8]....
        /*005c*/ 	.word	0xffffffff


	//   ....[9]....
        /*0060*/ 	.word	0xffffffff


	//----- nvinfo : EIATTR_COOP_GROUP_INSTR_OFFSETS
	.align		4
.L_1177:
        /*0064*/ 	.byte	0x04, 0x28
        /*0066*/ 	.short	(.L_1179 - .L_1178)


	//   ....[0]....
.L_1178:
        /*0068*/ 	.word	0x00000eb0


	//   ....[1]....
        /*006c*/ 	.word	0x00000ec0


	//   ....[2]....
        /*0070*/ 	.word	0x00000f10


	//   ....[3]....
        /*0074*/ 	.word	0x00000f20


	//   ....[4]....
        /*0078*/ 	.word	0x00000f70


	//   ....[5]....
        /*007c*/ 	.word	0x00000f80


	//   ....[6]....
        /*0080*/ 	.word	0x00000fd0


	//   ....[7]....
        /*0084*/ 	.word	0x00000fe0


	//   ....[8]....
        /*0088*/ 	.word	0x00001030


	//   ....[9]....
        /*008c*/ 	.word	0x00001040


	//----- nvinfo : EIATTR_EXIT_INSTR_OFFSETS
	.align		4
.L_1179:
        /*0090*/ 	.byte	0x04, 0x1c
        /*0092*/ 	.short	(.L_1181 - .L_1180)


	//   ....[0]....
.L_1180:
        /*0094*/ 	.word	0x00000070


	//   ....[1]....
        /*0098*/ 	.word	0x00003060


	//----- nvinfo : EIATTR_MAX_THREADS
	.align		4
.L_1181:
        /*009c*/ 	.byte	0x04, 0x05
        /*009e*/ 	.short	(.L_1183 - .L_1182)
.L_1182:
        /*00a0*/ 	.word	0x00000230
        /*00a4*/ 	.word	0x00000001
        /*00a8*/ 	.word	0x00000001


	//----- nvinfo : EIATTR_CRS_STACK_SIZE
	.align		4
.L_1183:
        /*00ac*/ 	.byte	0x04, 0x1e
        /*00ae*/ 	.short	(.L_1185 - .L_1184)
.L_1184:
        /*00b0*/ 	.word	0x00000000
.L_1185:


//--------------------- .nv.info._Z35group_norm_nhwc_fwd_one_pass_kernelI11Bf16IOFp32WLi256ELi70ELi560EEv26Group_norm_nhwc_fwd_params --------------------------
	.section	.nv.info._Z35group_norm_nhwc_fwd_one_pass_kernelI11Bf16IOFp32WLi256ELi70ELi560EEv26Group_norm_nhwc_fwd_params,"",@"SHT_CUDA_INFO"
	.sectionflags	@""
	.align	4


	//----- nvinfo : EIATTR_CUDA_API_VERSION
	.align		4
        /*0000*/ 	.byte	0x04, 0x37
        /*0002*/ 	.short	(.L_1187 - .L_1186)
.L_1186:
        /*0004*/ 	.word	0x00000082


	//----- nvinfo : EIATTR_SW2861232_WAR
	.align		4
.L_1187:
        /*0008*/ 	.byte	0x01, 0x35
	.zero		2


	//----- nvinfo : EIATTR_PARAM_CBANK
	.align		4
        /*000c*/ 	.byte	0x04, 0x0a
        /*000e*/ 	.short	(.L_1189 - .L_1188)
	.align		4
.L_1188:
        /*0010*/ 	.word	index@(.nv.constant0._Z35group_norm_nhwc_fwd_one_pass_kernelI11Bf16IOFp32WLi256ELi70ELi560EEv26Group_norm_nhwc_fwd_params)
        /*0014*/ 	.short	0x0160
        /*0016*/ 	.short	0x00a0


	//----- nvinfo : EIATTR_CBANK_PARAM_SIZE
	.align		4
.L_1189:
        /*0018*/ 	.byte	0x03, 0x19
        /*001a*/ 	.short	0x00a0


	//----- nvinfo : EIATTR_KPARAM_INFO
	.align		4
        /*001c*/ 	.byte	0x04, 0x17
        /*001e*/ 	.short	(.L_1191 - .L_1190)
.L_1190:
        /*0020*/ 	.word	0x00000000
        /*0024*/ 	.short	0x0000
        /*0026*/ 	.short	0x0000
        /*0028*/ 	.byte	0x00, 0xf0, 0x81, 0x02


	//----- nvinfo : EIATTR_MAXREG_COUNT
	.align		4
.L_1191:
        /*002c*/ 	.byte	0x03, 0x1b
        /*002e*/ 	.short	0x0060


	//----- nvinfo : EIATTR_NUM_BARRIERS
	.align		4
        /*0030*/ 	.byte	0x02, 0x4c
        /*0032*/ 	.byte	0x01
	.zero		1


	//----- nvinfo : EIATTR_MERCURY_ISA_VERSION
	.align		4
        /*0034*/ 	.byte	0x03, 0x5f
        /*0036*/ 	.short	0x0000


	//----- nvinfo : EIATTR_COOP_GROUP_MASK_REGIDS
	.align		4
        /*0038*/ 	.byte	0x04, 0x29
        /*003a*/ 	.short	(.L_1193 - .L_1192)


	//   ....[0]....
.L_1192:
        /*003c*/ 	.word	0xffffffff


	//   ....[1]....
        /*0040*/ 	.word	0xffffffff


	//   ....[2]....
        /*0044*/ 	.word	0xffffffff


	//   ....[3]....
        /*0048*/ 	.word	0xffffffff


	//   ....[4]....
        /*004c*/ 	.word	0xffffffff


	//   ....[5]....
        /*0050*/ 	.word	0xffffffff


	//   ....[6]....
        /*0054*/ 	.word	0xffffffff


	//   ....[7]....
        /*0058*/ 	.word	0xffffffff


	//   ....[8]....
        /*005c*/ 	.word	0xffffffff


	//   ....[9]....
        /*0060*/ 	.word	0xffffffff


	//----- nvinfo : EIATTR_COOP_GROUP_INSTR_OFFSETS
	.align		4
.L_1193:
        /*0064*/ 	.byte	0x04, 0x28
        /*0066*/ 	.short	(.L_1195 - .L_1194)


	//   ....[0]....
.L_1194:
        /*0068*/ 	.word	0x000019b0


	//   ....[1]....
        /*006c*/ 	.word	0x000019c0


	//   ....[2]....
        /*0070*/ 	.word	0x00001a10


	//   ....[3]....
        /*0074*/ 	.word	0x00001a20


	//   ....[4]....
        /*0078*/ 	.word	0x00001a70


	//   ....[5]....
        /*007c*/ 	.word	0x00001a80


	//   ....[6]....
        /*0080*/ 	.word	0x00001ad0


	//   ....[7]....
        /*0084*/ 	.word	0x00001ae0


	//   ....[8]....
        /*0088*/ 	.word	0x00001b30


	//   ....[9]....
        /*008c*/ 	.word	0x00001b40


	//----- nvinfo : EIATTR_EXIT_INSTR_OFFSETS
	.align		4
.L_1195:
        /*0090*/ 	.byte	0x04, 0x1c
        /*0092*/ 	.short	(.L_1197 - .L_1196)


	//   ....[0]....
.L_1196:
        /*0094*/ 	.word	0x00000070


	//   ....[1]....
        /*0098*/ 	.word	0x00004c90


	//----- nvinfo : EIATTR_MAX_THREADS
	.align		4
.L_1197:
        /*009c*/ 	.byte	0x04, 0x05
        /*009e*/ 	.short	(.L_1199 - .L_1198)
.L_1198:
        /*00a0*/ 	.word	0x00000230
        /*00a4*/ 	.word	0x00000001
        /*00a8*/ 	.word	0x00000001


	//----- nvinfo : EIATTR_CRS_STACK_SIZE
	.align		4
.L_1199:
        /*00ac*/ 	.byte	0x04, 0x1e
        /*00ae*/ 	.short	(.L_1201 - .L_1200)
.L_1200:
        /*00b0*/ 	.word	0x00000000
.L_1201:


//--------------------- .nv.info._Z35group_norm_nhwc_fwd_one_pass_kernelI11Bf16IOFp32WLi512ELi70ELi560EEv26Group_norm_nhwc_fwd_params --------------------------
	.section	.nv.info._Z35group_norm_nhwc_fwd_one_pass_kernelI11Bf16IOFp32WLi512ELi70ELi560EEv26Group_norm_nhwc_fwd_params,"",@"SHT_CUDA_INFO"
	.sectionflags	@""
	.align	4


	//----- nvinfo : EIATTR_CUDA_API_VERSION
	.align		4
        /*0000*/ 	.byte	0x04, 0x37
        /*0002*/ 	.short	(.L_1203 - .L_1202)
.L_1202:
        /*0004*/ 	.word	0x00000082


	//----- nvinfo : EIATTR_SW2861232_WAR
	.align		4
.L_1203:
        /*0008*/ 	.byte	0x01, 0x35
	.zero		2


	//----- nvinfo : EIATTR_PARAM_CBANK
	.align		4
        /*000c*/ 	.byte	0x04, 0x0a
        /*000e*/ 	.short	(.L_1205 - .L_1204)
	.align		4
.L_1204:
        /*0010*/ 	.word	index@(.nv.constant0._Z35group_norm_nhwc_fwd_one_pass_kernelI11Bf16IOFp32WLi512ELi70ELi560EEv26Group_norm_nhwc_fwd_params)
        /*0014*/ 	.short	0x0160
        /*0016*/ 	.short	0x00a0


	//----- nvinfo : EIATTR_CBANK_PARAM_SIZE
	.align		4
.L_1205:
        /*0018*/ 	.byte	0x03, 0x19
        /*001a*/ 	.short	0x00a0


	//----- nvinfo : EIATTR_KPARAM_INFO
	.align		4
        /*001c*/ 	.byte	0x04, 0x17
        /*001e*/ 	.short	(.L_1207 - .L_1206)
.L_1206:
        /*0020*/ 	.word	0x00000000
        /*0024*/ 	.short	0x0000
        /*0026*/ 	.short	0x0000
        /*0028*/ 	.byte	0x00, 0xf0, 0x81, 0x02


	//----- nvinfo : EIATTR_MAXREG_COUNT
	.align		4
.L_1207:
        /*002c*/ 	.byte	0x03, 0x1b
        /*002e*/ 	.short	0x0060


	//----- nvinfo : EIATTR_NUM_BARRIERS
	.align		4
        /*0030*/ 	.byte	0x02, 0x4c
        /*0032*/ 	.byte	0x01
	.zero		1


	//----- nvinfo : EIATTR_MERCURY_ISA_VERSION
	.align		4
        /*0034*/ 	.byte	0x03, 0x5f
        /*0036*/ 	.short	0x0000


	//----- nvinfo : EIATTR_COOP_GROUP_MASK_REGIDS
	.align		4
        /*0038*/ 	.byte	0x04, 0x29
        /*003a*/ 	.short	(.L_1209 - .L_1208)


	//   ....[0]....
.L_1208:
        /*003c*/ 	.word	0xffffffff


	//   ....[1]....
        /*0040*/ 	.word	0xffffffff


	//   ....[2]....
        /*0044*/ 	.word	0xffffffff


	//   ....[3]....
        /*0048*/ 	.word	0xffffffff


	//   ....[4]....
        /*004c*/ 	.word	0xffffffff


	//   ....[5]....
        /*0050*/ 	.word	0xffffffff


	//   ....[6]....
        /*0054*/ 	.word	0xffffffff


	//   ....[7]....
        /*0058*/ 	.word	0xffffffff


	//   ....[8]....
        /*005c*/ 	.word	0xffffffff


	//   ....[9]....
        /*0060*/ 	.word	0xffffffff


	//----- nvinfo : EIATTR_COOP_GROUP_INSTR_OFFSETS
	.align		4
.L_1209:
        /*0064*/ 	.byte	0x04, 0x28
        /*0066*/ 	.short	(.L_1211 - .L_1210)


	//   ....[0]....
.L_1210:
        /*0068*/ 	.word	0x00002fa0


	//   ....[1]....
        /*006c*/ 	.word	0x00002fb0


	//   ....[2]....
        /*0070*/ 	.word	0x00003000


	//   ....[3]....
        /*0074*/ 	.word	0x00003010


	//   ....[4]....
        /*0078*/ 	.word	0x00003060


	//   ....[5]....
        /*007c*/ 	.word	0x00003070


	//   ....[6]....
        /*0080*/ 	.word	0x000030c0


	//   ....[7]....
        /*0084*/ 	.word	0x000030d0


	//   ....[8]....
        /*0088*/ 	.word	0x00003120


	//   ....[9]....
        /*008c*/ 	.word	0x00003130


	//----- nvinfo : EIATTR_EXIT_INSTR_OFFSETS
	.align		4
.L_1211:
        /*0090*/ 	.byte	0x04, 0x1c
        /*0092*/ 	.short	(.L_1213 - .L_1212)


	//   ....[0]....
.L_1212:
        /*0094*/ 	.word	0x00000080


	//   ....[1]....
        /*0098*/ 	.word	0x00008960


	//----- nvinfo : EIATTR_MAX_THREADS
	.align		4
.L_1213:
        /*009c*/ 	.byte	0x04, 0x05
        /*009e*/ 	.short	(.L_1215 - .L_1214)
.L_1214:
        /*00a0*/ 	.word	0x00000230
        /*00a4*/ 	.word	0x00000001
        /*00a8*/ 	.word	0x00000001


	//----- nvinfo : EIATTR_CRS_STACK_SIZE
	.align		4
.L_1215:
        /*00ac*/ 	.byte	0x04, 0x1e
        /*00ae*/ 	.short	(.L_1217 - .L_1216)
.L_1216:
        /*00b0*/ 	.word	0x00000000
.L_1217:


//--------------------- .nv.info._Z35group_norm_nhwc_fwd_one_pass_kernelI11Bf16IOBf16WLi64ELi70ELi560EEv26Group_norm_nhwc_fwd_params --------------------------
	.section	.nv.info._Z35group_norm_nhwc_fwd_one_pass_kernelI11Bf16IOBf16WLi64ELi70ELi560EEv26Group_norm_nhwc_fwd_params,"",@"SHT_CUDA_INFO"
	.sectionflags	@""
	.align	4


	//----- nvinfo : EIATTR_CUDA_API_VERSION
	.align		4
        /*0000*/ 	.byte	0x04, 0x37
        /*0002*/ 	.short	(.L_1219 - .L_1218)
.L_1218:
        /*0004*/ 	.word	0x00000082


	//----- nvinfo : EIATTR_SW2861232_WAR
	.align		4
.L_1219:
        /*0008*/ 	.byte	0x01, 0x35
	.zero		2


	//----- nvinfo : EIATTR_PARAM_CBANK
	.align		4
        /*000c*/ 	.byte	0x04, 0x0a
        /*000e*/ 	.short	(.L_1221 - .L_1220)
	.align		4
.L_1220:
        /*0010*/ 	.word	index@(.nv.constant0._Z35group_norm_nhwc_fwd_one_pass_kernelI11Bf16IOBf16WLi64ELi70ELi560EEv26Group_norm_nhwc_fwd_params)
        /*0014*/ 	.short	0x0160
        /*0016*/ 	.short	0x00a0


	//----- nvinfo : EIATTR_CBANK_PARAM_SIZE
	.align		4
.L_1221:
        /*0018*/ 	.byte	0x03, 0x19
        /*001a*/ 	.short	0x00a0


	//----- nvinfo : EIATTR_KPARAM_INFO
	.align		4
        /*001c*/ 	.byte	0x04, 0x17
        /*001e*/ 	.short	(.L_1223 - .L_1222)
.L_1222:
        /*0020*/ 	.word	0x00000000
        /*0024*/ 	.short	0x0000
        /*0026*/ 	.short	0x0000
        /*0028*/ 	.byte	0x00, 0xf0, 0x81, 0x02


	//----- nvinfo : EIATTR_MAXREG_COUNT
	.align		4
.L_1223:
        /*002c*/ 	.byte	0x03, 0x1b
        /*002e*/ 	.short	0x0060


	//----- nvinfo : EIATTR_NUM_BARRIERS
	.align		4
        /*0030*/ 	.byte	0x02, 0x4c
        /*0032*/ 	.byte	0x01
	.zero		1


	//----- nvinfo : EIATTR_MERCURY_ISA_VERSION
	.align		4
        /*0034*/ 	.byte	0x03, 0x5f
        /*0036*/ 	.short	0x0000


	//----- nvinfo : EIATTR_COOP_GROUP_MASK_REGIDS
	.align		4
        /*0038*/ 	.byte	0x04, 0x29
        /*003a*/ 	.short	(.L_1225 - .L_1224)


	//   ....[0]....
.L_1224:
        /*003c*/ 	.word	0xffffffff


	//   ....[1]....
        /*0040*/ 	.word	0xffffffff


	//   ....[2]....
        /*0044*/ 	.word	0xffffffff


	//   ....[3]....
        /*0048*/ 	.word	0xffffffff


	//   ....[4]....
        /*004c*/ 	.word	0xffffffff


	//   ....[5]....
        /*0050*/ 	.word	0xffffffff


	//   ....[6]....
        /*0054*/ 	.word	0xffffffff


	//   ....[7]....
        /*0058*/ 	.word	0xffffffff


	//   ....[8]....
        /*005c*/ 	.word	0xffffffff


	//   ....[9]....
        /*0060*/ 	.word	0xffffffff


	//----- nvinfo : EIATTR_COOP_GROUP_INSTR_OFFSETS
	.align		4
.L_1225:
        /*0064*/ 	.byte	0x04, 0x28
        /*0066*/ 	.short	(.L_1227 - .L_1226)


	//   ....[0]....
.L_1226:
        /*0068*/ 	.word	0x00000950


	//   ....[1]....
        /*006c*/ 	.word	0x00000960


	//   ....[2]....
        /*0070*/ 	.word	0x000009b0


	//   ....[3]....
        /*0074*/ 	.word	0x000009c0


	//   ....[4]....
        /*0078*/ 	.word	0x00000a10


	//   ....[5]....
        /*007c*/ 	.word	0x00000a20


	//   ....[6]....
        /*0080*/ 	.word	0x00000a70


	//   ....[7]....
        /*0084*/ 	.word	0x00000a80


	//   ....[8]....
        /*0088*/ 	.word	0x00000ad0


	//   ....[9]....
        /*008c*/ 	.word	0x00000ae0


	//----- nvinfo : EIATTR_EXIT_INSTR_OFFSETS
	.align		4
.L_1227:
        /*0090*/ 	.byte	0x04, 0x1c
        /*0092*/ 	.short	(.L_1229 - .L_1228)


	//   ....[0]....
.L_1228:
        /*0094*/ 	.word	0x00000070


	//   ....[1]....
        /*0098*/ 	.word	0x00002250


	//----- nvinfo : EIATTR_MAX_THREADS
	.align		4
.L_1229:
        /*009c*/ 	.byte	0x04, 0x05
        /*009e*/ 	.short	(.L_1231 - .L_1230)
.L_1230:
        /*00a0*/ 	.word	0x00000230
        /*00a4*/ 	.word	0x00000001
        /*00a8*/ 	.word	0x00000001


	//----- nvinfo : EIATTR_CRS_STACK_SIZE
	.align		4
.L_1231:
        /*00ac*/ 	.byte	0x04, 0x1e
        /*00ae*/ 	.short	(.L_1233 - .L_1232)
.L_1232:
        /*00b0*/ 	.word	0x00000000
.L_1233:


//--------------------- .nv.info._Z35group_norm_nhwc_fwd_one_pass_kernelI11Bf16IOBf16WLi128ELi70ELi560EEv26Group_norm_nhwc_fwd_params --------------------------
	.section	.nv.info._Z35group_norm_nhwc_fwd_one_pass_kernelI11Bf16IOBf16WLi128ELi70ELi560EEv26Group_norm_nhwc_fwd_params,"",@"SHT_CUDA_INFO"
	.sectionflags	@""
	.align	4


	//----- nvinfo : EIATTR_CUDA_API_VERSION
	.align		4
        /*0000*/ 	.byte	0x04, 0x37
        /*0002*/ 	.short	(.L_1235 - .L_1234)
.L_1234:
        /*0004*/ 	.word	0x00000082


	//----- nvinfo : EIATTR_SW2861232_WAR
	.align		4
.L_1235:
        /*0008*/ 	.byte	0x01, 0x35
	.zero		2


	//----- nvinfo : EIATTR_PARAM_CBANK
	.align		4
        /*000c*/ 	.byte	0x04, 0x0a
        /*000e*/ 	.short	(.L_1237 - .L_1236)
	.align		4
.L_1236:
        /*0010*/ 	.word	index@(.nv.constant0._Z35group_norm_nhwc_fwd_one_pass_kernelI11Bf16IOBf16WLi128ELi70ELi560EEv26Group_norm_nhwc_fwd_params)
        /*0014*/ 	.short	0x0160
        /*0016*/ 	.short	0x00a0


	//----- nvinfo : EIATTR_CBANK_PARAM_SIZE
	.align		4
.L_1237:
        /*0018*/ 	.byte	0x03, 0x19
        /*001a*/ 	.short	0x00a0


	//----- nvinfo : EIATTR_KPARAM_INFO
	.align		4
        /*001c*/ 	.byte	0x04, 0x17
        /*001e*/ 	.short	(.L_1239 - .L_1238)
.L_1238:
        /*0020*/ 	.word	0x00000000
        /*0024*/ 	.short	0x0000
        /*0026*/ 	.short	0x0000
        /*0028*/ 	.byte	0x00, 0xf0, 0x81, 0x02


	//----- nvinfo : EIATTR_MAXREG_COUNT
	.align		4
.L_1239:
        /*002c*/ 	.byte	0x03, 0x1b
        /*002e*/ 	.short	0x0060


	//----- nvinfo : EIATTR_NUM_BARRIERS
	.align		4
        /*0030*/ 	.byte	0x02, 0x4c
        /*0032*/ 	.byte	0x01
	.zero		1


	//----- nvinfo : EIATTR_MERCURY_ISA_VERSION
	.align		4
        /*0034*/ 	.byte	0x03, 0x5f
        /*0036*/ 	.short	0x0000


	//----- nvinfo : EIATTR_COOP_GROUP_MASK_REGIDS
	.align		4
        /*0038*/ 	.byte	0x04, 0x29
        /*003a*/ 	.short	(.L_1241 - .L_1240)


	//   ....[0]....
.L_1240:
        /*003c*/ 	.word	0xffffffff


	//   ....[1]....
        /*0040*/ 	.word	0xffffffff


	//   ....[2]....
        /*0044*/ 	.word	0xffffffff


	//   ....[3]....
        /*0048*/ 	.word	0xffffffff


	//   ....[4]....
        /*004c*/ 	.word	0xffffffff


	//   ....[5]....
        /*0050*/ 	.word	0xffffffff


	//   ....[6]....
        /*0054*/ 	.word	0xffffffff


	//   ....[7]....
        /*0058*/ 	.word	0xffffffff


	//   ....[8]....
        /*005c*/ 	.word	0xffffffff


	//   ....[9]....
        /*0060*/ 	.word	0xffffffff


	//----- nvinfo : EIATTR_COOP_GROUP_INSTR_OFFSETS
	.align		4
.L_1241:
        /*0064*/ 	.byte	0x04, 0x28
        /*0066*/ 	.short	(.L_1243 - .L_1242)


	//   ....[0]....
.L_1242:
        /*0068*/ 	.word	0x00000eb0


	//   ....[1]....
        /*006c*/ 	.word	0x00000ec0


	//   ....[2]....
        /*0070*/ 	.word	0x00000f10


	//   ....[3]....
        /*0074*/ 	.word	0x00000f20


	//   ....[4]....
        /*0078*/ 	.word	0x00000f70


	//   ....[5]....
        /*007c*/ 	.word	0x00000f80


	//   ....[6]....
        /*0080*/ 	.word	0x00000fd0


	//   ....[7]....
        /*0084*/ 	.word	0x00000fe0


	//   ....[8]....
        /*0088*/ 	.word	0x00001030


	//   ....[9]....
        /*008c*/ 	.word	0x00001040


	//----- nvinfo : EIATTR_EXIT_INSTR_OFFSETS
	.align		4
.L_1243:
        /*0090*/ 	.byte	0x04, 0x1c
        /*0092*/ 	.short	(.L_1245 - .L_1244)


	//   ....[0]....
.L_1244:
        /*0094*/ 	.word	0x00000070


	//   ....[1]....
        /*0098*/ 	.word	0x000030a0


	//----- nvinfo : EIATTR_MAX_THREADS
	.align		4
.L_1245:
        /*009c*/ 	.byte	0x04, 0x05
        /*009e*/ 	.short	(.L_1247 - .L_1246)
.L_1246:
        /*00a0*/ 	.word	0x00000230
        /*00a4*/ 	.word	0x00000001
        /*00a8*/ 	.word	0x00000001


	//----- nvinfo : EIATTR_CRS_STACK_SIZE
	.align		4
.L_1247:
        /*00ac*/ 	.byte	0x04, 0x1e
        /*00ae*/ 	.short	(.L_1249 - .L_1248)
.L_1248:
        /*00b0*/ 	.word	0x00000000
.L_1249:


//--------------------- .nv.info._Z35group_norm_nhwc_fwd_one_pass_kernelI11Bf16IOBf16WLi256ELi70ELi560EEv26Group_norm_nhwc_fwd_params --------------------------
	.section	.nv.info._Z35group_norm_nhwc_fwd_one_pass_kernelI11Bf16IOBf16WLi256ELi70ELi560EEv26Group_norm_nhwc_fwd_params,"",@"SHT_CUDA_INFO"
	.sectionflags	@""
	.align	4


	//----- nvinfo : EIATTR_CUDA_API_VERSION
	.align		4
        /*0000*/ 	.byte	0x04, 0x37
        /*0002*/ 	.short	(.L_1251 - .L_1250)
.L_1250:
        /*0004*/ 	.word	0x00000082


	//----- nvinfo : EIATTR_SW2861232_WAR
	.align		4
.L_1251:
        /*0008*/ 	.byte	0x01, 0x35
	.zero		2


	//----- nvinfo : EIATTR_PARAM_CBANK
	.align		4
        /*000c*/ 	.byte	0x04, 0x0a
        /*000e*/ 	.short	(.L_1253 - .L_1252)
	.align		4
.L_1252:
        /*0010*/ 	.word	index@(.nv.constant0._Z35group_norm_nhwc_fwd_one_pass_kernelI11Bf16IOBf16WLi256ELi70ELi560EEv26Group_norm_nhwc_fwd_params)
        /*0014*/ 	.short	0x0160
        /*0016*/ 	.short	0x00a0


	//----- nvinfo : EIATTR_CBANK_PARAM_SIZE
	.align		4
.L_1253:
        /*0018*/ 	.byte	0x03, 0x19
        /*001a*/ 	.short	0x00a0


	//----- nvinfo : EIATTR_KPARAM_INFO
	.align		4
        /*001c*/ 	.byte	0x04, 0x17
        /*001e*/ 	.short	(.L_1255 - .L_1254)
.L_1254:
        /*0020*/ 	.word	0x00000000
        /*0024*/ 	.short	0x0000
        /*0026*/ 	.short	0x0000
        /*0028*/ 	.byte	0x00, 0xf0, 0x81, 0x02


	//----- nvinfo : EIATTR_MAXREG_COUNT
	.align		4
.L_1255:
        /*002c*/ 	.byte	0x03, 0x1b
        /*002e*/ 	.short	0x0060


	//----- nvinfo : EIATTR_NUM_BARRIERS
	.align		4
        /*0030*/ 	.byte	0x02, 0x4c
        /*0032*/ 	.byte	0x01
	.zero		1


	//----- nvinfo : EIATTR_MERCURY_ISA_VERSION
	.align		4
        /*0034*/ 	.byte	0x03, 0x5f
        /*0036*/ 	.short	0x0000


	//----- nvinfo : EIATTR_COOP_GROUP_MASK_REGIDS
	.align		4
        /*0038*/ 	.byte	0x04, 0x29
        /*003a*/ 	.short	(.L_1257 - .L_1256)


	//   ....[0]....
.L_1256:
        /*003c*/ 	.word	0xffffffff


	//   ....[1]....
        /*0040*/ 	.word	0xffffffff


	//   ....[2]....
        /*0044*/ 	.word	0xffffffff


	//   ....[3]....
        /*0048*/ 	.word	0xffffffff


	//   ....[4]....
        /*004c*/ 	.word	0xffffffff


	//   ....[5]....
        /*0050*/ 	.word	0xffffffff


	//   ....[6]....
        /*0054*/ 	.word	0xffffffff


	//   ....[7]....
        /*0058*/ 	.word	0xffffffff


	//   ....[8]....
        /*005c*/ 	.word	0xffffffff


	//   ....[9]....
        /*0060*/ 	.word	0xffffffff


	//----- nvinfo : EIATTR_COOP_GROUP_INSTR_OFFSETS
	.align		4
.L_1257:
        /*0064*/ 	.byte	0x04, 0x28
        /*0066*/ 	.short	(.L_1259 - .L_1258)


	//   ....[0]....
.L_1258:
        /*0068*/ 	.word	0x000019b0


	//   ....[1]....
        /*006c*/ 	.word	0x000019c0


	//   ....[2]....
        /*0070*/ 	.word	0x00001a10


	//   ....[3]....
        /*0074*/ 	.word	0x00001a20


	//   ....[4]....
        /*0078*/ 	.word	0x00001a70


	//   ....[5]....
        /*007c*/ 	.word	0x00001a80


	//   ....[6]....
        /*0080*/ 	.word	0x00001ad0


	//   ....[7]....
        /*0084*/ 	.word	0x00001ae0


	//   ....[8]....
        /*0088*/ 	.word	0x00001b30


	//   ....[9]....
        /*008c*/ 	.word	0x00001b40


	//----- nvinfo : EIATTR_EXIT_INSTR_OFFSETS
	.align		4
.L_1259:
        /*0090*/ 	.byte	0x04, 0x1c
        /*0092*/ 	.short	(.L_1261 - .L_1260)


	//   ....[0]....
.L_1260:
        /*0094*/ 	.word	0x00000070


	//   ....[1]....
        /*0098*/ 	.word	0x00004cf0


	//----- nvinfo : EIATTR_MAX_THREADS
	.align		4
.L_1261:
        /*009c*/ 	.byte	0x04, 0x05
        /*009e*/ 	.short	(.L_1263 - .L_1262)
.L_1262:
        /*00a0*/ 	.word	0x00000230
        /*00a4*/ 	.word	0x00000001
        /*00a8*/ 	.word	0x00000001


	//----- nvinfo : EIATTR_CRS_STACK_SIZE
	.align		4
.L_1263:
        /*00ac*/ 	.byte	0x04, 0x1e
        /*00ae*/ 	.short	(.L_1265 - .L_1264)
.L_1264:
        /*00b0*/ 	.word	0x00000000
.L_1265:


//--------------------- .nv.info._Z35group_norm_nhwc_fwd_one_pass_kernelI11Bf16IOBf16WLi512ELi70ELi560EEv26Group_norm_nhwc_fwd_params --------------------------
	.section	.nv.info._Z35group_norm_nhwc_fwd_one_pass_kernelI11Bf16IOBf16WLi512ELi70ELi560EEv26Group_norm_nhwc_fwd_params,"",@"SHT_CUDA_INFO"
	.sectionflags	@""
	.align	4


	//----- nvinfo : EIATTR_CUDA_API_VERSION
	.align		4
        /*0000*/ 	.byte	0x04, 0x37
        /*0002*/ 	.short	(.L_1267 - .L_1266)
.L_1266:
        /*0004*/ 	.word	0x00000082


	//----- nvinfo : EIATTR_SW2861232_WAR
	.align		4
.L_1267:
        /*0008*/ 	.byte	0x01, 0x35
	.zero		2


	//----- nvinfo : EIATTR_PARAM_CBANK
	.align		4
        /*000c*/ 	.byte	0x04, 0x0a
        /*000e*/ 	.short	(.L_1269 - .L_1268)
	.align		4
.L_1268:
        /*0010*/ 	.word	index@(.nv.constant0._Z35group_norm_nhwc_fwd_one_pass_kernelI11Bf16IOBf16WLi512ELi70ELi560EEv26Group_norm_nhwc_fwd_params)
        /*0014*/ 	.short	0x0160
        /*0016*/ 	.short	0x00a0


	//----- nvinfo : EIATTR_CBANK_PARAM_SIZE
	.align		4
.L_1269:
        /*0018*/ 	.byte	0x03, 0x19
        /*001a*/ 	.short	0x00a0


	//----- nvinfo : EIATTR_KPARAM_INFO
	.align		4
        /*001c*/ 	.byte	0x04, 0x17
        /*001e*/ 	.short	(.L_1271 - .L_1270)
.L_1270:
        /*0020*/ 	.word	0x00000000
        /*0024*/ 	.short	0x0000
        /*0026*/ 	.short	0x0000
        /*0028*/ 	.byte	0x00, 0xf0, 0x81, 0x02


	//----- nvinfo : EIATTR_MAXREG_COUNT
	.align		4
.L_1271:
        /*002c*/ 	.byte	0x03, 0x1b
        /*002e*/ 	.short	0x0060


	//----- nvinfo : EIATTR_NUM_BARRIERS
	.align		4
        /*0030*/ 	.byte	0x02, 0x4c
        /*0032*/ 	.byte	0x01
	.zero		1


	//----- nvinfo : EIATTR_MERCURY_ISA_VERSION
	.align		4
        /*0034*/ 	.byte	0x03, 0x5f
        /*0036*/ 	.short	0x0000


	//----- nvinfo : EIATTR_COOP_GROUP_MASK_REGIDS
	.align		4
        /*0038*/ 	.byte	0x04, 0x29
        /*003a*/ 	.short	(.L_1273 - .L_1272)


	//   ....[0]....
.L_1272:
        /*003c*/ 	.word	0xffffffff


	//   ....[1]....
        /*0040*/ 	.word	0xffffffff


	//   ....[2]....
        /*0044*/ 	.word	0xffffffff


	//   ....[3]....
        /*0048*/ 	.word	0xffffffff


	//   ....[4]....
        /*004c*/ 	.word	0xffffffff


	//   ....[5]....
        /*0050*/ 	.word	0xffffffff


	//   ....[6]....
        /*0054*/ 	.word	0xffffffff


	//   ....[7]....
        /*0058*/ 	.word	0xffffffff


	//   ....[8]....
        /*005c*/ 	.word	0xffffffff


	//   ....[9]....
        /*0060*/ 	.word	0xffffffff


	//----- nvinfo : EIATTR_COOP_GROUP_INSTR_OFFSETS
	.align		4
.L_1273:
        /*0064*/ 	.byte	0x04, 0x28
        /*0066*/ 	.short	(.L_1275 - .L_1274)


	//   ....[0]....
.L_1274:
        /*0068*/ 	.word	0x00002fa0


	//   ....[1]....
        /*006c*/ 	.word	0x00002fb0


	//   ....[2]....
        /*0070*/ 	.word	0x00003000


	//   ....[3]....
        /*0074*/ 	.word	0x00003010


	//   ....[4]....
        /*0078*/ 	.word	0x00003060


	//   ....[5]....
        /*007c*/ 	.word	0x00003070


	//   ....[6]....
        /*0080*/ 	.word	0x000030c0


	//   ....[7]....
        /*0084*/ 	.word	0x000030d0


	//   ....[8]....
        /*0088*/ 	.word	0x00003120


	//   ....[9]....
        /*008c*/ 	.word	0x00003130


	//----- nvinfo : EIATTR_EXIT_INSTR_OFFSETS
	.align		4
.L_1275:
        /*0090*/ 	.byte	0x04, 0x1c
        /*0092*/ 	.short	(.L_1277 - .L_1276)


	//   ....[0]....
.L_1276:
        /*0094*/ 	.word	0x00000080


	//   ....[1]....
        /*0098*/ 	.word	0x000089c0


	//----- nvinfo : EIATTR_MAX_THREADS
	.align		4
.L_1277:
        /*009c*/ 	.byte	0x04, 0x05
        /*009e*/ 	.short	(.L_1279 - .L_1278)
.L_1278:
        /*00a0*/ 	.word	0x00000230
        /*00a4*/ 	.word	0x00000001
        /*00a8*/ 	.word	0x00000001


	//----- nvinfo : EIATTR_CRS_STACK_SIZE
	.align		4
.L_1279:
        /*00ac*/ 	.byte	0x04, 0x1e
        /*00ae*/ 	.short	(.L_1281 - .L_1280)
.L_1280:
        /*00b0*/ 	.word	0x00000000
.L_1281:


//--------------------- .nv.info._Z35group_norm_nhwc_fwd_one_pass_kernelI11Bf16IOFp16WLi64ELi70ELi560EEv26Group_norm_nhwc_fwd_params --------------------------
	.section	.nv.info._Z35group_norm_nhwc_fwd_one_pass_kernelI11Bf16IOFp16WLi64ELi70ELi560EEv26Group_norm_nhwc_fwd_params,"",@"SHT_CUDA_INFO"
	.sectionflags	@""
	.align	4


	//----- nvinfo : EIATTR_CUDA_API_VERSION
	.align		4
        /*0000*/ 	.byte	0x04, 0x37
        /*0002*/ 	.short	(.L_1283 - .L_1282)
.L_1282:
        /*0004*/ 	.word	0x00000082


	//----- nvinfo : EIATTR_SW2861232_WAR
	.align		4
.L_1283:
        /*0008*/ 	.byte	0x01, 0x35
	.zero		2


	//----- nvinfo : EIATTR_PARAM_CBANK
	.align		4
        /*000c*/ 	.byte	0x04, 0x0a
        /*000e*/ 	.short	(.L_1285 - .L_1284)
	.align		4
.L_1284:
        /*0010*/ 	.word	index@(.nv.constant0._Z35group_norm_nhwc_fwd_one_pass_kernelI11Bf16IOFp16WLi64ELi70ELi560EEv26Group_norm_nhwc_fwd_params)
        /*0014*/ 	.short	0x0160
        /*0016*/ 	.short	0x00a0


	//----- nvinfo : EIATTR_CBANK_PARAM_SIZE
	.align		4
.L_1285:
        /*0018*/ 	.byte	0x03, 0x19
        /*001a*/ 	.short	0x00a0


	//----- nvinfo : EIATTR_KPARAM_INFO
	.align		4
        /*001c*/ 	.byte	0x04, 0x17
        /*001e*/ 	.short	(.L_1287 - .L_1286)
.L_1286:
        /*0020*/ 	.word	0x00000000
        /*0024*/ 	.short	0x0000
        /*0026*/ 	.short	0x0000
        /*0028*/ 	.byte	0x00, 0xf0, 0x81, 0x02


	//----- nvinfo : EIATTR_MAXREG_COUNT
	.align		4
.L_1287:
        /*002c*/ 	.byte	0x03, 0x1b
        /*002e*/ 	.short	0x0060


	//----- nvinfo : EIATTR_NUM_BARRIERS
	.align		4
        /*0030*/ 	.byte	0x02, 0x4c
        /*0032*/ 	.byte	0x01
	.zero		1


	//----- nvinfo : EIATTR_MERCURY_ISA_VERSION
	.align		4
        /*0034*/ 	.byte	0x03, 0x5f
        /*0036*/ 	.short	0x0000


	//----- nvinfo : EIATTR_COOP_GROUP_MASK_REGIDS
	.align		4
        /*0038*/ 	.byte	0x04, 0x29
        /*003a*/ 	.short	(.L_1289 - .L_1288)


	//   ....[0]....
.L_1288:
        /*003c*/ 	.word	0xffffffff


	//   ....[1]....
        /*0040*/ 	.word	0xffffffff


	//   ....[2]....
        /*0044*/ 	.word	0xffffffff


	//   ....[3]....
        /*0048*/ 	.word	0xffffffff


	//   ....[4]....
        /*004c*/ 	.word	0xffffffff


	//   ....[5]....
        /*0050*/ 	.word	0xffffffff


	//   ....[6]....
        /*0054*/ 	.word	0xffffffff


	//   ....[7]....
        /*0058*/ 	.word	0xffffffff


	//   ....[8]....
        /*005c*/ 	.word	0xffffffff


	//   ....[9]....
        /*0060*/ 	.word	0xffffffff


	//----- nvinfo : EIATTR_COOP_GROUP_INSTR_OFFSETS
	.align		4
.L_1289:
        /*0064*/ 	.byte	0x04, 0x28
        /*0066*/ 	.short	(.L_1291 - .L_1290)


	//   ....[0]....
.L_1290:
        /*0068*/ 	.word	0x00000950


	//   ....[1]....
        /*006c*/ 	.word	0x00000960


	//   ....[2]....
        /*0070*/ 	.word	0x000009b0


	//   ....[3]....
        /*0074*/ 	.word	0x000009c0


	//   ....[4]....
        /*0078*/ 	.word	0x00000a10


	//   ....[5]....
        /*007c*/ 	.word	0x00000a20


	//   ....[6]....
        /*0080*/ 	.word	0x00000a70


	//   ....[7]....
        /*0084*/ 	.word	0x00000a80


	//   ....[8]....
        /*0088*/ 	.word	0x00000ad0


	//   ....[9]....
        /*008c*/ 	.word	0x00000ae0


	//----- nvinfo : EIATTR_EXIT_INSTR_OFFSETS
	.align		4
.L_1291:
        /*0090*/ 	.byte	0x04, 0x1c
        /*0092*/ 	.short	(.L_1293 - .L_1292)


	//   ....[0]....
.L_1292:
        /*0094*/ 	.word	0x00000070


	//   ....[1]....
        /*0098*/ 	.word	0x00002250


	//----- nvinfo : EIATTR_MAX_THREADS
	.align		4
.L_1293:
        /*009c*/ 	.byte	0x04, 0x05
        /*009e*/ 	.short	(.L_1295 - .L_1294)
.L_1294:
        /*00a0*/ 	.word	0x00000230
        /*00a4*/ 	.word	0x00000001
        /*00a8*/ 	.word	0x00000001


	//----- nvinfo : EIATTR_CRS_STACK_SIZE
	.align		4
.L_1295:
        /*00ac*/ 	.byte	0x04, 0x1e
        /*00ae*/ 	.short	(.L_1297 - .L_1296)
.L_1296:
        /*00b0*/ 	.word	0x00000000
.L_1297:


//--------------------- .nv.info._Z35group_norm_nhwc_fwd_one_pass_kernelI11Bf16IOFp16WLi128ELi70ELi560EEv26Group_norm_nhwc_fwd_params --------------------------
	.section	.nv.info._Z35group_norm_nhwc_fwd_one_pass_kernelI11Bf16IOFp16WLi128ELi70ELi560EEv26Group_norm_nhwc_fwd_params,"",@"SHT_CUDA_INFO"
	.sectionflags	@""
	.align	4


	//----- nvinfo : EIATTR_CUDA_API_VERSION
	.align		4
        /*0000*/ 	.byte	0x04, 0x37
        /*0002*/ 	.short	(.L_1299 - .L_1298)
.L_1298:
        /*0004*/ 	.word	0x00000082


	//----- nvinfo : EIATTR_SW2861232_WAR
	.align		4
.L_1299:
        /*0008*/ 	.byte	0x01, 0x35
	.zero		2


	//----- nvinfo : EIATTR_PARAM_CBANK
	.align		4
        /*000c*/ 	.byte	0x04, 0x0a
        /*000e*/ 	.short	(.L_1301 - .L_1300)
	.align		4
.L_1300:
        /*0010*/ 	.word	index@(.nv.constant0._Z35group_norm_nhwc_fwd_one_pass_kernelI11Bf16IOFp16WLi128ELi70ELi560EEv26Group_norm_nhwc_fwd_params)
        /*0014*/ 	.short	0x0160
        /*0016*/ 	.short	0x00a0


	//----- nvinfo : EIATTR_CBANK_PARAM_SIZE
	.align		4
.L_1301:
        /*0018*/ 	.byte	0x03, 0x19
        /*001a*/ 	.short	0x00a0


	//----- nvinfo : EIATTR_KPARAM_INFO
	.align		4
        /*001c*/ 	.byte	0x04, 0x17
        /*001e*/ 	.short	(.L_1303 - .L_1302)
.L_1302:
        /*0020*/ 	.word	0x00000000
        /*0024*/ 	.short	0x0000
        /*0026*/ 	.short	0x0000
        /*0028*/ 	.byte	0x00, 0xf0, 0x81, 0x02


	//----- nvinfo : EIATTR_MAXREG_COUNT
	.align		4
.L_1303:
        /*002c*/ 	.byte	0x03, 0x1b
        /*002e*/ 	.short	0x0060


	//----- nvinfo : EIATTR_NUM_BARRIERS
	.align		4
        /*0030*/ 	.byte	0x02, 0x4c
        /*0032*/ 	.byte	0x01
	.zero		1


	//----- nvinfo : EIATTR_MERCURY_ISA_VERSION
	.align		4
        /*0034*/ 	.byte	0x03, 0x5f
        /*0036*/ 	.short	0x0000


	//----- nvinfo : EIATTR_COOP_GROUP_MASK_REGIDS
	.align		4
        /*0038*/ 	.byte	0x04, 0x29
        /*003a*/ 	.short	(.L_1305 - .L_1304)


	//   ....[0]....
.L_1304:
        /*003c*/ 	.word	0xffffffff


	//   ....[1]....
        /*0040*/ 	.word	0xffffffff


	//   ....[2]....
        /*0044*/ 	.word	0xffffffff


	//   ....[3]....
        /*0048*/ 	.word	0xffffffff


	//   ....[4]....
        /*004c*/ 	.word	0xffffffff


	//   ....[5]....
        /*0050*/ 	.word	0xffffffff


	//   ....[6]....
        /*0054*/ 	.word	0xffffffff


	//   ....[7]....
        /*0058*/ 	.word	0xffffffff


	//   ....[8]....
        /*005c*/ 	.word	0xffffffff


	//   ....[9]....
        /*0060*/ 	.word	0xffffffff


	//----- nvinfo : EIATTR_COOP_GROUP_INSTR_OFFSETS
	.align		4
.L_1305:
        /*0064*/ 	.byte	0x04, 0x28
        /*0066*/ 	.short	(.L_1307 - .L_1306)


	//   ....[0]....
.L_1306:
        /*0068*/ 	.word	0x00000eb0


	//   ....[1]....
        /*006c*/ 	.word	0x00000ec0


	//   ....[2]....
        /*0070*/ 	.word	0x00000f10


	//   ....[3]....
        /*0074*/ 	.word	0x00000f20


	//   ....[4]....
        /*0078*/ 	.word	0x00000f70


	//   ....[5]....
        /*007c*/ 	.word	0x00000f80


	//   ....[6]....
        /*0080*/ 	.word	0x00000fd0


	//   ....[7]....
        /*0084*/ 	.word	0x00000fe0


	//   ....[8]....
        /*0088*/ 	.word	0x00001030


	//   ....[9]....
        /*008c*/ 	.word	0x00001040


	//----- nvinfo : EIATTR_EXIT_INSTR_OFFSETS
	.align		4
.L_1307:
        /*0090*/ 	.byte	0x04, 0x1c
        /*0092*/ 	.short	(.L_1309 - .L_1308)


	//   ....[0]....
.L_1308:
        /*0094*/ 	.word	0x00000070


	//   ....[1]....
        /*0098*/ 	.word	0x000030a0


	//----- nvinfo : EIATTR_MAX_THREADS
	.align		4
.L_1309:
        /*009c*/ 	.byte	0x04, 0x05
        /*009e*/ 	.short	(.L_1311 - .L_1310)
.L_1310:
        /*00a0*/ 	.word	0x00000230
        /*00a4*/ 	.word	0x00000001
        /*00a8*/ 	.word	0x00000001


	//----- nvinfo : EIATTR_CRS_STACK_SIZE
	.align		4
.L_1311:
        /*00ac*/ 	.byte	0x04, 0x1e
        /*00ae*/ 	.short	(.L_1313 - .L_1312)
.L_1312:
        /*00b0*/ 	.word	0x00000000
.L_1313:


//--------------------- .nv.info._Z35group_norm_nhwc_fwd_one_pass_kernelI11Bf16IOFp16WLi256ELi70ELi560EEv26Group_norm_nhwc_fwd_params --------------------------
	.section	.nv.info._Z35group_norm_nhwc_fwd_one_pass_kernelI11Bf16IOFp16WLi256ELi70ELi560EEv26Group_norm_nhwc_fwd_params,"",@"SHT_CUDA_INFO"
	.sectionflags	@""
	.align	4


	//----- nvinfo : EIATTR_CUDA_API_VERSION
	.align		4
        /*0000*/ 	.byte	0x04, 0x37
        /*0002*/ 	.short	(.L_1315 - .L_1314)
.L_1314:
        /*0004*/ 	.word	0x00000082


	//----- nvinfo : EIATTR_SW2861232_WAR
	.align		4
.L_1315:
        /*0008*/ 	.byte	0x01, 0x35
	.zero		2


	//----- nvinfo : EIATTR_PARAM_CBANK
	.align		4
        /*000c*/ 	.byte	0x04, 0x0a
        /*000e*/ 	.short	(.L_1317 - .L_1316)
	.align		4
.L_1316:
        /*0010*/ 	.word	index@(.nv.constant0._Z35group_norm_nhwc_fwd_one_pass_kernelI11Bf16IOFp16WLi256ELi70ELi560EEv26Group_norm_nhwc_fwd_params)
        /*0014*/ 	.short	0x0160
        /*0016*/ 	.short	0x00a0


	//----- nvinfo : EIATTR_CBANK_PARAM_SIZE
	.align		4
.L_1317:
        /*0018*/ 	.byte	0x03, 0x19
        /*001a*/ 	.short	0x00a0


	//----- nvinfo : EIATTR_KPARAM_INFO
	.align		4
        /*001c*/ 	.byte	0x04, 0x17
        /*001e*/ 	.short	(.L_1319 - .L_1318)
.L_1318:
        /*0020*/ 	.word	0x00000000
        /*0024*/ 	.short	0x0000
        /*0026*/ 	.short	0x0000
        /*0028*/ 	.byte	0x00, 0xf0, 0x81, 0x02


	//----- nvinfo : EIATTR_MAXREG_COUNT
	.align		4
.L_1319:
        /*002c*/ 	.byte	0x03, 0x1b
        /*002e*/ 	.short	0x0060


	//----- nvinfo : EIATTR_NUM_BARRIERS
	.align		4
        /*0030*/ 	.byte	0x02, 0x4c
        /*0032*/ 	.byte	0x01
	.zero		1


	//----- nvinfo : EIATTR_MERCURY_ISA_VERSION
	.align		4
        /*0034*/ 	.byte	0x03, 0x5f
        /*0036*/ 	.short	0x0000


	//----- nvinfo : EIATTR_COOP_GROUP_MASK_REGIDS
	.align		4
        /*0038*/ 	.byte	0x04, 0x29
        /*003a*/ 	.short	(.L_1321 - .L_1320)


	//   ....[0]....
.L_1320:
        /*003c*/ 	.word	0xffffffff


	//   ....[1]....
        /*0040*/ 	.word	0xffffffff


	//   ....[2]....
        /*0044*/ 	.word	0xffffffff


	//   ....[3]....
        /*0048*/ 	.word	0xffffffff


	//   ....[4]....
        /*004c*/ 	.word	0xffffffff


	//   ....[5]....
        /*0050*/ 	.word	0xffffffff


	//   ....[6]....
        /*0054*/ 	.word	0xffffffff


	//   ....[7]....
        /*0058*/ 	.word	0xffffffff


	//   ....[8]....
        /*005c*/ 	.word	0xffffffff


	//   ....[9]....
        /*0060*/ 	.word	0xffffffff


	//----- nvinfo : EIATTR_COOP_GROUP_INSTR_OFFSETS
	.align		4
.L_1321:
        /*0064*/ 	.byte	0x04, 0x28
        /*0066*/ 	.short	(.L_1323 - .L_1322)


	//   ....[0]....
.L_1322:
        /*0068*/ 	.word	0x000019b0


	//   ....[1]....
        /*006c*/ 	.word	0x000019c0


	//   ....[2]....
        /*0070*/ 	.word	0x00001a10


	//   ....[3]....
        /*0074*/ 	.word	0x00001a20


	//   ....[4]....
        /*0078*/ 	.word	0x00001a70


	//   ....[5]....
        /*007c*/ 	.word	0x00001a80


	//   ....[6]....
        /*0080*/ 	.word	0x00001ad0


	//   ....[7]....
        /*0084*/ 	.word	0x00001ae0


	//   ....[8]....
        /*0088*/ 	.word	0x00001b30


	//   ....[9]....
        /*008c*/ 	.word	0x00001b40


	//----- nvinfo : EIATTR_EXIT_INSTR_OFFSETS
	.align		4
.L_1323:
        /*0090*/ 	.byte	0x04, 0x1c
        /*0092*/ 	.short	(.L_1325 - .L_1324)


	//   ....[0]....
.L_1324:
        /*0094*/ 	.word	0x00000070


	//   ....[1]....
        /*0098*/ 	.word	0x00004cf0


	//----- nvinfo : EIATTR_MAX_THREADS
	.align		4
.L_1325:
        /*009c*/ 	.byte	0x04, 0x05
        /*009e*/ 	.short	(.L_1327 - .L_1326)
.L_1326:
        /*00a0*/ 	.word	0x00000230
        /*00a4*/ 	.word	0x00000001
        /*00a8*/ 	.word	0x00000001


	//----- nvinfo : EIATTR_CRS_STACK_SIZE
	.align		4
.L_1327:
        /*00ac*/ 	.byte	0x04, 0x1e
        /*00ae*/ 	.short	(.L_1329 - .L_1328)
.L_1328:
        /*00b0*/ 	.word	0x00000000
.L_1329:


//--------------------- .nv.info._Z35group_norm_nhwc_fwd_one_pass_kernelI11Bf16IOFp16WLi512ELi70ELi560EEv26Group_norm_nhwc_fwd_params --------------------------
	.section	.nv.info._Z35group_norm_nhwc_fwd_one_pass_kernelI11Bf16IOFp16WLi512ELi70ELi560EEv26Group_norm_nhwc_fwd_params,"",@"SHT_CUDA_INFO"
	.sectionflags	@""
	.align	4


	//----- nvinfo : EIATTR_CUDA_API_VERSION
	.align		4
        /*0000*/ 	.byte	0x04, 0x37
        /*0002*/ 	.short	(.L_1331 - .L_1330)
.L_1330:
        /*0004*/ 	.word	0x00000082


	//----- nvinfo : EIATTR_SW2861232_WAR
	.align		4
.L_1331:
        /*0008*/ 	.byte	0x01, 0x35
	.zero		2


	//----- nvinfo : EIATTR_PARAM_CBANK
	.align		4
        /*000c*/ 	.byte	0x04, 0x0a
        /*000e*/ 	.short	(.L_1333 - .L_1332)
	.align		4
.L_1332:
        /*0010*/ 	.word	index@(.nv.constant0._Z35group_norm_nhwc_fwd_one_pass_kernelI11Bf16IOFp16WLi512ELi70ELi560EEv26Group_norm_nhwc_fwd_params)
        /*0014*/ 	.short	0x0160
        /*0016*/ 	.short	0x00a0


	//----- nvinfo : EIATTR_CBANK_PARAM_SIZE
	.align		4
.L_1333:
        /*0018*/ 	.byte	0x03, 0x19
        /*001a*/ 	.short	0x00a0


	//----- nvinfo : EIATTR_KPARAM_INFO
	.align		4
        /*001c*/ 	.byte	0x04, 0x17
        /*001e*/ 	.short	(.L_1335 - .L_1334)
.L_1334:
        /*0020*/ 	.word	0x00000000
        /*0024*/ 	.short	0x0000
        /*0026*/ 	.short	0x0000
        /*0028*/ 	.byte	0x00, 0xf0, 0x81, 0x02


	//----- nvinfo : EIATTR_MAXREG_COUNT
	.align		4
.L_1335:
        /*002c*/ 	.byte	0x03, 0x1b
        /*002e*/ 	.short	0x0060


	//----- nvinfo : EIATTR_NUM_BARRIERS
	.align		4
        /*0030*/ 	.byte	0x02, 0x4c
        /*0032*/ 	.byte	0x01
	.zero		1


	//----- nvinfo : EIATTR_MERCURY_ISA_VERSION
	.align		4
        /*0034*/ 	.byte	0x03, 0x5f
        /*0036*/ 	.short	0x0000


	//----- nvinfo : EIATTR_COOP_GROUP_MASK_REGIDS
	.align		4
        /*0038*/ 	.byte	0x04, 0x29
        /*003a*/ 	.short	(.L_1337 - .L_1336)


	//   ....[0]....
.L_1336:
        /*003c*/ 	.word	0xffffffff


	//   ....[1]....
        /*0040*/ 	.word	0xffffffff


	//   ....[2]....
        /*0044*/ 	.word	0xffffffff


	//   ....[3]....
        /*0048*/ 	.word	0xffffffff


	//   ....[4]....
        /*004c*/ 	.word	0xffffffff


	//   ....[5]....
        /*0050*/ 	.word	0xffffffff


	//   ....[6]....
        /*0054*/ 	.word	0xffffffff


	//   ....[7]....
        /*0058*/ 	.word	0xffffffff


	//   ....[8]....
        /*005c*/ 	.word	0xffffffff


	//   ....[9]....
        /*0060*/ 	.word	0xffffffff


	//----- nvinfo : EIATTR_COOP_GROUP_INSTR_OFFSETS
	.align		4
.L_1337:
        /*0064*/ 	.byte	0x04, 0x28
        /*0066*/ 	.short	(.L_1339 - .L_1338)


	//   ....[0]....
.L_1338:
        /*0068*/ 	.word	0x00002fa0


	//   ....[1]....
        /*006c*/ 	.word	0x00002fb0


	//   ....[2]....
        /*0070*/ 	.word	0x00003000


	//   ....[3]....
        /*0074*/ 	.word	0x00003010


	//   ....[4]....
        /*0078*/ 	.word	0x00003060


	//   ....[5]....
        /*007c*/ 	.word	0x00003070


	//   ....[6]....
        /*0080*/ 	.word	0x000030c0


	//   ....[7]....
        /*0084*/ 	.word	0x000030d0


	//   ....[8]....
        /*0088*/ 	.word	0x00003120


	//   ....[9]....
        /*008c*/ 	.word	0x00003130


	//----- nvinfo : EIATTR_EXIT_INSTR_OFFSETS
	.align		4
.L_1339:
        /*0090*/ 	.byte	0x04, 0x1c
        /*0092*/ 	.short	(.L_1341 - .L_1340)


	//   ....[0]....
.L_1340:
        /*0094*/ 	.word	0x00000080


	//   ....[1]....
        /*0098*/ 	.word	0x000089c0


	//----- nvinfo : EIATTR_MAX_THREADS
	.align		4
.L_1341:
        /*009c*/ 	.byte	0x04, 0x05
        /*009e*/ 	.short	(.L_1343 - .L_1342)
.L_1342:
        /*00a0*/ 	.word	0x00000230
        /*00a4*/ 	.word	0x00000001
        /*00a8*/ 	.word	0x00000001


	//----- nvinfo : EIATTR_CRS_STACK_SIZE
	.align		4
.L_1343:
        /*00ac*/ 	.byte	0x04, 0x1e
        /*00ae*/ 	.short	(.L_1345 - .L_1344)
.L_1344:
        /*00b0*/ 	.word	0x00000000
.L_1345:


//--------------------- .nv.info._Z35group_norm_nhwc_fwd_one_pass_kernelI11Fp16IOFp32WLi64ELi70ELi560EEv26Group_norm_nhwc_fwd_params --------------------------
	.section	.nv.info._Z35group_norm_nhwc_fwd_one_pass_kernelI11Fp16IOFp32WLi64ELi70ELi560EEv26Group_norm_nhwc_fwd_params,"",@"SHT_CUDA_INFO"
	.sectionflags	@""
	.align	4


	//----- nvinfo : EIATTR_CUDA_API_VERSION
	.align		4
        /*0000*/ 	.byte	0x04, 0x37
        /*0002*/ 	.short	(.L_1347 - .L_1346)
.L_1346:
        /*0004*/ 	.word	0x00000082


	//----- nvinfo : EIATTR_SW2861232_WAR
	.align		4
.L_1347:
        /*0008*/ 	.byte	0x01, 0x35
	.zero		2


	//----- nvinfo : EIATTR_PARAM_CBANK
	.align		4
        /*000c*/ 	.byte	0x04, 0x0a
        /*000e*/ 	.short	(.L_1349 - .L_1348)
	.align		4
.L_1348:
        /*0010*/ 	.word	index@(.nv.constant0._Z35group_norm_nhwc_fwd_one_pass_kernelI11Fp16IOFp32WLi64ELi70ELi560EEv26Group_norm_nhwc_fwd_params)
        /*0014*/ 	.short	0x0160
        /*0016*/ 	.short	0x00a0


	//----- nvinfo : EIATTR_CBANK_PARAM_SIZE
	.align		4
.L_1349:
        /*0018*/ 	.byte	0x03, 0x19
        /*001a*/ 	.short	0x00a0


	//----- nvinfo : EIATTR_KPARAM_INFO
	.align		4
        /*001c*/ 	.byte	0x04, 0x17
        /*001e*/ 	.short	(.L_1351 - .L_1350)
.L_1350:
        /*0020*/ 	.word	0x00000000
        /*0024*/ 	.short	0x0000
        /*0026*/ 	.short	0x0000
        /*0028*/ 	.byte	0x00, 0xf0, 0x81, 0x02


	//----- nvinfo : EIATTR_MAXREG_COUNT
	.align		4
.L_1351:
        /*002c*/ 	.byte	0x03, 0x1b
        /*002e*/ 	.short	0x0060


	//----- nvinfo : EIATTR_NUM_BARRIERS
	.align		4
        /*0030*/ 	.byte	0x02, 0x4c
        /*0032*/ 	.byte	0x01
	.zero		1


	//----- nvinfo : EIATTR_MERCURY_ISA_VERSION
	.align		4
        /*0034*/ 	.byte	0x03, 0x5f
        /*0036*/ 	.short	0x0000


	//----- nvinfo : EIATTR_COOP_GROUP_MASK_REGIDS
	.align		4
        /*0038*/ 	.byte	0x04, 0x29
        /*003a*/ 	.short	(.L_1353 - .L_1352)


	//   ....[0]....
.L_1352:
        /*003c*/ 	.word	0xffffffff


	//   ....[1]....
        /*0040*/ 	.word	0xffffffff


	//   ....[2]....
        /*0044*/ 	.word	0xffffffff


	//   ....[3]....
        /*0048*/ 	.word	0xffffffff


	//   ....[4]....
        /*004c*/ 	.word	0xffffffff


	//   ....[5]....
        /*0050*/ 	.word	0xffffffff


	//   ....[6]....
        /*0054*/ 	.word	0xffffffff


	//   ....[7]....
        /*0058*/ 	.word	0xffffffff


	//   ....[8]....
        /*005c*/ 	.word	0xffffffff


	//   ....[9]....
        /*0060*/ 	.word	0xffffffff


	//----- nvinfo : EIATTR_COOP_GROUP_INSTR_OFFSETS
	.align		4
.L_1353:
        /*0064*/ 	.byte	0x04, 0x28
        /*0066*/ 	.short	(.L_1355 - .L_1354)


	//   ....[0]....
.L_1354:
        /*0068*/ 	.word	0x00000960


	//   ....[1]....
        /*006c*/ 	.word	0x00000970


	//   ....[2]....
        /*0070*/ 	.word	0x000009c0


	//   ....[3]....
        /*0074*/ 	.word	0x000009d0


	//   ....[4]....
        /*0078*/ 	.word	0x00000a20


	//   ....[5]....
        /*007c*/ 	.word	0x00000a30


	//   ....[6]....
        /*0080*/ 	.word	0x00000a80


	//   ....[7]....
        /*0084*/ 	.word	0x00000a90


	//   ....[8]....
        /*0088*/ 	.word	0x00000ae0


	//   ....[9]....
        /*008c*/ 	.word	0x00000af0


	//----- nvinfo : EIATTR_EXIT_INSTR_OFFSETS
	.align		4
.L_1355:
        /*0090*/ 	.byte	0x04, 0x1c
        /*0092*/ 	.short	(.L_1357 - .L_1356)


	//   ....[0]....
.L_1356:
        /*0094*/ 	.word	0x00000070


	//   ....[1]....
        /*0098*/ 	.word	0x00002200


	//----- nvinfo : EIATTR_MAX_THREADS
	.align		4
.L_1357:
        /*009c*/ 	.byte	0x04, 0x05
        /*009e*/ 	.short	(.L_1359 - .L_1358)
.L_1358:
        /*00a0*/ 	.word	0x00000230
        /*00a4*/ 	.word	0x00000001
        /*00a8*/ 	.word	0x00000001


	//----- nvinfo : EIATTR_CRS_STACK_SIZE
	.align		4
.L_1359:
        /*00ac*/ 	.byte	0x04, 0x1e
        /*00ae*/ 	.short	(.L_1361 - .L_1360)
.L_1360:
        /*00b0*/ 	.word	0x00000000
.L_1361:


//--------------------- .nv.info._Z35group_norm_nhwc_fwd_one_pass_kernelI11Fp16IOFp32WLi128ELi70ELi560EEv26Group_norm_nhwc_fwd_params --------------------------
	.section	.nv.info._Z35group_norm_nhwc_fwd_one_pass_kernelI11Fp16IOFp32WLi128ELi70ELi560EEv26Group_norm_nhwc_fwd_params,"",@"SHT_CUDA_INFO"
	.sectionflags	@""
	.align	4


	//----- nvinfo : EIATTR_CUDA_API_VERSION
	.align		4
        /*0000*/ 	.byte	0x04, 0x37
        /*0002*/ 	.short	(.L_1363 - .L_1362)
.L_1362:
        /*0004*/ 	.word	0x00000082


	//----- nvinfo : EIATTR_SW2861232_WAR
	.align		4
.L_1363:
        /*0008*/ 	.byte	0x01, 0x35
	.zero		2


	//----- nvinfo : EIATTR_PARAM_CBANK
	.align		4
        /*000c*/ 	.byte	0x04, 0x0a
        /*000e*/ 	.short	(.L_1365 - .L_1364)
	.align		4
.L_1364:
        /*0010*/ 	.word	index@(.nv.constant0._Z35group_norm_nhwc_fwd_one_pass_kernelI11Fp16IOFp32WLi128ELi70ELi560EEv26Group_norm_nhwc_fwd_params)
        /*0014*/ 	.short	0x0160
        /*0016*/ 	.short	0x00a0


	//----- nvinfo : EIATTR_CBANK_PARAM_SIZE
	.align		4
.L_1365:
        /*0018*/ 	.byte	0x03, 0x19
        /*001a*/ 	.short	0x00a0


	//----- nvinfo : EIATTR_KPARAM_INFO
	.align		4
        /*001c*/ 	.byte	0x04, 0x17
        /*001e*/ 	.short	(.L_1367 - .L_1366)
.L_1366:
        /*0020*/ 	.word	0x00000000
        /*0024*/ 	.short	0x0000
        /*0026*/ 	.short	0x0000
        /*0028*/ 	.byte	0x00, 0xf0, 0x81, 0x02


	//----- nvinfo : EIATTR_MAXREG_COUNT
	.align		4
.L_1367:
        /*002c*/ 	.byte	0x03, 0x1b
        /*002e*/ 	.short	0x0060


	//----- nvinfo : EIATTR_NUM_BARRIERS
	.align		4
        /*0030*/ 	.byte	0x02, 0x4c
        /*0032*/ 	.byte	0x01
	.zero		1


	//----- nvinfo : EIATTR_MERCURY_ISA_VERSION
	.align		4
        /*0034*/ 	.byte	0x03, 0x5f
        /*0036*/ 	.short	0x0000


	//----- nvinfo : EIATTR_COOP_GROUP_MASK_REGIDS
	.align		4
        /*0038*/ 	.byte	0x04, 0x29
        /*003a*/ 	.short	(.L_1369 - .L_1368)


	//   ....[0]....
.L_1368:
        /*003c*/ 	.word	0xffffffff


	//   ....[1]....
        /*0040*/ 	.word	0xffffffff


	//   ....[2]....
        /*0044*/ 	.word	0xffffffff


	//   ....[3]....
        /*0048*/ 	.word	0xffffffff


	//   ....[4]....
        /*004c*/ 	.word	0xffffffff


	//   ....[5]....
        /*0050*/ 	.word	0xffffffff


	//   ....[6]....
        /*0054*/ 	.word	0xffffffff


	//   ....[7]....
        /*0058*/ 	.word	0xffffffff


	//   ....[8]....
        /*005c*/ 	.word	0xffffffff


	//   ....[9]....
        /*0060*/ 	.word	0xffffffff


	//----- nvinfo : EIATTR_COOP_GROUP_INSTR_OFFSETS
	.align		4
.L_1369:
        /*0064*/ 	.byte	0x04, 0x28
        /*0066*/ 	.short	(.L_1371 - .L_1370)


	//   ....[0]....
.L_1370:
        /*0068*/ 	.word	0x00000eb0


	//   ....[1]....
        /*006c*/ 	.word	0x00000ec0


	//   ....[2]....
        /*0070*/ 	.word	0x00000f10


	//   ....[3]....
        /*0074*/ 	.word	0x00000f20


	//   ....[4]....
        /*0078*/ 	.word	0x00000f70


	//   ....[5]....
        /*007c*/ 	.word	0x00000f80


	//   ....[6]....
        /*0080*/ 	.word	0x00000fd0


	//   ....[7]....
        /*0084*/ 	.word	0x00000fe0


	//   ....[8]....
        /*0088*/ 	.word	0x00001030


	//   ....[9]....
        /*008c*/ 	.word	0x00001040


	//----- nvinfo : EIATTR_EXIT_INSTR_OFFSETS
	.align		4
.L_1371:
        /*0090*/ 	.byte	0x04, 0x1c
        /*0092*/ 	.short	(.L_1373 - .L_1372)


	//   ....[0]....
.L_1372:
        /*0094*/ 	.word	0x00000070


	//   ....[1]....
        /*0098*/ 	.word	0x00003050


	//----- nvinfo : EIATTR_MAX_THREADS
	.align		4
.L_1373:
        /*009c*/ 	.byte	0x04, 0x05
        /*009e*/ 	.short	(.L_1375 - .L_1374)
.L_1374:
        /*00a0*/ 	.word	0x00000230
        /*00a4*/ 	.word	0x00000001
        /*00a8*/ 	.word	0x00000001


	//----- nvinfo : EIATTR_CRS_STACK_SIZE
	.align		4
.L_1375:
        /*00ac*/ 	.byte	0x04, 0x1e
        /*00ae*/ 	.short	(.L_1377 - .L_1376)
.L_1376:
        /*00b0*/ 	.word	0x00000000
.L_1377:


//--------------------- .nv.info._Z35group_norm_nhwc_fwd_one_pass_kernelI11Fp16IOFp32WLi256ELi70ELi560EEv26Group_norm_nhwc_fwd_params --------------------------
	.section	.nv.info._Z35group_norm_nhwc_fwd_one_pass_kernelI11Fp16IOFp32WLi256ELi70ELi560EEv26Group_norm_nhwc_fwd_params,"",@"SHT_CUDA_INFO"
	.sectionflags	@""
	.align	4


	//----- nvinfo : EIATTR_CUDA_API_VERSION
	.align		4
        /*0000*/ 	.byte	0x04, 0x37
        /*0002*/ 	.short	(.L_1379 - .L_1378)
.L_1378:
        /*0004*/ 	.word	0x00000082


	//----- nvinfo : EIATTR_SW2861232_WAR
	.align		4
.L_1379:
        /*0008*/ 	.byte	0x01, 0x35
	.zero		2


	//----- nvinfo : EIATTR_PARAM_CBANK
	.align		4
        /*000c*/ 	.byte	0x04, 0x0a
        /*000e*/ 	.short	(.L_1381 - .L_1380)
	.align		4
.L_1380:
        /*0010*/ 	.word	index@(.nv.constant0._Z35group_norm_nhwc_fwd_one_pass_kernelI11Fp16IOFp32WLi256ELi70ELi560EEv26Group_norm_nhwc_fwd_params)
        /*0014*/ 	.short	0x0160
        /*0016*/ 	.short	0x00a0


	//----- nvinfo : EIATTR_CBANK_PARAM_SIZE
	.align		4
.L_1381:
        /*0018*/ 	.byte	0x03, 0x19
        /*001a*/ 	.short	0x00a0


	//----- nvinfo : EIATTR_KPARAM_INFO
	.align		4
        /*001c*/ 	.byte	0x04, 0x17
        /*001e*/ 	.short	(.L_1383 - .L_1382)
.L_1382:
        /*0020*/ 	.word	0x00000000
        /*0024*/ 	.short	0x0000
        /*0026*/ 	.short	0x0000
        /*0028*/ 	.byte	0x00, 0xf0, 0x81, 0x02


	//----- nvinfo : EIATTR_MAXREG_COUNT
	.align		4
.L_1383:
        /*002c*/ 	.byte	0x03, 0x1b
        /*002e*/ 	.short	0x0060


	//----- nvinfo : EIATTR_NUM_BARRIERS
	.align		4
        /*0030*/ 	.byte	0x02, 0x4c
        /*0032*/ 	.byte	0x01
	.zero		1


	//----- nvinfo : EIATTR_MERCURY_ISA_VERSION
	.align		4
        /*0034*/ 	.byte	0x03, 0x5f
        /*0036*/ 	.short	0x0000


	//----- nvinfo : EIATTR_COOP_GROUP_MASK_REGIDS
	.align		4
        /*0038*/ 	.byte	0x04, 0x29
        /*003a*/ 	.short	(.L_1385 - .L_1384)


	//   ....[0]....
.L_1384:
        /*003c*/ 	.word	0xffffffff


	//   ....[1]....
        /*0040*/ 	.word	0xffffffff


	//   ....[2]....
        /*0044*/ 	.word	0xffffffff


	//   ....[3]....
        /*0048*/ 	.word	0xffffffff


	//   ....[4]....
        /*004c*/ 	.word	0xffffffff


	//   ....[5]....
        /*0050*/ 	.word	0xffffffff


	//   ....[6]....
        /*0054*/ 	.word	0xffffffff


	//   ....[7]....
        /*0058*/ 	.word	0xffffffff


	//   ....[8]....
        /*005c*/ 	.word	0xffffffff


	//   ....[9]....
        /*0060*/ 	.word	0xffffffff


	//----- nvinfo : EIATTR_COOP_GROUP_INSTR_OFFSETS
	.align		4
.L_1385:
        /*0064*/ 	.byte	0x04, 0x28
        /*0066*/ 	.short	(.L_1387 - .L_1386)


	//   ....[0]....
.L_1386:
        /*0068*/ 	.word	0x000019d0


	//   ....[1]....
        /*006c*/ 	.word	0x000019e0


	//   ....[2]....
        /*0070*/ 	.word	0x00001a30


	//   ....[3]....
        /*0074*/ 	.word	0x00001a40


	//   ....[4]....
        /*0078*/ 	.word	0x00001a90


	//   ....[5]....
        /*007c*/ 	.word	0x00001aa0


	//   ....[6]....
        /*0080*/ 	.word	0x00001af0


	//   ....[7]....
        /*0084*/ 	.word	0x00001b00


	//   ....[8]....
        /*0088*/ 	.word	0x00001b50


	//   ....[9]....
        /*008c*/ 	.word	0x00001b60


	//----- nvinfo : EIATTR_EXIT_INSTR_OFFSETS
	.align		4
.L_1387:
        /*0090*/ 	.byte	0x04, 0x1c
        /*0092*/ 	.short	(.L_1389 - .L_1388)


	//   ....[0]....
.L_1388:
        /*0094*/ 	.word	0x00000070


	//   ....[1]....
        /*0098*/ 	.word	0x00004cb0


	//----- nvinfo : EIATTR_MAX_THREADS
	.align		4
.L_1389:
        /*009c*/ 	.byte	0x04, 0x05
        /*009e*/ 	.short	(.L_1391 - .L_1390)
.L_1390:
        /*00a0*/ 	.word	0x00000230
        /*00a4*/ 	.word	0x00000001
        /*00a8*/ 	.word	0x00000001


	//----- nvinfo : EIATTR_CRS_STACK_SIZE
	.align		4
.L_1391:
        /*00ac*/ 	.byte	0x04, 0x1e
        /*00ae*/ 	.short	(.L_1393 - .L_1392)
.L_1392:
        /*00b0*/ 	.word	0x00000000
.L_1393:


//--------------------- .nv.info._Z35group_norm_nhwc_fwd_one_pass_kernelI11Fp16IOFp32WLi512ELi70ELi560EEv26Group_norm_nhwc_fwd_params --------------------------
	.section	.nv.info._Z35group_norm_nhwc_fwd_one_pass_kernelI11Fp16IOFp32WLi512ELi70ELi560EEv26Group_norm_nhwc_fwd_params,"",@"SHT_CUDA_INFO"
	.sectionflags	@""
	.align	4


	//----- nvinfo : EIATTR_CUDA_API_VERSION
	.align		4
        /*0000*/ 	.byte	0x04, 0x37
        /*0002*/ 	.short	(.L_1395 - .L_1394)
.L_1394:
        /*0004*/ 	.word	0x00000082


	//----- nvinfo : EIATTR_SW2861232_WAR
	.align		4
.L_1395:
        /*0008*/ 	.byte	0x01, 0x35
	.zero		2


	//----- nvinfo : EIATTR_PARAM_CBANK
	.align		4
        /*000c*/ 	.byte	0x04, 0x0a
        /*000e*/ 	.short	(.L_1397 - .L_1396)
	.align		4
.L_1396:
        /*0010*/ 	.word	index@(.nv.constant0._Z35group_norm_nhwc_fwd_one_pass_kernelI11Fp16IOFp32WLi512ELi70ELi560EEv26Group_norm_nhwc_fwd_params)
        /*0014*/ 	.short	0x0160
        /*0016*/ 	.short	0x00a0


	//----- nvinfo : EIATTR_CBANK_PARAM_SIZE
	.align		4
.L_1397:
        /*0018*/ 	.byte	0x03, 0x19
        /*001a*/ 	.short	0x00a0


	//----- nvinfo : EIATTR_KPARAM_INFO
	.align		4
        /*001c*/ 	.byte	0x04, 0x17
        /*001e*/ 	.short	(.L_1399 - .L_1398)
.L_1398:
        /*0020*/ 	.word	0x00000000
        /*0024*/ 	.short	0x0000
        /*0026*/ 	.short	0x0000
        /*0028*/ 	.byte	0x00, 0xf0, 0x81, 0x02


	//----- nvinfo : EIATTR_MAXREG_COUNT
	.align		4
.L_1399:
        /*002c*/ 	.byte	0x03, 0x1b
        /*002e*/ 	.short	0x0060


	//----- nvinfo : EIATTR_NUM_BARRIERS
	.align		4
        /*0030*/ 	.byte	0x02, 0x4c
        /*0032*/ 	.byte	0x01
	.zero		1


	//----- nvinfo : EIATTR_MERCURY_ISA_VERSION
	.align		4
        /*0034*/ 	.byte	0x03, 0x5f
        /*0036*/ 	.short	0x0000


	//----- nvinfo : EIATTR_COOP_GROUP_MASK_REGIDS
	.align		4
        /*0038*/ 	.byte	0x04, 0x29
        /*003a*/ 	.short	(.L_1401 - .L_1400)


	//   ....[0]....
.L_1400:
        /*003c*/ 	.word	0xffffffff


	//   ....[1]....
        /*0040*/ 	.word	0xffffffff


	//   ....[2]....
        /*0044*/ 	.word	0xffffffff


	//   ....[3]....
        /*0048*/ 	.word	0xffffffff


	//   ....[4]....
        /*004c*/ 	.word	0xffffffff


	//   ....[5]....
        /*0050*/ 	.word	0xffffffff


	//   ....[6]....
        /*0054*/ 	.word	0xffffffff


	//   ....[7]....
        /*0058*/ 	.word	0xffffffff


	//   ....[8]....
        /*005c*/ 	.word	0xffffffff


	//   ....[9]....
        /*0060*/ 	.word	0xffffffff


	//----- nvinfo : EIATTR_COOP_GROUP_INSTR_OFFSETS
	.align		4
.L_1401:
        /*0064*/ 	.byte	0x04, 0x28
        /*0066*/ 	.short	(.L_1403 - .L_1402)


	//   ....[0]....
.L_1402:
        /*0068*/ 	.word	0x00002fb0


	//   ....[1]....
        /*006c*/ 	.word	0x00002fc0


	//   ....[2]....
        /*0070*/ 	.word	0x00003010


	//   ....[3]....
        /*0074*/ 	.word	0x00003020


	//   ....[4]....
        /*0078*/ 	.word	0x00003070


	//   ....[5]....
        /*007c*/ 	.word	0x00003080


	//   ....[6]....
        /*0080*/ 	.word	0x000030d0


	//   ....[7]....
        /*0084*/ 	.word	0x000030e0


	//   ....[8]....
        /*0088*/ 	.word	0x00003130


	//   ....[9]....
        /*008c*/ 	.word	0x00003140


	//----- nvinfo : EIATTR_EXIT_INSTR_OFFSETS
	.align		4
.L_1403:
        /*0090*/ 	.byte	0x04, 0x1c
        /*0092*/ 	.short	(.L_1405 - .L_1404)


	//   ....[0]....
.L_1404:
        /*0094*/ 	.word	0x00000080


	//   ....[1]....
        /*0098*/ 	.word	0x00008970


	//----- nvinfo : EIATTR_MAX_THREADS
	.align		4
.L_1405:
        /*009c*/ 	.byte	0x04, 0x05
        /*009e*/ 	.short	(.L_1407 - .L_1406)
.L_1406:
        /*00a0*/ 	.word	0x00000230
        /*00a4*/ 	.word	0x00000001
        /*00a8*/ 	.word	0x00000001


	//----- nvinfo : EIATTR_CRS_STACK_SIZE
	.align		4
.L_1407:
        /*00ac*/ 	.byte	0x04, 0x1e
        /*00ae*/ 	.short	(.L_1409 - .L_1408)
.L_1408:
        /*00b0*/ 	.word	0x00000000
.L_1409:


//--------------------- .nv.info._Z35group_norm_nhwc_fwd_one_pass_kernelI11Fp16IOBf16WLi64ELi70ELi560EEv26Group_norm_nhwc_fwd_params --------------------------
	.section	.nv.info._Z35group_norm_nhwc_fwd_one_pass_kernelI11Fp16IOBf16WLi64ELi70ELi560EEv26Group_norm_nhwc_fwd_params,"",@"SHT_CUDA_INFO"
	.sectionflags	@""
	.align	4


	//----- nvinfo : EIATTR_CUDA_API_VERSION
	.align		4
        /*0000*/ 	.byte	0x04, 0x37
        /*0002*/ 	.short	(.L_1411 - .L_1410)
.L_1410:
        /*0004*/ 	.word	0x00000082


	//----- nvinfo : EIATTR_SW2861232_WAR
	.align		4
.L_1411:
        /*0008*/ 	.byte	0x01, 0x35
	.zero		2


	//----- nvinfo : EIATTR_PARAM_CBANK
	.align		4
        /*000c*/ 	.byte	0x04, 0x0a
        /*000e*/ 	.short	(.L_1413 - .L_1412)
	.align		4
.L_1412:
        /*0010*/ 	.word	index@(.nv.constant0._Z35group_norm_nhwc_fwd_one_pass_kernelI11Fp16IOBf16WLi64ELi70ELi560EEv26Group_norm_nhwc_fwd_params)
        /*0014*/ 	.short	0x0160
        /*0016*/ 	.short	0x00a0


	//----- nvinfo : EIATTR_CBANK_PARAM_SIZE
	.align		4
.L_1413:
        /*0018*/ 	.byte	0x03, 0x19
        /*001a*/ 	.short	0x00a0


	//----- nvinfo : EIATTR_KPARAM_INFO
	.align		4
        /*001c*/ 	.byte	0x04, 0x17
        /*001e*/ 	.short	(.L_1415 - .L_1414)
.L_1414:
        /*0020*/ 	.word	0x00000000
        /*0024*/ 	.short	0x0000
        /*0026*/ 	.short	0x0000
        /*0028*/ 	.byte	0x00, 0xf0, 0x81, 0x02


	//----- nvinfo : EIATTR_MAXREG_COUNT
	.align		4
.L_1415:
        /*002c*/ 	.byte	0x03, 0x1b
        /*002e*/ 	.short	0x0060


	//----- nvinfo : EIATTR_NUM_BARRIERS
	.align		4
        /*0030*/ 	.byte	0x02, 0x4c
        /*0032*/ 	.byte	0x01
	.zero		1


	//----- nvinfo : EIATTR_MERCURY_ISA_VERSION
	.align		4
        /*0034*/ 	.byte	0x03, 0x5f
        /*0036*/ 	.short	0x0000


	//----- nvinfo : EIATTR_COOP_GROUP_MASK_REGIDS
	.align		4
        /*0038*/ 	.byte	0x04, 0x29
        /*003a*/ 	.short	(.L_1417 - .L_1416)


	//   ....[0]....
.L_1416:
        /*003c*/ 	.word	0xffffffff


	//   ....[1]....
        /*0040*/ 	.word	0xffffffff


	//   ....[2]....
        /*0044*/ 	.word	0xffffffff


	//   ....[3]....
        /*0048*/ 	.word	0xffffffff


	//   ....[4]....
        /*004c*/ 	.word	0xffffffff


	//   ....[5]....
        /*0050*/ 	.word	0xffffffff


	//   ....[6]....
        /*0054*/ 	.word	0xffffffff


	//   ....[7]....
        /*0058*/ 	.word	0xffffffff


	//   ....[8]....
        /*005c*/ 	.word	0xffffffff


	//   ....[9]....
        /*0060*/ 	.word	0xffffffff


	//----- nvinfo : EIATTR_COOP_GROUP_INSTR_OFFSETS
	.align		4
.L_1417:
        /*0064*/ 	.byte	0x04, 0x28
        /*0066*/ 	.short	(.L_1419 - .L_1418)


	//   ....[0]....
.L_1418:
        /*0068*/ 	.word	0x00000960


	//   ....[1]....
        /*006c*/ 	.word	0x00000970


	//   ....[2]....
        /*0070*/ 	.word	0x000009c0


	//   ....[3]....
        /*0074*/ 	.word	0x000009d0


	//   ....[4]....
        /*0078*/ 	.word	0x00000a20


	//   ....[5]....
        /*007c*/ 	.word	0x00000a30


	//   ....[6]....
        /*0080*/ 	.word	0x00000a80


	//   ....[7]....
        /*0084*/ 	.word	0x00000a90


	//   ....[8]....
        /*0088*/ 	.word	0x00000ae0


	//   ....[9]....
        /*008c*/ 	.word	0x00000af0


	//----- nvinfo : EIATTR_EXIT_INSTR_OFFSETS
	.align		4
.L_1419:
        /*0090*/ 	.byte	0x04, 0x1c
        /*0092*/ 	.short	(.L_1421 - .L_1420)


	//   ....[0]....
.L_1420:
        /*0094*/ 	.word	0x00000070


	//   ....[1]....
        /*0098*/ 	.word	0x00002260


	//----- nvinfo : EIATTR_MAX_THREADS
	.align		4
.L_1421:
        /*009c*/ 	.byte	0x04, 0x05
        /*009e*/ 	.short	(.L_1423 - .L_1422)
.L_1422:
        /*00a0*/ 	.word	0x00000230
        /*00a4*/ 	.word	0x00000001
        /*00a8*/ 	.word	0x00000001


	//----- nvinfo : EIATTR_CRS_STACK_SIZE
	.align		4
.L_1423:
        /*00ac*/ 	.byte	0x04, 0x1e
        /*00ae*/ 	.short	(.L_1425 - .L_1424)
.L_1424:
        /*00b0*/ 	.word	0x00000000
.L_1425:


//--------------------- .nv.info._Z35group_norm_nhwc_fwd_one_pass_kernelI11Fp16IOBf16WLi128ELi70ELi560EEv26Group_norm_nhwc_fwd_params --------------------------
	.section	.nv.info._Z35group_norm_nhwc_fwd_one_pass_kernelI11Fp16IOBf16WLi128ELi70ELi560EEv26Group_norm_nhwc_fwd_params,"",@"SHT_CUDA_INFO"
	.sectionflags	@""
	.align	4


	//----- nvinfo : EIATTR_CUDA_API_VERSION
	.align		4
        /*0000*/ 	.byte	0x04, 0x37
        /*0002*/ 	.short	(.L_1427 - .L_1426)
.L_1426:
        /*0004*/ 	.word	0x00000082


	//----- nvinfo : EIATTR_SW2861232_WAR
	.align		4
.L_1427:
        /*0008*/ 	.byte	0x01, 0x35
	.zero		2


	//----- nvinfo : EIATTR_PARAM_CBANK
	.align		4
        /*000c*/ 	.byte	0x04, 0x0a
        /*000e*/ 	.short	(.L_1429 - .L_1428)
	.align		4
.L_1428:
        /*0010*/ 	.word	index@(.nv.constant0._Z35group_norm_nhwc_fwd_one_pass_kernelI11Fp16IOBf16WLi128ELi70ELi560EEv26Group_norm_nhwc_fwd_params)
        /*0014*/ 	.short	0x0160
        /*0016*/ 	.short	0x00a0


	//----- nvinfo : EIATTR_CBANK_PARAM_SIZE
	.align		4
.L_1429:
        /*0018*/ 	.byte	0x03, 0x19
        /*001a*/ 	.short	0x00a0


	//----- nvinfo : EIATTR_KPARAM_INFO
	.align		4
        /*001c*/ 	.byte	0x04, 0x17
        /*001e*/ 	.short	(.L_1431 - .L_1430)
.L_1430:
        /*0020*/ 	.word	0x00000000
        /*0024*/ 	.short	0x0000
        /*0026*/ 	.short	0x0000
        /*0028*/ 	.byte	0x00, 0xf0, 0x81, 0x02


	//----- nvinfo : EIATTR_MAXREG_COUNT
	.align		4
.L_1431:
        /*002c*/ 	.byte	0x03, 0x1b
        /*002e*/ 	.short	0x0060


	//----- nvinfo : EIATTR_NUM_BARRIERS
	.align		4
        /*0030*/ 	.byte	0x02, 0x4c
        /*0032*/ 	.byte	0x01
	.zero		1


	//----- nvinfo : EIATTR_MERCURY_ISA_VERSION
	.align		4
        /*0034*/ 	.byte	0x03, 0x5f
        /*0036*/ 	.short	0x0000


	//----- nvinfo : EIATTR_COOP_GROUP_MASK_REGIDS
	.align		4
        /*0038*/ 	.byte	0x04, 0x29
        /*003a*/ 	.short	(.L_1433 - .L_1432)


	//   ....[0]....
.L_1432:
        /*003c*/ 	.word	0xffffffff


	//   ....[1]....
        /*0040*/ 	.word	0xffffffff


	//   ....[2]....
        /*0044*/ 	.word	0xffffffff


	//   ....[3]....
        /*0048*/ 	.word	0xffffffff


	//   ....[4]....
        /*004c*/ 	.word	0xffffffff


	//   ....[5]....
        /*0050*/ 	.word	0xffffffff


	//   ....[6]....
        /*0054*/ 	.word	0xffffffff


	//   ....[7]....
        /*0058*/ 	.word	0xffffffff


	//   ....[8]....
        /*005c*/ 	.word	0xffffffff


	//   ....[9]....
        /*0060*/ 	.word	0xffffffff


	//----- nvinfo : EIATTR_COOP_GROUP_INSTR_OFFSETS
	.align		4
.L_1433:
        /*0064*/ 	.byte	0x04, 0x28
        /*0066*/ 	.short	(.L_1435 - .L_1434)


	//   ....[0]....
.L_1434:
        /*0068*/ 	.word	0x00000eb0


	//   ....[1]....
        /*006c*/ 	.word	0x00000ec0


	//   ....[2]....
        /*0070*/ 	.word	0x00000f10


	//   ....[3]....
        /*0074*/ 	.word	0x00000f20


	//   ....[4]....
        /*0078*/ 	.word	0x00000f70


	//   ....[5]....
        /*007c*/ 	.word	0x00000f80


	//   ....[6]....
        /*0080*/ 	.word	0x00000fd0


	//   ....[7]....
        /*0084*/ 	.word	0x00000fe0


	//   ....[8]....
        /*0088*/ 	.word	0x00001030


	//   ....[9]....
        /*008c*/ 	.word	0x00001040


	//----- nvinfo : EIATTR_EXIT_INSTR_OFFSETS
	.align		4
.L_1435:
        /*0090*/ 	.byte	0x04, 0x1c
        /*0092*/ 	.short	(.L_1437 - .L_1436)


	//   ....[0]....
.L_1436:
        /*0094*/ 	.word	0x00000070


	//   ....[1]....
        /*0098*/ 	.word	0x00003090


	//----- nvinfo : EIATTR_MAX_THREADS
	.align		4
.L_1437:
        /*009c*/ 	.byte	0x04, 0x05
        /*009e*/ 	.short	(.L_1439 - .L_1438)
.L_1438:
        /*00a0*/ 	.word	0x00000230
        /*00a4*/ 	.word	0x00000001
        /*00a8*/ 	.word	0x00000001


	//----- nvinfo : EIATTR_CRS_STACK_SIZE
	.align		4
.L_1439:
        /*00ac*/ 	.byte	0x04, 0x1e
        /*00ae*/ 	.short	(.L_1441 - .L_1440)
.L_1440:
        /*00b0*/ 	.word	0x00000000
.L_1441:


//--------------------- .nv.info._Z35group_norm_nhwc_fwd_one_pass_kernelI11Fp16IOBf16WLi256ELi70ELi560EEv26Group_norm_nhwc_fwd_params --------------------------
	.section	.nv.info._Z35group_norm_nhwc_fwd_one_pass_kernelI11Fp16IOBf16WLi256ELi70ELi560EEv26Group_norm_nhwc_fwd_params,"",@"SHT_CUDA_INFO"
	.sectionflags	@""
	.align	4


	//----- nvinfo : EIATTR_CUDA_API_VERSION
	.align		4
        /*0000*/ 	.byte	0x04, 0x37
        /*0002*/ 	.short	(.L_1443 - .L_1442)
.L_1442:
        /*0004*/ 	.word	0x00000082


	//----- nvinfo : EIATTR_SW2861232_WAR
	.align		4
.L_1443:
        /*0008*/ 	.byte	0x01, 0x35
	.zero		2


	//----- nvinfo : EIATTR_PARAM_CBANK
	.align		4
        /*000c*/ 	.byte	0x04, 0x0a
        /*000e*/ 	.short	(.L_1445 - .L_1444)
	.align		4
.L_1444:
        /*0010*/ 	.word	index@(.nv.constant0._Z35group_norm_nhwc_fwd_one_pass_kernelI11Fp16IOBf16WLi256ELi70ELi560EEv26Group_norm_nhwc_fwd_params)
        /*0014*/ 	.short	0x0160
        /*0016*/ 	.short	0x00a0


	//----- nvinfo : EIATTR_CBANK_PARAM_SIZE
	.align		4
.L_1445:
        /*0018*/ 	.byte	0x03, 0x19
        /*001a*/ 	.short	0x00a0


	//----- nvinfo : EIATTR_KPARAM_INFO
	.align		4
        /*001c*/ 	.byte	0x04, 0x17
        /*001e*/ 	.short	(.L_1447 - .L_1446)
.L_1446:
        /*0020*/ 	.word	0x00000000
        /*0024*/ 	.short	0x0000
        /*0026*/ 	.short	0x0000
        /*0028*/ 	.byte	0x00, 0xf0, 0x81, 0x02


	//----- nvinfo : EIATTR_MAXREG_COUNT
	.align		4
.L_1447:
        /*002c*/ 	.byte	0x03, 0x1b
        /*002e*/ 	.short	0x0060


	//----- nvinfo : EIATTR_NUM_BARRIERS
	.align		4
        /*0030*/ 	.byte	0x02, 0x4c
        /*0032*/ 	.byte	0x01
	.zero		1


	//----- nvinfo : EIATTR_MERCURY_ISA_VERSION
	.align		4
        /*0034*/ 	.byte	0x03, 0x5f
        /*0036*/ 	.short	0x0000


	//----- nvinfo : EIATTR_COOP_GROUP_MASK_REGIDS
	.align		4
        /*0038*/ 	.byte	0x04, 0x29
        /*003a*/ 	.short	(.L_1449 - .L_1448)


	//   ....[0]....
.L_1448:
        /*003c*/ 	.word	0xffffffff


	//   ....[1]....
        /*0040*/ 	.word	0xffffffff


	//   ....[2]....
        /*0044*/ 	.word	0xffffffff


	//   ....[3]....
        /*0048*/ 	.word	0xffffffff


	//   ....[4]....
        /*004c*/ 	.word	0xffffffff


	//   ....[5]....
        /*0050*/ 	.word	0xffffffff


	//   ....[6]....
        /*0054*/ 	.word	0xffffffff


	//   ....[7]....
        /*0058*/ 	.word	0xffffffff


	//   ....[8]....
        /*005c*/ 	.word	0xffffffff


	//   ....[9]....
        /*0060*/ 	.word	0xffffffff


	//----- nvinfo : EIATTR_COOP_GROUP_INSTR_OFFSETS
	.align		4
.L_1449:
        /*0064*/ 	.byte	0x04, 0x28
        /*0066*/ 	.short	(.L_1451 - .L_1450)


	//   ....[0]....
.L_1450:
        /*0068*/ 	.word	0x000019d0


	//   ....[1]....
        /*006c*/ 	.word	0x000019e0


	//   ....[2]....
        /*0070*/ 	.word	0x00001a30


	//   ....[3]....
        /*0074*/ 	.word	0x00001a40


	//   ....[4]....
        /*0078*/ 	.word	0x00001a90


	//   ....[5]....
        /*007c*/ 	.word	0x00001aa0


	//   ....[6]....
        /*0080*/ 	.word	0x00001af0


	//   ....[7]....
        /*0084*/ 	.word	0x00001b00


	//   ....[8]....
        /*0088*/ 	.word	0x00001b50


	//   ....[9]....
        /*008c*/ 	.word	0x00001b60


	//----- nvinfo : EIATTR_EXIT_INSTR_OFFSETS
	.align		4
.L_1451:
        /*0090*/ 	.byte	0x04, 0x1c
        /*0092*/ 	.short	(.L_1453 - .L_1452)


	//   ....[0]....
.L_1452:
        /*0094*/ 	.word	0x00000070


	//   ....[1]....
        /*0098*/ 	.word	0x00004d10


	//----- nvinfo : EIATTR_MAX_THREADS
	.align		4
.L_1453:
        /*009c*/ 	.byte	0x04, 0x05
        /*009e*/ 	.short	(.L_1455 - .L_1454)
.L_1454:
        /*00a0*/ 	.word	0x00000230
        /*00a4*/ 	.word	0x00000001
        /*00a8*/ 	.word	0x00000001


	//----- nvinfo : EIATTR_CRS_STACK_SIZE
	.align		4
.L_1455:
        /*00ac*/ 	.byte	0x04, 0x1e
        /*00ae*/ 	.short	(.L_1457 - .L_1456)
.L_1456:
        /*00b0*/ 	.word	0x00000000
.L_1457:


//--------------------- .nv.info._Z35group_norm_nhwc_fwd_one_pass_kernelI11Fp16IOBf16WLi512ELi70ELi560EEv26Group_norm_nhwc_fwd_params --------------------------
	.section	.nv.info._Z35group_norm_nhwc_fwd_one_pass_kernelI11Fp16IOBf16WLi512ELi70ELi560EEv26Group_norm_nhwc_fwd_params,"",@"SHT_CUDA_INFO"
	.sectionflags	@""
	.align	4


	//----- nvinfo : EIATTR_CUDA_API_VERSION
	.align		4
        /*0000*/ 	.byte	0x04, 0x37
        /*0002*/ 	.short	(.L_1459 - .L_1458)
.L_1458:
        /*0004*/ 	.word	0x00000082


	//----- nvinfo : EIATTR_SW2861232_WAR
	.align		4
.L_1459:
        /*0008*/ 	.byte	0x01, 0x35
	.zero		2


	//----- nvinfo : EIATTR_PARAM_CBANK
	.align		4
        /*000c*/ 	.byte	0x04, 0x0a
        /*000e*/ 	.short	(.L_1461 - .L_1460)
	.align		4
.L_1460:
        /*0010*/ 	.word	index@(.nv.constant0._Z35group_norm_nhwc_fwd_one_pass_kernelI11Fp16IOBf16WLi512ELi70ELi560EEv26Group_norm_nhwc_fwd_params)
        /*0014*/ 	.short	0x0160
        /*0016*/ 	.short	0x00a0


	//----- nvinfo : EIATTR_CBANK_PARAM_SIZE
	.align		4
.L_1461:
        /*0018*/ 	.byte	0x03, 0x19
        /*001a*/ 	.short	0x00a0


	//----- nvinfo : EIATTR_KPARAM_INFO
	.align		4
        /*001c*/ 	.byte	0x04, 0x17
        /*001e*/ 	.short	(.L_1463 - .L_1462)
.L_1462:
        /*0020*/ 	.word	0x00000000
        /*0024*/ 	.short	0x0000
        /*0026*/ 	.short	0x0000
        /*0028*/ 	.byte	0x00, 0xf0, 0x81, 0x02


	//----- nvinfo : EIATTR_MAXREG_COUNT
	.align		4
.L_1463:
        /*002c*/ 	.byte	0x03, 0x1b
        /*002e*/ 	.short	0x0060


	//----- nvinfo : EIATTR_NUM_BARRIERS
	.align		4
        /*0030*/ 	.byte	0x02, 0x4c
        /*0032*/ 	.byte	0x01
	.zero		1


	//----- nvinfo : EIATTR_MERCURY_ISA_VERSION
	.align		4
        /*0034*/ 	.byte	0x03, 0x5f
        /*0036*/ 	.short	0x0000


	//----- nvinfo : EIATTR_COOP_GROUP_MASK_REGIDS
	.align		4
        /*0038*/ 	.byte	0x04, 0x29
        /*003a*/ 	.short	(.L_1465 - .L_1464)


	//   ....[0]....
.L_1464:
        /*003c*/ 	.word	0xffffffff


	//   ....[1]....
        /*0040*/ 	.word	0xffffffff


	//   ....[2]....
        /*0044*/ 	.word	0xffffffff


	//   ....[3]....
        /*0048*/ 	.word	0xffffffff


	//   ....[4]....
        /*004c*/ 	.word	0xffffffff


	//   ....[5]....
        /*0050*/ 	.word	0xffffffff


	//   ....[6]....
        /*0054*/ 	.word	0xffffffff


	//   ....[7]....
        /*0058*/ 	.word	0xffffffff


	//   ....[8]....
        /*005c*/ 	.word	0xffffffff


	//   ....[9]....
        /*0060*/ 	.word	0xffffffff


	//----- nvinfo : EIATTR_COOP_GROUP_INSTR_OFFSETS
	.align		4
.L_1465:
        /*0064*/ 	.byte	0x04, 0x28
        /*0066*/ 	.short	(.L_1467 - .L_1466)


	//   ....[0]....
.L_1466:
        /*0068*/ 	.word	0x00002fb0


	//   ....[1]....
        /*006c*/ 	.word	0x00002fc0


	//   ....[2]....
        /*0070*/ 	.word	0x00003010


	//   ....[3]....
        /*0074*/ 	.word	0x00003020


	//   ....[4]....
        /*0078*/ 	.word	0x00003070


	//   ....[5]....
        /*007c*/ 	.word	0x00003080


	//   ....[6]....
        /*0080*/ 	.word	0x000030d0


	//   ....[7]....
        /*0084*/ 	.word	0x000030e0


	//   ....[8]....
        /*0088*/ 	.word	0x00003130


	//   ....[9]....
        /*008c*/ 	.word	0x00003140


	//----- nvinfo : EIATTR_EXIT_INSTR_OFFSETS
	.align		4
.L_1467:
        /*0090*/ 	.byte	0x04, 0x1c
        /*0092*/ 	.short	(.L_1469 - .L_1468)


	//   ....[0]....
.L_1468:
        /*0094*/ 	.word	0x00000080


	//   ....[1]....
        /*0098*/ 	.word	0x000089d0


	//----- nvinfo : EIATTR_MAX_THREADS
	.align		4
.L_1469:
        /*009c*/ 	.byte	0x04, 0x05
        /*009e*/ 	.short	(.L_1471 - .L_1470)
.L_1470:
        /*00a0*/ 	.word	0x00000230
        /*00a4*/ 	.word	0x00000001
        /*00a8*/ 	.word	0x00000001


	//----- nvinfo : EIATTR_CRS_STACK_SIZE
	.align		4
.L_1471:
        /*00ac*/ 	.byte	0x04, 0x1e
        /*00ae*/ 	.short	(.L_1473 - .L_1472)
.L_1472:
        /*00b0*/ 	.word	0x00000000
.L_1473:


//--------------------- .nv.info._Z35group_norm_nhwc_fwd_one_pass_kernelI11Fp16IOFp16WLi64ELi70ELi560EEv26Group_norm_nhwc_fwd_params --------------------------
	.section	.nv.info._Z35group_norm_nhwc_fwd_one_pass_kernelI11Fp16IOFp16WLi64ELi70ELi560EEv26Group_norm_nhwc_fwd_params,"",@"SHT_CUDA_INFO"
	.sectionflags	@""
	.align	4


	//----- nvinfo : EIATTR_CUDA_API_VERSION
	.align		4
        /*0000*/ 	.byte	0x04, 0x37
        /*0002*/ 	.short	(.L_1475 - .L_1474)
.L_1474:
        /*0004*/ 	.word	0x00000082


	//----- nvinfo : EIATTR_SW2861232_WAR
	.align		4
.L_1475:
        /*0008*/ 	.byte	0x01, 0x35
	.zero		2


	//----- nvinfo : EIATTR_PARAM_CBANK
	.align		4
        /*000c*/ 	.byte	0x04, 0x0a
        /*000e*/ 	.short	(.L_1477 - .L_1476)
	.align		4
.L_1476:
        /*0010*/ 	.word	index@(.nv.constant0._Z35group_norm_nhwc_fwd_one_pass_kernelI11Fp16IOFp16WLi64ELi70ELi560EEv26Group_norm_nhwc_fwd_params)
        /*0014*/ 	.short	0x0160
        /*0016*/ 	.short	0x00a0


	//----- nvinfo : EIATTR_CBANK_PARAM_SIZE
	.align		4
.L_1477:
        /*0018*/ 	.byte	0x03, 0x19
        /*001a*/ 	.short	0x00a0


	//----- nvinfo : EIATTR_KPARAM_INFO
	.align		4
        /*001c*/ 	.byte	0x04, 0x17
        /*001e*/ 	.short	(.L_1479 - .L_1478)
.L_1478:
        /*0020*/ 	.word	0x00000000
        /*0024*/ 	.short	0x0000
        /*0026*/ 	.short	0x0000
        /*0028*/ 	.byte	0x00, 0xf0, 0x81, 0x02


	//----- nvinfo : EIATTR_MAXREG_COUNT
	.align		4
.L_1479:
        /*002c*/ 	.byte	0x03, 0x1b
        /*002e*/ 	.short	0x0060


	//----- nvinfo : EIATTR_NUM_BARRIERS
	.align		4
        /*0030*/ 	.byte	0x02, 0x4c
        /*0032*/ 	.byte	0x01
	.zero		1


	//----- nvinfo : EIATTR_MERCURY_ISA_VERSION
	.align		4
        /*0034*/ 	.byte	0x03, 0x5f
        /*0036*/ 	.short	0x0000


	//----- nvinfo : EIATTR_COOP_GROUP_MASK_REGIDS
	.align		4
        /*0038*/ 	.byte	0x04, 0x29
        /*003a*/ 	.short	(.L_1481 - .L_1480)


	//   ....[0]....
.L_1480:
        /*003c*/ 	.word	0xffffffff


	//   ....[1]....
        /*0040*/ 	.word	0xffffffff


	//   ....[2]....
        /*0044*/ 	.word	0xffffffff


	//   ....[3]....
        /*0048*/ 	.word	0xffffffff


	//   ....[4]....
        /*004c*/ 	.word	0xffffffff


	//   ....[5]....
        /*0050*/ 	.word	0xffffffff


	//   ....[6]....
        /*0054*/ 	.word	0xffffffff


	//   ....[7]....
        /*0058*/ 	.word	0xffffffff


	//   ....[8]....
        /*005c*/ 	.word	0xffffffff


	//   ....[9]....
        /*0060*/ 	.word	0xffffffff


	//----- nvinfo : EIATTR_COOP_GROUP_INSTR_OFFSETS
	.align		4
.L_1481:
        /*0064*/ 	.byte	0x04, 0x28
        /*0066*/ 	.short	(.L_1483 - .L_1482)


	//   ....[0]....
.L_1482:
        /*0068*/ 	.word	0x00000960


	//   ....[1]....
        /*006c*/ 	.word	0x00000970


	//   ....[2]....
        /*0070*/ 	.word	0x000009c0


	//   ....[3]....
        /*0074*/ 	.word	0x000009d0


	//   ....[4]....
        /*0078*/ 	.word	0x00000a20


	//   ....[5]....
        /*007c*/ 	.word	0x00000a30


	//   ....[6]....
        /*0080*/ 	.word	0x00000a80


	//   ....[7]....
        /*0084*/ 	.word	0x00000a90


	//   ....[8]....
        /*0088*/ 	.word	0x00000ae0


	//   ....[9]....
        /*008c*/ 	.word	0x00000af0


	//----- nvinfo : EIATTR_EXIT_INSTR_OFFSETS
	.align		4
.L_1483:
        /*0090*/ 	.byte	0x04, 0x1c
        /*0092*/ 	.short	(.L_1485 - .L_1484)


	//   ....[0]....
.L_1484:
        /*0094*/ 	.word	0x00000070


	//   ....[1]....
        /*0098*/ 	.word	0x00002260


	//----- nvinfo : EIATTR_MAX_THREADS
	.align		4
.L_1485:
        /*009c*/ 	.byte	0x04, 0x05
        /*009e*/ 	.short	(.L_1487 - .L_1486)
.L_1486:
        /*00a0*/ 	.word	0x00000230
        /*00a4*/ 	.word	0x00000001
        /*00a8*/ 	.word	0x00000001


	//----- nvinfo : EIATTR_CRS_STACK_SIZE
	.align		4
.L_1487:
        /*00ac*/ 	.byte	0x04, 0x1e
        /*00ae*/ 	.short	(.L_1489 - .L_1488)
.L_1488:
        /*00b0*/ 	.word	0x00000000
.L_1489:


//--------------------- .nv.info._Z35group_norm_nhwc_fwd_one_pass_kernelI11Fp16IOFp16WLi128ELi70ELi560EEv26Group_norm_nhwc_fwd_params --------------------------
	.section	.nv.info._Z35group_norm_nhwc_fwd_one_pass_kernelI11Fp16IOFp16WLi128ELi70ELi560EEv26Group_norm_nhwc_fwd_params,"",@"SHT_CUDA_INFO"
	.sectionflags	@""
	.align	4


	//----- nvinfo : EIATTR_CUDA_API_VERSION
	.align		4
        /*0000*/ 	.byte	0x04, 0x37
        /*0002*/ 	.short	(.L_1491 - .L_1490)
.L_1490:
        /*0004*/ 	.word	0x00000082


	//----- nvinfo : EIATTR_SW2861232_WAR
	.align		4
.L_1491:
        /*0008*/ 	.byte	0x01, 0x35
	.zero		2


	//----- nvinfo : EIATTR_PARAM_CBANK
	.align		4
        /*000c*/ 	.byte	0x04, 0x0a
        /*000e*/ 	.short	(.L_1493 - .L_1492)
	.align		4
.L_1492:
        /*0010*/ 	.word	index@(.nv.constant0._Z35group_norm_nhwc_fwd_one_pass_kernelI11Fp16IOFp16WLi128ELi70ELi560EEv26Group_norm_nhwc_fwd_params)
        /*0014*/ 	.short	0x0160
        /*0016*/ 	.short	0x00a0


	//----- nvinfo : EIATTR_CBANK_PARAM_SIZE
	.align		4
.L_1493:
        /*0018*/ 	.byte	0x03, 0x19
        /*001a*/ 	.short	0x00a0


	//----- nvinfo : EIATTR_KPARAM_INFO
	.align		4
        /*001c*/ 	.byte	0x04, 0x17
        /*001e*/ 	.short	(.L_1495 - .L_1494)
.L_1494:
        /*0020*/ 	.word	0x00000000
        /*0024*/ 	.short	0x0000
        /*0026*/ 	.short	0x0000
        /*0028*/ 	.byte	0x00, 0xf0, 0x81, 0x02


	//----- nvinfo : EIATTR_MAXREG_COUNT
	.align		4
.L_1495:
        /*002c*/ 	.byte	0x03, 0x1b
        /*002e*/ 	.short	0x0060


	//----- nvinfo : EIATTR_NUM_BARRIERS
	.align		4
        /*0030*/ 	.byte	0x02, 0x4c
        /*0032*/ 	.byte	0x01
	.zero		1


	//----- nvinfo : EIATTR_MERCURY_ISA_VERSION
	.align		4
        /*0034*/ 	.byte	0x03, 0x5f
        /*0036*/ 	.short	0x0000


	//----- nvinfo : EIATTR_COOP_GROUP_MASK_REGIDS
	.align		4
        /*0038*/ 	.byte	0x04, 0x29
        /*003a*/ 	.short	(.L_1497 - .L_1496)


	//   ....[0]....
.L_1496:
        /*003c*/ 	.word	0xffffffff


	//   ....[1]....
        /*0040*/ 	.word	0xffffffff


	//   ....[2]....
        /*0044*/ 	.word	0xffffffff


	//   ....[3]....
        /*0048*/ 	.word	0xffffffff


	//   ....[4]....
        /*004c*/ 	.word	0xffffffff


	//   ....[5]....
        /*0050*/ 	.word	0xffffffff


	//   ....[6]....
        /*0054*/ 	.word	0xffffffff


	//   ....[7]....
        /*0058*/ 	.word	0xffffffff


	//   ....[8]....
        /*005c*/ 	.word	0xffffffff


	//   ....[9]....
        /*0060*/ 	.word	0xffffffff


	//----- nvinfo : EIATTR_COOP_GROUP_INSTR_OFFSETS
	.align		4
.L_1497:
        /*0064*/ 	.byte	0x04, 0x28
        /*0066*/ 	.short	(.L_1499 - .L_1498)


	//   ....[0]....
.L_1498:
        /*0068*/ 	.word	0x00000eb0


	//   ....[1]....
        /*006c*/ 	.word	0x00000ec0


	//   ....[2]....
        /*0070*/ 	.word	0x00000f10


	//   ....[3]....
        /*0074*/ 	.word	0x00000f20


	//   ....[4]....
        /*0078*/ 	.word	0x00000f70


	//   ....[5]....
        /*007c*/ 	.word	0x00000f80


	//   ....[6]....
        /*0080*/ 	.word	0x00000fd0


	//   ....[7]....
        /*0084*/ 	.word	0x00000fe0


	//   ....[8]....
        /*0088*/ 	.word	0x00001030


	//   ....[9]....
        /*008c*/ 	.word	0x00001040


	//----- nvinfo : EIATTR_EXIT_INSTR_OFFSETS
	.align		4
.L_1499:
        /*0090*/ 	.byte	0x04, 0x1c
        /*0092*/ 	.short	(.L_1501 - .L_1500)


	//   ....[0]....
.L_1500:
        /*0094*/ 	.word	0x00000070


	//   ....[1]....
        /*0098*/ 	.word	0x00003090


	//----- nvinfo : EIATTR_MAX_THREADS
	.align		4
.L_1501:
        /*009c*/ 	.byte	0x04, 0x05
        /*009e*/ 	.short	(.L_1503 - .L_1502)
.L_1502:
        /*00a0*/ 	.word	0x00000230
        /*00a4*/ 	.word	0x00000001
        /*00a8*/ 	.word	0x00000001


	//----- nvinfo : EIATTR_CRS_STACK_SIZE
	.align		4
.L_1503:
        /*00ac*/ 	.byte	0x04, 0x1e
        /*00ae*/ 	.short	(.L_1505 - .L_1504)
.L_1504:
        /*00b0*/ 	.word	0x00000000
.L_1505:


//--------------------- .nv.info._Z35group_norm_nhwc_fwd_one_pass_kernelI11Fp16IOFp16WLi256ELi70ELi560EEv26Group_norm_nhwc_fwd_params --------------------------
	.section	.nv.info._Z35group_norm_nhwc_fwd_one_pass_kernelI11Fp16IOFp16WLi256ELi70ELi560EEv26Group_norm_nhwc_fwd_params,"",@"SHT_CUDA_INFO"
	.sectionflags	@""
	.align	4


	//----- nvinfo : EIATTR_CUDA_API_VERSION
	.align		4
        /*0000*/ 	.byte	0x04, 0x37
        /*0002*/ 	.short	(.L_1507 - .L_1506)
.L_1506:
        /*0004*/ 	.word	0x00000082


	//----- nvinfo : EIATTR_SW2861232_WAR
	.align		4
.L_1507:
        /*0008*/ 	.byte	0x01, 0x35
	.zero		2


	//----- nvinfo : EIATTR_PARAM_CBANK
	.align		4
        /*000c*/ 	.byte	0x04, 0x0a
        /*000e*/ 	.short	(.L_1509 - .L_1508)
	.align		4
.L_1508:
        /*0010*/ 	.word	index@(.nv.constant0._Z35group_norm_nhwc_fwd_one_pass_kernelI11Fp16IOFp16WLi256ELi70ELi560EEv26Group_norm_nhwc_fwd_params)
        /*0014*/ 	.short	0x0160
        /*0016*/ 	.short	0x00a0


	//----- nvinfo : EIATTR_CBANK_PARAM_SIZE
	.align		4
.L_1509:
        /*0018*/ 	.byte	0x03, 0x19
        /*001a*/ 	.short	0x00a0


	//----- nvinfo : EIATTR_KPARAM_INFO
	.align		4
        /*001c*/ 	.byte	0x04, 0x17
        /*001e*/ 	.short	(.L_1511 - .L_1510)
.L_1510:
        /*0020*/ 	.word	0x00000000
        /*0024*/ 	.short	0x0000
        /*0026*/ 	.short	0x0000
        /*0028*/ 	.byte	0x00, 0xf0, 0x81, 0x02


	//----- nvinfo : EIATTR_MAXREG_COUNT
	.align		4
.L_1511:
        /*002c*/ 	.byte	0x03, 0x1b
        /*002e*/ 	.short	0x0060


	//----- nvinfo : EIATTR_NUM_BARRIERS
	.align		4
        /*0030*/ 	.byte	0x02, 0x4c
        /*0032*/ 	.byte	0x01
	.zero		1


	//----- nvinfo : EIATTR_MERCURY_ISA_VERSION
	.align		4
        /*0034*/ 	.byte	0x03, 0x5f
        /*0036*/ 	.short	0x0000


	//----- nvinfo : EIATTR_COOP_GROUP_MASK_REGIDS
	.align		4
        /*0038*/ 	.byte	0x04, 0x29
        /*003a*/ 	.short	(.L_1513 - .L_1512)


	//   ....[0]....
.L_1512:
        /*003c*/ 	.word	0xffffffff


	//   ....[1]....
        /*0040*/ 	.word	0xffffffff


	//   ....[2]....
        /*0044*/ 	.word	0xffffffff


	//   ....[3]....
        /*0048*/ 	.word	0xffffffff


	//   ....[4]....
        /*004c*/ 	.word	0xffffffff


	//   ....[5]....
        /*0050*/ 	.word	0xffffffff


	//   ....[6]....
        /*0054*/ 	.word	0xffffffff


	//   ....[7]....
        /*0058*/ 	.word	0xffffffff


	//   ....[8]....
        /*005c*/ 	.word	0xffffffff


	//   ....[9]....
        /*0060*/ 	.word	0xffffffff


	//----- nvinfo : EIATTR_COOP_GROUP_INSTR_OFFSETS
	.align		4
.L_1513:
        /*0064*/ 	.byte	0x04, 0x28
        /*0066*/ 	.short	(.L_1515 - .L_1514)


	//   ....[0]....
.L_1514:
        /*0068*/ 	.word	0x000019d0


	//   ....[1]....
        /*006c*/ 	.word	0x000019e0


	//   ....[2]....
        /*0070*/ 	.word	0x00001a30


	//   ....[3]....
        /*0074*/ 	.word	0x00001a40


	//   ....[4]....
        /*0078*/ 	.word	0x00001a90


	//   ....[5]....
        /*007c*/ 	.word	0x00001aa0


	//   ....[6]....
        /*0080*/ 	.word	0x00001af0


	//   ....[7]....
        /*0084*/ 	.word	0x00001b00


	//   ....[8]....
        /*0088*/ 	.word	0x00001b50


	//   ....[9]....
        /*008c*/ 	.word	0x00001b60


	//----- nvinfo : EIATTR_EXIT_INSTR_OFFSETS
	.align		4
.L_1515:
        /*0090*/ 	.byte	0x04, 0x1c
        /*0092*/ 	.short	(.L_1517 - .L_1516)


	//   ....[0]....
.L_1516:
        /*0094*/ 	.word	0x00000070


	//   ....[1]....
        /*0098*/ 	.word	0x00004d10


	//----- nvinfo : EIATTR_MAX_THREADS
	.align		4
.L_1517:
        /*009c*/ 	.byte	0x04, 0x05
        /*009e*/ 	.short	(.L_1519 - .L_1518)
.L_1518:
        /*00a0*/ 	.word	0x00000230
        /*00a4*/ 	.word	0x00000001
        /*00a8*/ 	.word	0x00000001


	//----- nvinfo : EIATTR_CRS_STACK_SIZE
	.align		4
.L_1519:
        /*00ac*/ 	.byte	0x04, 0x1e
        /*00ae*/ 	.short	(.L_1521 - .L_1520)
.L_1520:
        /*00b0*/ 	.word	0x00000000
.L_1521:


//--------------------- .nv.info._Z35group_norm_nhwc_fwd_one_pass_kernelI11Fp16IOFp16WLi512ELi70ELi560EEv26Group_norm_nhwc_fwd_params --------------------------
	.section	.nv.info._Z35group_norm_nhwc_fwd_one_pass_kernelI11Fp16IOFp16WLi512ELi70ELi560EEv26Group_norm_nhwc_fwd_params,"",@"SHT_CUDA_INFO"
	.sectionflags	@""
	.align	4


	//----- nvinfo : EIATTR_CUDA_API_VERSION
	.align		4
        /*0000*/ 	.byte	0x04, 0x37
        /*0002*/ 	.short	(.L_1523 - .L_1522)
.L_1522:
        /*0004*/ 	.word	0x00000082


	//----- nvinfo : EIATTR_SW2861232_WAR
	.align		4
.L_1523:
        /*0008*/ 	.byte	0x01, 0x35
	.zero		2


	//----- nvinfo : EIATTR_PARAM_CBANK
	.align		4
        /*000c*/ 	.byte	0x04, 0x0a
        /*000e*/ 	.short	(.L_1525 - .L_1524)
	.align		4
.L_1524:
        /*0010*/ 	.word	index@(.nv.constant0._Z35group_norm_nhwc_fwd_one_pass_kernelI11Fp16IOFp16WLi512ELi70ELi560EEv26Group_norm_nhwc_fwd_params)
        /*0014*/ 	.short	0x0160
        /*0016*/ 	.short	0x00a0


	//----- nvinfo : EIATTR_CBANK_PARAM_SIZE
	.align		4
.L_1525:
        /*0018*/ 	.byte	0x03, 0x19
        /*001a*/ 	.short	0x00a0


	//----- nvinfo : EIATTR_KPARAM_INFO
	.align		4
        /*001c*/ 	.byte	0x04, 0x17
        /*001e*/ 	.short	(.L_1527 - .L_1526)
.L_1526:
        /*0020*/ 	.word	0x00000000
        /*0024*/ 	.short	0x0000
        /*0026*/ 	.short	0x0000
        /*0028*/ 	.byte	0x00, 0xf0, 0x81, 0x02


	//----- nvinfo : EIATTR_MAXREG_COUNT
	.align		4
.L_1527:
        /*002c*/ 	.byte	0x03, 0x1b
        /*002e*/ 	.short	0x0060


	//----- nvinfo : EIATTR_NUM_BARRIERS
	.align		4
        /*0030*/ 	.byte	0x02, 0x4c
        /*0032*/ 	.byte	0x01
	.zero		1


	//----- nvinfo : EIATTR_MERCURY_ISA_VERSION
	.align		4
        /*0034*/ 	.byte	0x03, 0x5f
        /*0036*/ 	.short	0x0000


	//----- nvinfo : EIATTR_COOP_GROUP_MASK_REGIDS
	.align		4
        /*0038*/ 	.byte	0x04, 0x29
        /*003a*/ 	.short	(.L_1529 - .L_1528)


	//   ....[0]....
.L_1528:
        /*003c*/ 	.word	0xffffffff


	//   ....[1]....
        /*0040*/ 	.word	0xffffffff


	//   ....[2]....
        /*0044*/ 	.word	0xffffffff


	//   ....[3]....
        /*0048*/ 	.word	0xffffffff


	//   ....[4]....
        /*004c*/ 	.word	0xffffffff


	//   ....[5]....
        /*0050*/ 	.word	0xffffffff


	//   ....[6]....
        /*0054*/ 	.word	0xffffffff


	//   ....[7]....
        /*0058*/ 	.word	0xffffffff


	//   ....[8]....
        /*005c*/ 	.word	0xffffffff


	//   ....[9]....
        /*0060*/ 	.word	0xffffffff


	//----- nvinfo : EIATTR_COOP_GROUP_INSTR_OFFSETS
	.align		4
.L_1529:
        /*0064*/ 	.byte	0x04, 0x28
        /*0066*/ 	.short	(.L_1531 - .L_1530)


	//   ....[0]....
.L_1530:
        /*0068*/ 	.word	0x00002fb0


	//   ....[1]....
        /*006c*/ 	.word	0x00002fc0


	//   ....[2]....
        /*0070*/ 	.word	0x00003010


	//   ....[3]....
        /*0074*/ 	.word	0x00003020


	//   ....[4]....
        /*0078*/ 	.word	0x00003070


	//   ....[5]....
        /*007c*/ 	.word	0x00003080


	//   ....[6]....
        /*0080*/ 	.word	0x000030d0


	//   ....[7]....
        /*0084*/ 	.word	0x000030e0


	//   ....[8]....
        /*0088*/ 	.word	0x00003130


	//   ....[9]....
        /*008c*/ 	.word	0x00003140


	//----- nvinfo : EIATTR_EXIT_INSTR_OFFSETS
	.align		4
.L_1531:
        /*0090*/ 	.byte	0x04, 0x1c
        /*0092*/ 	.short	(.L_1533 - .L_1532)


	//   ....[0]....
.L_1532:
        /*0094*/ 	.word	0x00000080


	//   ....[1]....
        /*0098*/ 	.word	0x000089d0


	//----- nvinfo : EIATTR_MAX_THREADS
	.align		4
.L_1533:
        /*009c*/ 	.byte	0x04, 0x05
        /*009e*/ 	.short	(.L_1535 - .L_1534)
.L_1534:
        /*00a0*/ 	.word	0x00000230
        /*00a4*/ 	.word	0x00000001
        /*00a8*/ 	.word	0x00000001


	//----- nvinfo : EIATTR_CRS_STACK_SIZE
	.align		4
.L_1535:
        /*00ac*/ 	.byte	0x04, 0x1e
        /*00ae*/ 	.short	(.L_1537 - .L_1536)
.L_1536:
        /*00b0*/ 	.word	0x00000000
.L_1537:


//--------------------- .nv.info._Z35group_norm_nhwc_fwd_one_pass_kernelI11Fp32IOFp32WLi64ELi70ELi560EEv26Group_norm_nhwc_fwd_params --------------------------
	.section	.nv.info._Z35group_norm_nhwc_fwd_one_pass_kernelI11Fp32IOFp32WLi64ELi70ELi560EEv26Group_norm_nhwc_fwd_params,"",@"SHT_CUDA_INFO"
	.sectionflags	@""
	.align	4


	//----- nvinfo : EIATTR_CUDA_API_VERSION
	.align		4
        /*0000*/ 	.byte	0x04, 0x37
        /*0002*/ 	.short	(.L_1539 - .L_1538)
.L_1538:
        /*0004*/ 	.word	0x00000082


	//----- nvinfo : EIATTR_SW2861232_WAR
	.align		4
.L_1539:
        /*0008*/ 	.byte	0x01, 0x35
	.zero		2


	//----- nvinfo : EIATTR_PARAM_CBANK
	.align		4
        /*000c*/ 	.byte	0x04, 0x0a
        /*000e*/ 	.short	(.L_1541 - .L_1540)
	.align		4
.L_1540:
        /*0010*/ 	.word	index@(.nv.constant0._Z35group_norm_nhwc_fwd_one_pass_kernelI11Fp32IOFp32WLi64ELi70ELi560EEv26Group_norm_nhwc_fwd_params)
        /*0014*/ 	.short	0x0160
        /*0016*/ 	.short	0x00a0


	//----- nvinfo : EIATTR_CBANK_PARAM_SIZE
	.align		4
.L_1541:
        /*0018*/ 	.byte	0x03, 0x19
        /*001a*/ 	.short	0x00a0


	//----- nvinfo : EIATTR_KPARAM_INFO
	.align		4
        /*001c*/ 	.byte	0x04, 0x17
        /*001e*/ 	.short	(.L_1543 - .L_1542)
.L_1542:
        /*0020*/ 	.word	0x00000000
        /*0024*/ 	.short	0x0000
        /*0026*/ 	.short	0x0000
        /*0028*/ 	.byte	0x00, 0xf0, 0x81, 0x02


	//----- nvinfo : EIATTR_MAXREG_COUNT
	.align		4
.L_1543:
        /*002c*/ 	.byte	0x03, 0x1b
        /*002e*/ 	.short	0x0060


	//----- nvinfo : EIATTR_NUM_BARRIERS
	.align		4
        /*0030*/ 	.byte	0x02, 0x4c
        /*0032*/ 	.byte	0x01
	.zero		1


	//----- nvinfo : EIATTR_MERCURY_ISA_VERSION
	.align		4
        /*0034*/ 	.byte	0x03, 0x5f
        /*0036*/ 	.short	0x0000


	//----- nvinfo : EIATTR_COOP_GROUP_MASK_REGIDS
	.align		4
        /*0038*/ 	.byte	0x04, 0x29
        /*003a*/ 	.short	(.L_1545 - .L_1544)


	//   ....[0]....
.L_1544:
        /*003c*/ 	.word	0xffffffff


	//   ....[1]....
        /*0040*/ 	.word	0xffffffff


	//   ....[2]....
        /*0044*/ 	.word	0xffffffff


	//   ....[3]....
        /*0048*/ 	.word	0xffffffff


	//   ....[4]....
        /*004c*/ 	.word	0xffffffff


	//   ....[5]....
        /*0050*/ 	.word	0xffffffff


	//   ....[6]....
        /*0054*/ 	.word	0xffffffff


	//   ....[7]....
        /*0058*/ 	.word	0xffffffff


	//   ....[8]....
        /*005c*/ 	.word	0xffffffff


	//   ....[9]....
        /*0060*/ 	.word	0xffffffff


	//----- nvinfo : EIATTR_COOP_GROUP_INSTR_OFFSETS
	.align		4
.L_1545:
        /*0064*/ 	.byte	0x04, 0x28
        /*0066*/ 	.short	(.L_1547 - .L_1546)


	//   ....[0]....
.L_1546:
        /*0068*/ 	.word	0x00000910


	//   ....[1]....
        /*006c*/ 	.word	0x00000920


	//   ....[2]....
        /*0070*/ 	.word	0x00000950


	//   ....[3]....
        /*0074*/ 	.word	0x00000980


	//   ....[4]....
        /*0078*/ 	.word	0x000009b0


	//   ....[5]....
        /*007c*/ 	.word	0x000009e0


	//   ....[6]....
        /*0080*/ 	.word	0x00000a10


	//   ....[7]....
        /*0084*/ 	.word	0x00000a40


	//   ....[8]....
        /*0088*/ 	.word	0x00000a70


	//   ....[9]....
        /*008c*/ 	.word	0x00000a90


	//----- nvinfo : EIATTR_EXIT_INSTR_OFFSETS
	.align		4
.L_1547:
        /*0090*/ 	.byte	0x04, 0x1c
        /*0092*/ 	.short	(.L_1549 - .L_1548)


	//   ....[0]....
.L_1548:
        /*0094*/ 	.word	0x00000070


	//   ....[1]....
        /*0098*/ 	.word	0x000020f0


	//----- nvinfo : EIATTR_MAX_THREADS
	.align		4
.L_1549:
        /*009c*/ 	.byte	0x04, 0x05
        /*009e*/ 	.short	(.L_1551 - .L_1550)
.L_1550:
        /*00a0*/ 	.word	0x00000230
        /*00a4*/ 	.word	0x00000001
        /*00a8*/ 	.word	0x00000001


	//----- nvinfo : EIATTR_CRS_STACK_SIZE
	.align		4
.L_1551:
        /*00ac*/ 	.byte	0x04, 0x1e
        /*00ae*/ 	.short	(.L_1553 - .L_1552)
.L_1552:
        /*00b0*/ 	.word	0x00000000
.L_1553:


//--------------------- .nv.info._Z35group_norm_nhwc_fwd_one_pass_kernelI11Fp32IOFp32WLi128ELi70ELi560EEv26Group_norm_nhwc_fwd_params --------------------------
	.section	.nv.info._Z35group_norm_nhwc_fwd_one_pass_kernelI11Fp32IOFp32WLi128ELi70ELi560EEv26Group_norm_nhwc_fwd_params,"",@"SHT_CUDA_INFO"
	.sectionflags	@""
	.align	4


	//----- nvinfo : EIATTR_CUDA_API_VERSION
	.align		4
        /*0000*/ 	.byte	0x04, 0x37
        /*0002*/ 	.short	(.L_1555 - .L_1554)
.L_1554:
        /*0004*/ 	.word	0x00000082


	//----- nvinfo : EIATTR_SW2861232_WAR
	.align		4
.L_1555:
        /*0008*/ 	.byte	0x01, 0x35
	.zero		2


	//----- nvinfo : EIATTR_PARAM_CBANK
	.align		4
        /*000c*/ 	.byte	0x04, 0x0a
        /*000e*/ 	.short	(.L_1557 - .L_1556)
	.align		4
.L_1556:
        /*0010*/ 	.word	index@(.nv.constant0._Z35group_norm_nhwc_fwd_one_pass_kernelI11Fp32IOFp32WLi128ELi70ELi560EEv26Group_norm_nhwc_fwd_params)
        /*0014*/ 	.short	0x0160
        /*0016*/ 	.short	0x00a0


	//----- nvinfo : EIATTR_CBANK_PARAM_SIZE
	.align		4
.L_1557:
        /*0018*/ 	.byte	0x03, 0x19
        /*001a*/ 	.short	0x00a0


	//----- nvinfo : EIATTR_KPARAM_INFO
	.align		4
        /*001c*/ 	.byte	0x04, 0x17
        /*001e*/ 	.short	(.L_1559 - .L_1558)
.L_1558:
        /*0020*/ 	.word	0x00000000
        /*0024*/ 	.short	0x0000
        /*0026*/ 	.short	0x0000
        /*0028*/ 	.byte	0x00, 0xf0, 0x81, 0x02


	//----- nvinfo : EIATTR_MAXREG_COUNT
	.align		4
.L_1559:
        /*002c*/ 	.byte	0x03, 0x1b
        /*002e*/ 	.short	0x0060


	//----- nvinfo : EIATTR_NUM_BARRIERS
	.align		4
        /*0030*/ 	.byte	0x02, 0x4c
        /*0032*/ 	.byte	0x01
	.zero		1


	//----- nvinfo : EIATTR_MERCURY_ISA_VERSION
	.align		4
        /*0034*/ 	.byte	0x03, 0x5f
        /*0036*/ 	.short	0x0000


	//----- nvinfo : EIATTR_COOP_GROUP_MASK_REGIDS
	.align		4
        /*0038*/ 	.byte	0x04, 0x29
        /*003a*/ 	.short	(.L_1561 - .L_1560)


	//   ....[0]....
.L_1560:
        /*003c*/ 	.word	0xffffffff


	//   ....[1]....
        /*0040*/ 	.word	0xffffffff


	//   ....[2]....
        /*0044*/ 	.word	0xffffffff


	//   ....[3]....
        /*0048*/ 	.word	0xffffffff


	//   ....[4]....
        /*004c*/ 	.word	0xffffffff


	//   ....[5]....
        /*0050*/ 	.word	0xffffffff


	//   ....[6]....
        /*0054*/ 	.word	0xffffffff


	//   ....[7]....
        /*0058*/ 	.word	0xffffffff


	//   ....[8]....
        /*005c*/ 	.word	0xffffffff


	//   ....[9]....
        /*0060*/ 	.word	0xffffffff


	//----- nvinfo : EIATTR_COOP_GROUP_INSTR_OFFSETS
	.align		4
.L_1561:
        /*0064*/ 	.byte	0x04, 0x28
        /*0066*/ 	.short	(.L_1563 - .L_1562)


	//   ....[0]....
.L_1562:
        /*0068*/ 	.word	0x00000dd0


	//   ....[1]....
        /*006c*/ 	.word	0x00000de0


	//   ....[2]....
        /*0070*/ 	.word	0x00000e20


	//   ....[3]....
        /*0074*/ 	.word	0x00000e30


	//   ....[4]....
        /*0078*/ 	.word	0x00000e80


	//   ....[5]....
        /*007c*/ 	.word	0x00000e90


	//   ....[6]....
        /*0080*/ 	.word	0x00000ee0


	//   ....[7]....
        /*0084*/ 	.word	0x00000ef0


	//   ....[8]....
        /*0088*/ 	.word	0x00000f40


	//   ....[9]....
        /*008c*/ 	.word	0x00000f50


	//----- nvinfo : EIATTR_EXIT_INSTR_OFFSETS
	.align		4
.L_1563:
        /*0090*/ 	.byte	0x04, 0x1c
        /*0092*/ 	.short	(.L_1565 - .L_1564)


	//   ....[0]....
.L_1564:
        /*0094*/ 	.word	0x00000070


	//   ....[1]....
        /*0098*/ 	.word	0x00002e00


	//----- nvinfo : EIATTR_MAX_THREADS
	.align		4
.L_1565:
        /*009c*/ 	.byte	0x04, 0x05
        /*009e*/ 	.short	(.L_1567 - .L_1566)
.L_1566:
        /*00a0*/ 	.word	0x00000230
        /*00a4*/ 	.word	0x00000001
        /*00a8*/ 	.word	0x00000001


	//----- nvinfo : EIATTR_CRS_STACK_SIZE
	.align		4
.L_1567:
        /*00ac*/ 	.byte	0x04, 0x1e
        /*00ae*/ 	.short	(.L_1569 - .L_1568)
.L_1568:
        /*00b0*/ 	.word	0x00000000
.L_1569:


//--------------------- .nv.info._Z35group_norm_nhwc_fwd_one_pass_kernelI11Fp32IOFp32WLi256ELi70ELi560EEv26Group_norm_nhwc_fwd_params --------------------------
	.section	.nv.info._Z35group_norm_nhwc_fwd_one_pass_kernelI11Fp32IOFp32WLi256ELi70ELi560EEv26Group_norm_nhwc_fwd_params,"",@"SHT_CUDA_INFO"
	.sectionflags	@""
	.align	4


	//----- nvinfo : EIATTR_CUDA_API_VERSION
	.align		4
        /*0000*/ 	.byte	0x04, 0x37
        /*0002*/ 	.short	(.L_1571 - .L_1570)
.L_1570:
        /*0004*/ 	.word	0x00000082


	//----- nvinfo : EIATTR_SW2861232_WAR
	.align		4
.L_1571:
        /*0008*/ 	.byte	0x01, 0x35
	.zero		2


	//----- nvinfo : EIATTR_PARAM_CBANK
	.align		4
        /*000c*/ 	.byte	0x04, 0x0a
        /*000e*/ 	.short	(.L_1573 - .L_1572)
	.align		4
.L_1572:
        /*0010*/ 	.word	index@(.nv.constant0._Z35group_norm_nhwc_fwd_one_pass_kernelI11Fp32IOFp32WLi256ELi70ELi560EEv26Group_norm_nhwc_fwd_params)
        /*0014*/ 	.short	0x0160
        /*0016*/ 	.short	0x00a0


	//----- nvinfo : EIATTR_CBANK_PARAM_SIZE
	.align		4
.L_1573:
        /*0018*/ 	.byte	0x03, 0x19
        /*001a*/ 	.short	0x00a0


	//----- nvinfo : EIATTR_KPARAM_INFO
	.align		4
        /*001c*/ 	.byte	0x04, 0x17
        /*001e*/ 	.short	(.L_1575 - .L_1574)
.L_1574:
        /*0020*/ 	.word	0x00000000
        /*0024*/ 	.short	0x0000
        /*0026*/ 	.short	0x0000
        /*0028*/ 	.byte	0x00, 0xf0, 0x81, 0x02


	//----- nvinfo : EIATTR_MAXREG_COUNT
	.align		4
.L_1575:
        /*002c*/ 	.byte	0x03, 0x1b
        /*002e*/ 	.short	0x0060


	//----- nvinfo : EIATTR_NUM_BARRIERS
	.align		4
        /*0030*/ 	.byte	0x02, 0x4c
        /*0032*/ 	.byte	0x01
	.zero		1


	//----- nvinfo : EIATTR_MERCURY_ISA_VERSION
	.align		4
        /*0034*/ 	.byte	0x03, 0x5f
        /*0036*/ 	.short	0x0000


	//----- nvinfo : EIATTR_COOP_GROUP_MASK_REGIDS
	.align		4
        /*0038*/ 	.byte	0x04, 0x29
        /*003a*/ 	.short	(.L_1577 - .L_1576)


	//   ....[0]....
.L_1576:
        /*003c*/ 	.word	0xffffffff


	//   ....[1]....
        /*0040*/ 	.word	0xffffffff


	//   ....[2]....
        /*0044*/ 	.word	0xffffffff


	//   ....[3]....
        /*0048*/ 	.word	0xffffffff


	//   ....[4]....
        /*004c*/ 	.word	0xffffffff


	//   ....[5]....
        /*0050*/ 	.word	0xffffffff


	//   ....[6]....
        /*0054*/ 	.word	0xffffffff


	//   ....[7]....
        /*0058*/ 	.word	0xffffffff


	//   ....[8]....
        /*005c*/ 	.word	0xffffffff


	//   ....[9]....
        /*0060*/ 	.word	0xffffffff


	//----- nvinfo : EIATTR_COOP_GROUP_INSTR_OFFSETS
	.align		4
.L_1577:
        /*0064*/ 	.byte	0x04, 0x28
        /*0066*/ 	.short	(.L_1579 - .L_1578)


	//   ....[0]....
.L_1578:
        /*0068*/ 	.word	0x000017c0


	//   ....[1]....
        /*006c*/ 	.word	0x000017d0


	//   ....[2]....
        /*0070*/ 	.word	0x00001820


	//   ....[3]....
        /*0074*/ 	.word	0x00001830


	//   ....[4]....
        /*0078*/ 	.word	0x00001880


	//   ....[5]....
        /*007c*/ 	.word	0x00001890


	//   ....[6]....
        /*0080*/ 	.word	0x000018e0


	//   ....[7]....
        /*0084*/ 	.word	0x000018f0


	//   ....[8]....
        /*0088*/ 	.word	0x00001940


	//   ....[9]....
        /*008c*/ 	.word	0x00001950


	//----- nvinfo : EIATTR_EXIT_INSTR_OFFSETS
	.align		4
.L_1579:
        /*0090*/ 	.byte	0x04, 0x1c
        /*0092*/ 	.short	(.L_1581 - .L_1580)


	//   ....[0]....
.L_1580:
        /*0094*/ 	.word	0x00000070


	//   ....[1]....
        /*0098*/ 	.word	0x000047d0


	//----- nvinfo : EIATTR_MAX_THREADS
	.align		4
.L_1581:
        /*009c*/ 	.byte	0x04, 0x05
        /*009e*/ 	.short	(.L_1583 - .L_1582)
.L_1582:
        /*00a0*/ 	.word	0x00000230
        /*00a4*/ 	.word	0x00000001
        /*00a8*/ 	.word	0x00000001


	//----- nvinfo : EIATTR_CRS_STACK_SIZE
	.align		4
.L_1583:
        /*00ac*/ 	.byte	0x04, 0x1e
        /*00ae*/ 	.short	(.L_1585 - .L_1584)
.L_1584:
        /*00b0*/ 	.word	0x00000000
.L_1585:


//--------------------- .nv.info._Z35group_norm_nhwc_fwd_one_pass_kernelI11Fp32IOFp32WLi512ELi70ELi560EEv26Group_norm_nhwc_fwd_params --------------------------
	.section	.nv.info._Z35group_norm_nhwc_fwd_one_pass_kernelI11Fp32IOFp32WLi512ELi70ELi560EEv26Group_norm_nhwc_fwd_params,"",@"SHT_CUDA_INFO"
	.sectionflags	@""
	.align	4


	//----- nvinfo : EIATTR_CUDA_API_VERSION
	.align		4
        /*0000*/ 	.byte	0x04, 0x37
        /*0002*/ 	.short	(.L_1587 - .L_1586)
.L_1586:
        /*0004*/ 	.word	0x00000082


	//----- nvinfo : EIATTR_SW2861232_WAR
	.align		4
.L_1587:
        /*0008*/ 	.byte	0x01, 0x35
	.zero		2


	//----- nvinfo : EIATTR_PARAM_CBANK
	.align		4
        /*000c*/ 	.byte	0x04, 0x0a
        /*000e*/ 	.short	(.L_1589 - .L_1588)
	.align		4
.L_1588:
        /*0010*/ 	.word	index@(.nv.constant0._Z35group_norm_nhwc_fwd_one_pass_kernelI11Fp32IOFp32WLi512ELi70ELi560EEv26Group_norm_nhwc_fwd_params)
        /*0014*/ 	.short	0x0160
        /*0016*/ 	.short	0x00a0


	//----- nvinfo : EIATTR_CBANK_PARAM_SIZE
	.align		4
.L_1589:
        /*0018*/ 	.byte	0x03, 0x19
        /*001a*/ 	.short	0x00a0


	//----- nvinfo : EIATTR_KPARAM_INFO
	.align		4
        /*001c*/ 	.byte	0x04, 0x17
        /*001e*/ 	.short	(.L_1591 - .L_1590)
.L_1590:
        /*0020*/ 	.word	0x00000000
        /*0024*/ 	.short	0x0000
        /*0026*/ 	.short	0x0000
        /*0028*/ 	.byte	0x00, 0xf0, 0x81, 0x02


	//----- nvinfo : EIATTR_MAXREG_COUNT
	.align		4
.L_1591:
        /*002c*/ 	.byte	0x03, 0x1b
        /*002e*/ 	.short	0x0060


	//----- nvinfo : EIATTR_NUM_BARRIERS
	.align		4
        /*0030*/ 	.byte	0x02, 0x4c
        /*0032*/ 	.byte	0x01
	.zero		1


	//----- nvinfo : EIATTR_MERCURY_ISA_VERSION
	.align		4
        /*0034*/ 	.byte	0x03, 0x5f
        /*0036*/ 	.short	0x0000


	//----- nvinfo : EIATTR_COOP_GROUP_MASK_REGIDS
	.align		4
        /*0038*/ 	.byte	0x04, 0x29
        /*003a*/ 	.short	(.L_1593 - .L_1592)


	//   ....[0]....
.L_1592:
        /*003c*/ 	.word	0xffffffff


	//   ....[1]....
        /*0040*/ 	.word	0xffffffff


	//   ....[2]....
        /*0044*/ 	.word	0xffffffff


	//   ....[3]....
        /*0048*/ 	.word	0xffffffff


	//   ....[4]....
        /*004c*/ 	.word	0xffffffff


	//   ....[5]....
        /*0050*/ 	.word	0xffffffff


	//   ....[6]....
        /*0054*/ 	.word	0xffffffff


	//   ....[7]....
        /*0058*/ 	.word	0xffffffff


	//   ....[8]....
        /*005c*/ 	.word	0xffffffff


	//   ....[9]....
        /*0060*/ 	.word	0xffffffff


	//----- nvinfo : EIATTR_COOP_GROUP_INSTR_OFFSETS
	.align		4
.L_1593:
        /*0064*/ 	.byte	0x04, 0x28
        /*0066*/ 	.short	(.L_1595 - .L_1594)


	//   ....[0]....
.L_1594:
        /*0068*/ 	.word	0x00002d90


	//   ....[1]....
        /*006c*/ 	.word	0x00002da0


	//   ....[2]....
        /*0070*/ 	.word	0x00002e00


	//   ....[3]....
        /*0074*/ 	.word	0x00002e20


	//   ....[4]....
        /*0078*/ 	.word	0x00002e70


	//   ....[5]....
        /*007c*/ 	.word	0x00002e80


	//   ....[6]....
        /*0080*/ 	.word	0x00002ed0


	//   ....[7]....
        /*0084*/ 	.word	0x00002ef0


	//   ....[8]....
        /*0088*/ 	.word	0x00002f40


	//   ....[9]....
        /*008c*/ 	.word	0x00002f60


	//----- nvinfo : EIATTR_EXIT_INSTR_OFFSETS
	.align		4
.L_1595:
        /*0090*/ 	.byte	0x04, 0x1c
        /*0092*/ 	.short	(.L_1597 - .L_1596)


	//   ....[0]....
.L_1596:
        /*0094*/ 	.word	0x00000080


	//   ....[1]....
        /*0098*/ 	.word	0x00008470


	//----- nvinfo : EIATTR_MAX_THREADS
	.align		4
.L_1597:
        /*009c*/ 	.byte	0x04, 0x05
        /*009e*/ 	.short	(.L_1599 - .L_1598)
.L_1598:
        /*00a0*/ 	.word	0x00000230
        /*00a4*/ 	.word	0x00000001
        /*00a8*/ 	.word	0x00000001


	//----- nvinfo : EIATTR_CRS_STACK_SIZE
	.align		4
.L_1599:
        /*00ac*/ 	.byte	0x04, 0x1e
        /*00ae*/ 	.short	(.L_1601 - .L_1600)
.L_1600:
        /*00b0*/ 	.word	0x00000000
.L_1601:


//--------------------- .nv.info._Z35group_norm_nhwc_fwd_one_pass_kernelI11Fp32IOBf16WLi64ELi70ELi560EEv26Group_norm_nhwc_fwd_params --------------------------
	.section	.nv.info._Z35group_norm_nhwc_fwd_one_pass_kernelI11Fp32IOBf16WLi64ELi70ELi560EEv26Group_norm_nhwc_fwd_params,"",@"SHT_CUDA_INFO"
	.sectionflags	@""
	.align	4


	//----- nvinfo : EIATTR_CUDA_API_VERSION
	.align		4
        /*0000*/ 	.byte	0x04, 0x37
        /*0002*/ 	.short	(.L_1603 - .L_1602)
.L_1602:
        /*0004*/ 	.word	0x00000082


	//----- nvinfo : EIATTR_SW2861232_WAR
	.align		4
.L_1603:
        /*0008*/ 	.byte	0x01, 0x35
	.zero		2


	//----- nvinfo : EIATTR_PARAM_CBANK
	.align		4
        /*000c*/ 	.byte	0x04, 0x0a
        /*000e*/ 	.short	(.L_1605 - .L_1604)
	.align		4
.L_1604:
        /*0010*/ 	.word	index@(.nv.constant0._Z35group_norm_nhwc_fwd_one_pass_kernelI11Fp32IOBf16WLi64ELi70ELi560EEv26Group_norm_nhwc_fwd_params)
        /*0014*/ 	.short	0x0160
        /*0016*/ 	.short	0x00a0


	//----- nvinfo : EIATTR_CBANK_PARAM_SIZE
	.align		4
.L_1605:
        /*0018*/ 	.byte	0x03, 0x19
        /*001a*/ 	.short	0x00a0


	//----- nvinfo : EIATTR_KPARAM_INFO
	.align		4
        /*001c*/ 	.byte	0x04, 0x17
        /*001e*/ 	.short	(.L_1607 - .L_1606)
.L_1606:
        /*0020*/ 	.word	0x00000000
        /*0024*/ 	.short	0x0000
        /*0026*/ 	.short	0x0000
        /*0028*/ 	.byte	0x00, 0xf0, 0x81, 0x02


	//----- nvinfo : EIATTR_MAXREG_COUNT
	.align		4
.L_1607:
        /*002c*/ 	.byte	0x03, 0x1b
        /*002e*/ 	.short	0x0060


	//----- nvinfo : EIATTR_NUM_BARRIERS
	.align		4
        /*0030*/ 	.byte	0x02, 0x4c
        /*0032*/ 	.byte	0x01
	.zero		1


	//----- nvinfo : EIATTR_MERCURY_ISA_VERSION
	.align		4
        /*0034*/ 	.byte	0x03, 0x5f
        /*0036*/ 	.short	0x0000


	//----- nvinfo : EIATTR_COOP_GROUP_MASK_REGIDS
	.align		4
        /*0038*/ 	.byte	0x04, 0x29
        /*003a*/ 	.short	(.L_1609 - .L_1608)


	//   ....[0]....
.L_1608:
        /*003c*/ 	.word	0xffffffff


	//   ....[1]....
        /*0040*/ 	.word	0xffffffff


	//   ....[2]....
        /*0044*/ 	.word	0xffffffff


	//   ....[3]....
        /*0048*/ 	.word	0xffffffff


	//   ....[4]....
        /*004c*/ 	.word	0xffffffff


	//   ....[5]....
        /*0050*/ 	.word	0xffffffff


	//   ....[6]....
        /*0054*/ 	.word	0xffffffff


	//   ....[7]....
        /*0058*/ 	.word	0xffffffff


	//   ....[8]....
        /*005c*/ 	.word	0xffffffff


	//   ....[9]....
        /*0060*/ 	.word	0xffffffff


	//----- nvinfo : EIATTR_COOP_GROUP_INSTR_OFFSETS
	.align		4
.L_1609:
        /*0064*/ 	.byte	0x04, 0x28
        /*0066*/ 	.short	(.L_1611 - .L_1610)


	//   ....[0]....
.L_1610:
        /*0068*/ 	.word	0x00000910


	//   ....[1]....
        /*006c*/ 	.word	0x00000920


	//   ....[2]....
        /*0070*/ 	.word	0x00000950


	//   ....[3]....
        /*0074*/ 	.word	0x00000980


	//   ....[4]....
        /*0078*/ 	.word	0x000009b0


	//   ....[5]....
        /*007c*/ 	.word	0x000009e0


	//   ....[6]....
        /*0080*/ 	.word	0x00000a10


	//   ....[7]....
        /*0084*/ 	.word	0x00000a40


	//   ....[8]....
        /*0088*/ 	.word	0x00000a70


	//   ....[9]....
        /*008c*/ 	.word	0x00000a90


	//----- nvinfo : EIATTR_EXIT_INSTR_OFFSETS
	.align		4
.L_1611:
        /*0090*/ 	.byte	0x04, 0x1c
        /*0092*/ 	.short	(.L_1613 - .L_1612)


	//   ....[0]....
.L_1612:
        /*0094*/ 	.word	0x00000070


	//   ....[1]....
        /*0098*/ 	.word	0x00002130


	//----- nvinfo : EIATTR_MAX_THREADS
	.align		4
.L_1613:
        /*009c*/ 	.byte	0x04, 0x05
        /*009e*/ 	.short	(.L_1615 - .L_1614)
.L_1614:
        /*00a0*/ 	.word	0x00000230
        /*00a4*/ 	.word	0x00000001
        /*00a8*/ 	.word	0x00000001


	//----- nvinfo : EIATTR_CRS_STACK_SIZE
	.align		4
.L_1615:
        /*00ac*/ 	.byte	0x04, 0x1e
        /*00ae*/ 	.short	(.L_1617 - .L_1616)
.L_1616:
        /*00b0*/ 	.word	0x00000000
.L_1617:


//--------------------- .nv.info._Z35group_norm_nhwc_fwd_one_pass_kernelI11Fp32IOBf16WLi128ELi70ELi560EEv26Group_norm_nhwc_fwd_params --------------------------
	.section	.nv.info._Z35group_norm_nhwc_fwd_one_pass_kernelI11Fp32IOBf16WLi128ELi70ELi560EEv26Group_norm_nhwc_fwd_params,"",@"SHT_CUDA_INFO"
	.sectionflags	@""
	.align	4


	//----- nvinfo : EIATTR_CUDA_API_VERSION
	.align		4
        /*0000*/ 	.byte	0x04, 0x37
        /*0002*/ 	.short	(.L_1619 - .L_1618)
.L_1618:
        /*0004*/ 	.word	0x00000082


	//----- nvinfo : EIATTR_SW2861232_WAR
	.align		4
.L_1619:
        /*0008*/ 	.byte	0x01, 0x35
	.zero		2


	//----- nvinfo : EIATTR_PARAM_CBANK
	.align		4
        /*000c*/ 	.byte	0x04, 0x0a
        /*000e*/ 	.short	(.L_1621 - .L_1620)
	.align		4
.L_1620:
        /*0010*/ 	.word	index@(.nv.constant0._Z35group_norm_nhwc_fwd_one_pass_kernelI11Fp32IOBf16WLi128ELi70ELi560EEv26Group_norm_nhwc_fwd_params)
        /*0014*/ 	.short	0x0160
        /*0016*/ 	.short	0x00a0


	//----- nvinfo : EIATTR_CBANK_PARAM_SIZE
	.align		4
.L_1621:
        /*0018*/ 	.byte	0x03, 0x19
        /*001a*/ 	.short	0x00a0


	//----- nvinfo : EIATTR_KPARAM_INFO
	.align		4
        /*001c*/ 	.byte	0x04, 0x17
        /*001e*/ 	.short	(.L_1623 - .L_1622)
.L_1622:
        /*0020*/ 	.word	0x00000000
        /*0024*/ 	.short	0x0000
        /*0026*/ 	.short	0x0000
        /*0028*/ 	.byte	0x00, 0xf0, 0x81, 0x02


	//----- nvinfo : EIATTR_MAXREG_COUNT
	.align		4
.L_1623:
        /*002c*/ 	.byte	0x03, 0x1b
        /*002e*/ 	.short	0x0060


	//----- nvinfo : EIATTR_NUM_BARRIERS
	.align		4
        /*0030*/ 	.byte	0x02, 0x4c
        /*0032*/ 	.byte	0x01
	.zero		1


	//----- nvinfo : EIATTR_MERCURY_ISA_VERSION
	.align		4
        /*0034*/ 	.byte	0x03, 0x5f
        /*0036*/ 	.short	0x0000


	//----- nvinfo : EIATTR_COOP_GROUP_MASK_REGIDS
	.align		4
        /*0038*/ 	.byte	0x04, 0x29
        /*003a*/ 	.short	(.L_1625 - .L_1624)


	//   ....[0]....
.L_1624:
        /*003c*/ 	.word	0xffffffff


	//   ....[1]....
        /*0040*/ 	.word	0xffffffff


	//   ....[2]....
        /*0044*/ 	.word	0xffffffff


	//   ....[3]....
        /*0048*/ 	.word	0xffffffff


	//   ....[4]....
        /*004c*/ 	.word	0xffffffff


	//   ....[5]....
        /*0050*/ 	.word	0xffffffff


	//   ....[6]....
        /*0054*/ 	.word	0xffffffff


	//   ....[7]....
        /*0058*/ 	.word	0xffffffff


	//   ....[8]....
        /*005c*/ 	.word	0xffffffff


	//   ....[9]....
        /*0060*/ 	.word	0xffffffff


	//----- nvinfo : EIATTR_COOP_GROUP_INSTR_OFFSETS
	.align		4
.L_1625:
        /*0064*/ 	.byte	0x04, 0x28
        /*0066*/ 	.short	(.L_1627 - .L_1626)


	//   ....[0]....
.L_1626:
        /*0068*/ 	.word	0x00000db0


	//   ....[1]....
        /*006c*/ 	.word	0x00000dc0


	//   ....[2]....
        /*0070*/ 	.word	0x00000e10


	//   ....[3]....
        /*0074*/ 	.word	0x00000e20


	//   ....[4]....
        /*0078*/ 	.word	0x00000e70


	//   ....[5]....
        /*007c*/ 	.word	0x00000e80


	//   ....[6]....
        /*0080*/ 	.word	0x00000ed0


	//   ....[7]....
        /*0084*/ 	.word	0x00000ee0


	//   ....[8]....
        /*0088*/ 	.word	0x00000f30


	//   ....[9]....
        /*008c*/ 	.word	0x00000f40


	//----- nvinfo : EIATTR_EXIT_INSTR_OFFSETS
	.align		4
.L_1627:
        /*0090*/ 	.byte	0x04, 0x1c
        /*0092*/ 	.short	(.L_1629 - .L_1628)


	//   ....[0]....
.L_1628:
        /*0094*/ 	.word	0x00000070


	//   ....[1]....
        /*0098*/ 	.word	0x00002e20


	//----- nvinfo : EIATTR_MAX_THREADS
	.align		4
.L_1629:
        /*009c*/ 	.byte	0x04, 0x05
        /*009e*/ 	.short	(.L_1631 - .L_1630)
.L_1630:
        /*00a0*/ 	.word	0x00000230
        /*00a4*/ 	.word	0x00000001
        /*00a8*/ 	.word	0x00000001


	//----- nvinfo : EIATTR_CRS_STACK_SIZE
	.align		4
.L_1631:
        /*00ac*/ 	.byte	0x04, 0x1e
        /*00ae*/ 	.short	(.L_1633 - .L_1632)
.L_1632:
        /*00b0*/ 	.word	0x00000000
.L_1633:


//--------------------- .nv.info._Z35group_norm_nhwc_fwd_one_pass_kernelI11Fp32IOBf16WLi256ELi70ELi560EEv26Group_norm_nhwc_fwd_params --------------------------
	.section	.nv.info._Z35group_norm_nhwc_fwd_one_pass_kernelI11Fp32IOBf16WLi256ELi70ELi560EEv26Group_norm_nhwc_fwd_params,"",@"SHT_CUDA_INFO"
	.sectionflags	@""
	.align	4


	//----- nvinfo : EIATTR_CUDA_API_VERSION
	.align		4
        /*0000*/ 	.byte	0x04, 0x37
        /*0002*/ 	.short	(.L_1635 - .L_1634)
.L_1634:
        /*0004*/ 	.word	0x00000082


	//----- nvinfo : EIATTR_SW2861232_WAR
	.align		4
.L_1635:
        /*0008*/ 	.byte	0x01, 0x35
	.zero		2


	//----- nvinfo : EIATTR_PARAM_CBANK
	.align		4
        /*000c*/ 	.byte	0x04, 0x0a
        /*000e*/ 	.short	(.L_1637 - .L_1636)
	.align		4
.L_1636:
        /*0010*/ 	.word	index@(.nv.constant0._Z35group_norm_nhwc_fwd_one_pass_kernelI11Fp32IOBf16WLi256ELi70ELi560EEv26Group_norm_nhwc_fwd_params)
        /*0014*/ 	.short	0x0160
        /*0016*/ 	.short	0x00a0


	//----- nvinfo : EIATTR_CBANK_PARAM_SIZE
	.align		4
.L_1637:
        /*0018*/ 	.byte	0x03, 0x19
        /*001a*/ 	.short	0x00a0


	//----- nvinfo : EIATTR_KPARAM_INFO
	.align		4
        /*001c*/ 	.byte	0x04, 0x17
        /*001e*/ 	.short	(.L_1639 - .L_1638)
.L_1638:
        /*0020*/ 	.word	0x00000000
        /*0024*/ 	.short	0x0000
        /*0026*/ 	.short	0x0000
        /*0028*/ 	.byte	0x00, 0xf0, 0x81, 0x02


	//----- nvinfo : EIATTR_MAXREG_COUNT
	.align		4
.L_1639:
        /*002c*/ 	.byte	0x03, 0x1b
        /*002e*/ 	.short	0x0060


	//----- nvinfo : EIATTR_NUM_BARRIERS
	.align		4
        /*0030*/ 	.byte	0x02, 0x4c
        /*0032*/ 	.byte	0x01
	.zero		1


	//----- nvinfo : EIATTR_MERCURY_ISA_VERSION
	.align		4
        /*0034*/ 	.byte	0x03, 0x5f
        /*0036*/ 	.short	0x0000


	//----- nvinfo : EIATTR_COOP_GROUP_MASK_REGIDS
	.align		4
        /*0038*/ 	.byte	0x04, 0x29
        /*003a*/ 	.short	(.L_1641 - .L_1640)


	//   ....[0]....
.L_1640:
        /*003c*/ 	.word	0xffffffff


	//   ....[1]....
        /*0040*/ 	.word	0xffffffff


	//   ....[2]....
        /*0044*/ 	.word	0xffffffff


	//   ....[3]....
        /*0048*/ 	.word	0xffffffff


	//   ....[4]....
        /*004c*/ 	.word	0xffffffff


	//   ....[5]....
        /*0050*/ 	.word	0xffffffff


	//   ....[6]....
        /*0054*/ 	.word	0xffffffff


	//   ....[7]....
        /*0058*/ 	.word	0xffffffff


	//   ....[8]....
        /*005c*/ 	.word	0xffffffff


	//   ....[9]....
        /*0060*/ 	.word	0xffffffff


	//----- nvinfo : EIATTR_COOP_GROUP_INSTR_OFFSETS
	.align		4
.L_1641:
        /*0064*/ 	.byte	0x04, 0x28
        /*0066*/ 	.short	(.L_1643 - .L_1642)


	//   ....[0]....
.L_1642:
        /*0068*/ 	.word	0x000017b0


	//   ....[1]....
        /*006c*/ 	.word	0x000017c0


	//   ....[2]....
        /*0070*/ 	.word	0x00001810


	//   ....[3]....
        /*0074*/ 	.word	0x00001820


	//   ....[4]....
        /*0078*/ 	.word	0x00001870


	//   ....[5]....
        /*007c*/ 	.word	0x00001880


	//   ....[6]....
        /*0080*/ 	.word	0x000018d0


	//   ....[7]....
        /*0084*/ 	.word	0x000018e0


	//   ....[8]....
        /*0088*/ 	.word	0x00001930


	//   ....[9]....
        /*008c*/ 	.word	0x00001940


	//----- nvinfo : EIATTR_EXIT_INSTR_OFFSETS
	.align		4
.L_1643:
        /*0090*/ 	.byte	0x04, 0x1c
        /*0092*/ 	.short	(.L_1645 - .L_1644)


	//   ....[0]....
.L_1644:
        /*0094*/ 	.word	0x00000070


	//   ....[1]....
        /*0098*/ 	.word	0x00004820


	//----- nvinfo : EIATTR_MAX_THREADS
	.align		4
.L_1645:
        /*009c*/ 	.byte	0x04, 0x05
        /*009e*/ 	.short	(.L_1647 - .L_1646)
.L_1646:
        /*00a0*/ 	.word	0x00000230
        /*00a4*/ 	.word	0x00000001
        /*00a8*/ 	.word	0x00000001


	//----- nvinfo : EIATTR_CRS_STACK_SIZE
	.align		4
.L_1647:
        /*00ac*/ 	.byte	0x04, 0x1e
        /*00ae*/ 	.short	(.L_1649 - .L_1648)
.L_1648:
        /*00b0*/ 	.word	0x00000000
.L_1649:


//--------------------- .nv.info._Z35group_norm_nhwc_fwd_one_pass_kernelI11Fp32IOBf16WLi512ELi70ELi560EEv26Group_norm_nhwc_fwd_params --------------------------
	.section	.nv.info._Z35group_norm_nhwc_fwd_one_pass_kernelI11Fp32IOBf16WLi512ELi70ELi560EEv26Group_norm_nhwc_fwd_params,"",@"SHT_CUDA_INFO"
	.sectionflags	@""
	.align	4


	//----- nvinfo : EIATTR_CUDA_API_VERSION
	.align		4
        /*0000*/ 	.byte	0x04, 0x37
        /*0002*/ 	.short	(.L_1651 - .L_1650)
.L_1650:
        /*0004*/ 	.word	0x00000082


	//----- nvinfo : EIATTR_SW2861232_WAR
	.align		4
.L_1651:
        /*0008*/ 	.byte	0x01, 0x35
	.zero		2


	//----- nvinfo : EIATTR_PARAM_CBANK
	.align		4
        /*000c*/ 	.byte	0x04, 0x0a
        /*000e*/ 	.short	(.L_1653 - .L_1652)
	.align		4
.L_1652:
        /*0010*/ 	.word	index@(.nv.constant0._Z35group_norm_nhwc_fwd_one_pass_kernelI11Fp32IOBf16WLi512ELi70ELi560EEv26Group_norm_nhwc_fwd_params)
        /*0014*/ 	.short	0x0160
        /*0016*/ 	.short	0x00a0


	//----- nvinfo : EIATTR_CBANK_PARAM_SIZE
	.align		4
.L_1653:
        /*0018*/ 	.byte	0x03, 0x19
        /*001a*/ 	.short	0x00a0


	//----- nvinfo : EIATTR_KPARAM_INFO
	.align		4
        /*001c*/ 	.byte	0x04, 0x17
        /*001e*/ 	.short	(.L_1655 - .L_1654)
.L_1654:
        /*0020*/ 	.word	0x00000000
        /*0024*/ 	.short	0x0000
        /*0026*/ 	.short	0x0000
        /*0028*/ 	.byte	0x00, 0xf0, 0x81, 0x02


	//----- nvinfo : EIATTR_MAXREG_COUNT
	.align		4
.L_1655:
        /*002c*/ 	.byte	0x03, 0x1b
        /*002e*/ 	.short	0x0060


	//----- nvinfo : EIATTR_NUM_BARRIERS
	.align		4
        /*0030*/ 	.byte	0x02, 0x4c
        /*0032*/ 	.byte	0x01
	.zero		1


	//----- nvinfo : EIATTR_MERCURY_ISA_VERSION
	.align		4
        /*0034*/ 	.byte	0x03, 0x5f
        /*0036*/ 	.short	0x0000


	//----- nvinfo : EIATTR_COOP_GROUP_MASK_REGIDS
	.align		4
        /*0038*/ 	.byte	0x04, 0x29
        /*003a*/ 	.short	(.L_1657 - .L_1656)


	//   ....[0]....
.L_1656:
        /*003c*/ 	.word	0xffffffff


	//   ....[1]....
        /*0040*/ 	.word	0xffffffff


	//   ....[2]....
        /*0044*/ 	.word	0xffffffff


	//   ....[3]....
        /*0048*/ 	.word	0xffffffff


	//   ....[4]....
        /*004c*/ 	.word	0xffffffff


	//   ....[5]....
        /*0050*/ 	.word	0xffffffff


	//   ....[6]....
        /*0054*/ 	.word	0xffffffff


	//   ....[7]....
        /*0058*/ 	.word	0xffffffff


	//   ....[8]....
        /*005c*/ 	.word	0xffffffff


	//   ....[9]....
        /*0060*/ 	.word	0xffffffff


	//----- nvinfo : EIATTR_COOP_GROUP_INSTR_OFFSETS
	.align		4
.L_1657:
        /*0064*/ 	.byte	0x04, 0x28
        /*0066*/ 	.short	(.L_1659 - .L_1658)


	//   ....[0]....
.L_1658:
        /*0068*/ 	.word	0x00002da0


	//   ....[1]....
        /*006c*/ 	.word	0x00002db0


	//   ....[2]....
        /*0070*/ 	.word	0x00002e00


	//   ....[3]....
        /*0074*/ 	.word	0x00002e10


	//   ....[4]....
        /*0078*/ 	.word	0x00002e60


	//   ....[5]....
        /*007c*/ 	.word	0x00002e70


	//   ....[6]....
        /*0080*/ 	.word	0x00002ec0


	//   ....[7]....
        /*0084*/ 	.word	0x00002ed0


	//   ....[8]....
        /*0088*/ 	.word	0x00002f20


	//   ....[9]....
        /*008c*/ 	.word	0x00002f30


	//----- nvinfo : EIATTR_EXIT_INSTR_OFFSETS
	.align		4
.L_1659:
        /*0090*/ 	.byte	0x04, 0x1c
        /*0092*/ 	.short	(.L_1661 - .L_1660)


	//   ....[0]....
.L_1660:
        /*0094*/ 	.word	0x00000080


	//   ....[1]....
        /*0098*/ 	.word	0x000084d0


	//----- nvinfo : EIATTR_MAX_THREADS
	.align		4
.L_1661:
        /*009c*/ 	.byte	0x04, 0x05
        /*009e*/ 	.short	(.L_1663 - .L_1662)
.L_1662:
        /*00a0*/ 	.word	0x00000230
        /*00a4*/ 	.word	0x00000001
        /*00a8*/ 	.word	0x00000001


	//----- nvinfo : EIATTR_CRS_STACK_SIZE
	.align		4
.L_1663:
        /*00ac*/ 	.byte	0x04, 0x1e
        /*00ae*/ 	.short	(.L_1665 - .L_1664)
.L_1664:
        /*00b0*/ 	.word	0x00000000
.L_1665:


//--------------------- .nv.info._Z35group_norm_nhwc_fwd_one_pass_kernelI11Fp32IOFp16WLi64ELi70ELi560EEv26Group_norm_nhwc_fwd_params --------------------------
	.section	.nv.info._Z35group_norm_nhwc_fwd_one_pass_kernelI11Fp32IOFp16WLi64ELi70ELi560EEv26Group_norm_nhwc_fwd_params,"",@"SHT_CUDA_INFO"
	.sectionflags	@""
	.align	4


	//----- nvinfo : EIATTR_CUDA_API_VERSION
	.align		4
        /*0000*/ 	.byte	0x04, 0x37
        /*0002*/ 	.short	(.L_1667 - .L_1666)
.L_1666:
        /*0004*/ 	.word	0x00000082


	//----- nvinfo : EIATTR_SW2861232_WAR
	.align		4
.L_1667:
        /*0008*/ 	.byte	0x01, 0x35
	.zero		2


	//----- nvinfo : EIATTR_PARAM_CBANK
	.align		4
        /*000c*/ 	.byte	0x04, 0x0a
        /*000e*/ 	.short	(.L_1669 - .L_1668)
	.align		4
.L_1668:
        /*0010*/ 	.word	index@(.nv.constant0._Z35group_norm_nhwc_fwd_one_pass_kernelI11Fp32IOFp16WLi64ELi70ELi560EEv26Group_norm_nhwc_fwd_params)
        /*0014*/ 	.short	0x0160
        /*0016*/ 	.short	0x00a0


	//----- nvinfo : EIATTR_CBANK_PARAM_SIZE
	.align		4
.L_1669:
        /*0018*/ 	.byte	0x03, 0x19
        /*001a*/ 	.short	0x00a0


	//----- nvinfo : EIATTR_KPARAM_INFO
	.align		4
        /*001c*/ 	.byte	0x04, 0x17
        /*001e*/ 	.short	(.L_1671 - .L_1670)
.L_1670:
        /*0020*/ 	.word	0x00000000
        /*0024*/ 	.short	0x0000
        /*0026*/ 	.short	0x0000
        /*0028*/ 	.byte	0x00, 0xf0, 0x81, 0x02


	//----- nvinfo : EIATTR_MAXREG_COUNT
	.align		4
.L_1671:
        /*002c*/ 	.byte	0x03, 0x1b
        /*002e*/ 	.short	0x0060


	//----- nvinfo : EIATTR_NUM_BARRIERS
	.align		4
        /*0030*/ 	.byte	0x02, 0x4c
        /*0032*/ 	.byte	0x01
	.zero		1


	//----- nvinfo : EIATTR_MERCURY_ISA_VERSION
	.align		4
        /*0034*/ 	.byte	0x03, 0x5f
        /*0036*/ 	.short	0x0000


	//----- nvinfo : EIATTR_COOP_GROUP_MASK_REGIDS
	.align		4
        /*0038*/ 	.byte	0x04, 0x29
        /*003a*/ 	.short	(.L_1673 - .L_1672)


	//   ....[0]....
.L_1672:
        /*003c*/ 	.word	0xffffffff


	//   ....[1]....
        /*0040*/ 	.word	0xffffffff


	//   ....[2]....
        /*0044*/ 	.word	0xffffffff


	//   ....[3]....
        /*0048*/ 	.word	0xffffffff


	//   ....[4]....
        /*004c*/ 	.word	0xffffffff


	//   ....[5]....
        /*0050*/ 	.word	0xffffffff


	//   ....[6]....
        /*0054*/ 	.word	0xffffffff


	//   ....[7]....
        /*0058*/ 	.word	0xffffffff


	//   ....[8]....
        /*005c*/ 	.word	0xffffffff


	//   ....[9]....
        /*0060*/ 	.word	0xffffffff


	//----- nvinfo : EIATTR_COOP_GROUP_INSTR_OFFSETS
	.align		4
.L_1673:
        /*0064*/ 	.byte	0x04, 0x28
        /*0066*/ 	.short	(.L_1675 - .L_1674)


	//   ....[0]....
.L_1674:
        /*0068*/ 	.word	0x00000910


	//   ....[1]....
        /*006c*/ 	.word	0x00000920


	//   ....[2]....
        /*0070*/ 	.word	0x00000950


	//   ....[3]....
        /*0074*/ 	.word	0x00000980


	//   ....[4]....
        /*0078*/ 	.word	0x000009b0


	//   ....[5]....
        /*007c*/ 	.word	0x000009e0


	//   ....[6]....
        /*0080*/ 	.word	0x00000a10


	//   ....[7]....
        /*0084*/ 	.word	0x00000a40


	//   ....[8]....
        /*0088*/ 	.word	0x00000a70


	//   ....[9]....
        /*008c*/ 	.word	0x00000a90


	//----- nvinfo : EIATTR_EXIT_INSTR_OFFSETS
	.align		4
.L_1675:
        /*0090*/ 	.byte	0x04, 0x1c
        /*0092*/ 	.short	(.L_1677 - .L_1676)


	//   ....[0]....
.L_1676:
        /*0094*/ 	.word	0x00000070


	//   ....[1]....
        /*0098*/ 	.word	0x00002130


	//----- nvinfo : EIATTR_MAX_THREADS
	.align		4
.L_1677:
        /*009c*/ 	.byte	0x04, 0x05
        /*009e*/ 	.short	(.L_1679 - .L_1678)
.L_1678:
        /*00a0*/ 	.word	0x00000230
        /*00a4*/ 	.word	0x00000001
        /*00a8*/ 	.word	0x00000001


	//----- nvinfo : EIATTR_CRS_STACK_SIZE
	.align		4
.L_1679:
        /*00ac*/ 	.byte	0x04, 0x1e
        /*00ae*/ 	.short	(.L_1681 - .L_1680)
.L_1680:
        /*00b0*/ 	.word	0x00000000
.L_1681:


//--------------------- .nv.info._Z35group_norm_nhwc_fwd_one_pass_kernelI11Fp32IOFp16WLi128ELi70ELi560EEv26Group_norm_nhwc_fwd_params --------------------------
	.section	.nv.info._Z35group_norm_nhwc_fwd_one_pass_kernelI11Fp32IOFp16WLi128ELi70ELi560EEv26Group_norm_nhwc_fwd_params,"",@"SHT_CUDA_INFO"
	.sectionflags	@""
	.align	4


	//----- nvinfo : EIATTR_CUDA_API_VERSION
	.align		4
        /*0000*/ 	.byte	0x04, 0x37
        /*0002*/ 	.short	(.L_1683 - .L_1682)
.L_1682:
        /*0004*/ 	.word	0x00000082


	//----- nvinfo : EIATTR_SW2861232_WAR
	.align		4
.L_1683:
        /*0008*/ 	.byte	0x01, 0x35
	.zero		2


	//----- nvinfo : EIATTR_PARAM_CBANK
	.align		4
        /*000c*/ 	.byte	0x04, 0x0a
        /*000e*/ 	.short	(.L_1685 - .L_1684)
	.align		4
.L_1684:
        /*0010*/ 	.word	index@(.nv.constant0._Z35group_norm_nhwc_fwd_one_pass_kernelI11Fp32IOFp16WLi128ELi70ELi560EEv26Group_norm_nhwc_fwd_params)
        /*0014*/ 	.short	0x0160
        /*0016*/ 	.short	0x00a0


	//----- nvinfo : EIATTR_CBANK_PARAM_SIZE
	.align		4
.L_1685:
        /*0018*/ 	.byte	0x03, 0x19
        /*001a*/ 	.short	0x00a0


	//----- nvinfo : EIATTR_KPARAM_INFO
	.align		4
        /*001c*/ 	.byte	0x04, 0x17
        /*001e*/ 	.short	(.L_1687 - .L_1686)
.L_1686:
        /*0020*/ 	.word	0x00000000
        /*0024*/ 	.short	0x0000
        /*0026*/ 	.short	0x0000
        /*0028*/ 	.byte	0x00, 0xf0, 0x81, 0x02


	//----- nvinfo : EIATTR_MAXREG_COUNT
	.align		4
.L_1687:
        /*002c*/ 	.byte	0x03, 0x1b
        /*002e*/ 	.short	0x0060


	//----- nvinfo : EIATTR_NUM_BARRIERS
	.align		4
        /*0030*/ 	.byte	0x02, 0x4c
        /*0032*/ 	.byte	0x01
	.zero		1


	//----- nvinfo : EIATTR_MERCURY_ISA_VERSION
	.align		4
        /*0034*/ 	.byte	0x03, 0x5f
        /*0036*/ 	.short	0x0000


	//----- nvinfo : EIATTR_COOP_GROUP_MASK_REGIDS
	.align		4
        /*0038*/ 	.byte	0x04, 0x29
        /*003a*/ 	.short	(.L_1689 - .L_1688)


	//   ....[0]....
.L_1688:
        /*003c*/ 	.word	0xffffffff


	//   ....[1]....
        /*0040*/ 	.word	0xffffffff


	//   ....[2]....
        /*0044*/ 	.word	0xffffffff


	//   ....[3]....
        /*0048*/ 	.word	0xffffffff


	//   ....[4]....
        /*004c*/ 	.word	0xffffffff


	//   ....[5]....
        /*0050*/ 	.word	0xffffffff


	//   ....[6]....
        /*0054*/ 	.word	0xffffffff


	//   ....[7]....
        /*0058*/ 	.word	0xffffffff


	//   ....[8]....
        /*005c*/ 	.word	0xffffffff


	//   ....[9]....
        /*0060*/ 	.word	0xffffffff


	//----- nvinfo : EIATTR_COOP_GROUP_INSTR_OFFSETS
	.align		4
.L_1689:
        /*0064*/ 	.byte	0x04, 0x28
        /*0066*/ 	.short	(.L_1691 - .L_1690)


	//   ....[0]....
.L_1690:
        /*0068*/ 	.word	0x00000db0


	//   ....[1]....
        /*006c*/ 	.word	0x00000dc0


	//   ....[2]....
        /*0070*/ 	.word	0x00000e10


	//   ....[3]....
        /*0074*/ 	.word	0x00000e20


	//   ....[4]....
        /*0078*/ 	.word	0x00000e70


	//   ....[5]....
        /*007c*/ 	.word	0x00000e80


	//   ....[6]....
        /*0080*/ 	.word	0x00000ed0


	//   ....[7]....
        /*0084*/ 	.word	0x00000ee0


	//   ....[8]....
        /*0088*/ 	.word	0x00000f30


	//   ....[9]....
        /*008c*/ 	.word	0x00000f40


	//----- nvinfo : EIATTR_EXIT_INSTR_OFFSETS
	.align		4
.L_1691:
        /*0090*/ 	.byte	0x04, 0x1c
        /*0092*/ 	.short	(.L_1693 - .L_1692)


	//   ....[0]....
.L_1692:
        /*0094*/ 	.word	0x00000070


	//   ....[1]....
        /*0098*/ 	.word	0x00002e20


	//----- nvinfo : EIATTR_MAX_THREADS
	.align		4
.L_1693:
        /*009c*/ 	.byte	0x04, 0x05
        /*009e*/ 	.short	(.L_1695 - .L_1694)
.L_1694:
        /*00a0*/ 	.word	0x00000230
        /*00a4*/ 	.word	0x00000001
        /*00a8*/ 	.word	0x00000001


	//----- nvinfo : EIATTR_CRS_STACK_SIZE
	.align		4
.L_1695:
        /*00ac*/ 	.byte	0x04, 0x1e
        /*00ae*/ 	.short	(.L_1697 - .L_1696)
.L_1696:
        /*00b0*/ 	.word	0x00000000
.L_1697:


//--------------------- .nv.info._Z35group_norm_nhwc_fwd_one_pass_kernelI11Fp32IOFp16WLi256ELi70ELi560EEv26Group_norm_nhwc_fwd_params --------------------------
	.section	.nv.info._Z35group_norm_nhwc_fwd_one_pass_kernelI11Fp32IOFp16WLi256ELi70ELi560EEv26Group_norm_nhwc_fwd_params,"",@"SHT_CUDA_INFO"
	.sectionflags	@""
	.align	4


	//----- nvinfo : EIATTR_CUDA_API_VERSION
	.align		4
        /*0000*/ 	.byte	0x04, 0x37
        /*0002*/ 	.short	(.L_1699 - .L_1698)
.L_1698:
        /*0004*/ 	.word	0x00000082


	//----- nvinfo : EIATTR_SW2861232_WAR
	.align		4
.L_1699:
        /*0008*/ 	.byte	0x01, 0x35
	.zero		2


	//----- nvinfo : EIATTR_PARAM_CBANK
	.align		4
        /*000c*/ 	.byte	0x04, 0x0a
        /*000e*/ 	.short	(.L_1701 - .L_1700)
	.align		4
.L_1700:
        /*0010*/ 	.word	index@(.nv.constant0._Z35group_norm_nhwc_fwd_one_pass_kernelI11Fp32IOFp16WLi256ELi70ELi560EEv26Group_norm_nhwc_fwd_params)
        /*0014*/ 	.short	0x0160
        /*0016*/ 	.short	0x00a0


	//----- nvinfo : EIATTR_CBANK_PARAM_SIZE
	.align		4
.L_1701:
        /*0018*/ 	.byte	0x03, 0x19
        /*001a*/ 	.short	0x00a0


	//----- nvinfo : EIATTR_KPARAM_INFO
	.align		4
        /*001c*/ 	.byte	0x04, 0x17
        /*001e*/ 	.short	(.L_1703 - .L_1702)
.L_1702:
        /*0020*/ 	.word	0x00000000
        /*0024*/ 	.short	0x0000
        /*0026*/ 	.short	0x0000
        /*0028*/ 	.byte	0x00, 0xf0, 0x81, 0x02


	//----- nvinfo : EIATTR_MAXREG_COUNT
	.align		4
.L_1703:
        /*002c*/ 	.byte	0x03, 0x1b
        /*002e*/ 	.short	0x0060


	//----- nvinfo : EIATTR_NUM_BARRIERS
	.align		4
        /*0030*/ 	.byte	0x02, 0x4c
        /*0032*/ 	.byte	0x01
	.zero		1


	//----- nvinfo : EIATTR_MERCURY_ISA_VERSION
	.align		4
        /*0034*/ 	.byte	0x03, 0x5f
        /*0036*/ 	.short	0x0000


	//----- nvinfo : EIATTR_COOP_GROUP_MASK_REGIDS
	.align		4
        /*0038*/ 	.byte	0x04, 0x29
        /*003a*/ 	.short	(.L_1705 - .L_1704)


	//   ....[0]....
.L_1704:
        /*003c*/ 	.word	0xffffffff


	//   ....[1]....
        /*0040*/ 	.word	0xffffffff


	//   ....[2]....
        /*0044*/ 	.word	0xffffffff


	//   ....[3]....
        /*0048*/ 	.word	0xffffffff


	//   ....[4]....
        /*004c*/ 	.word	0xffffffff


	//   ....[5]....
        /*0050*/ 	.word	0xffffffff


	//   ....[6]....
        /*0054*/ 	.word	0xffffffff


	//   ....[7]....
        /*0058*/ 	.word	0xffffffff


	//   ....[8]....
        /*005c*/ 	.word	0xffffffff


	//   ....[9]....
        /*0060*/ 	.word	0xffffffff


	//----- nvinfo : EIATTR_COOP_GROUP_INSTR_OFFSETS
	.align		4
.L_1705:
        /*0064*/ 	.byte	0x04, 0x28
        /*0066*/ 	.short	(.L_1707 - .L_1706)


	//   ....[0]....
.L_1706:
        /*0068*/ 	.word	0x000017b0


	//   ....[1]....
        /*006c*/ 	.word	0x000017c0


	//   ....[2]....
        /*0070*/ 	.word	0x00001810


	//   ....[3]....
        /*0074*/ 	.word	0x00001820


	//   ....[4]....
        /*0078*/ 	.word	0x00001870


	//   ....[5]....
        /*007c*/ 	.word	0x00001880


	//   ....[6]....
        /*0080*/ 	.word	0x000018d0


	//   ....[7]....
        /*0084*/ 	.word	0x000018e0


	//   ....[8]....
        /*0088*/ 	.word	0x00001930


	//   ....[9]....
        /*008c*/ 	.word	0x00001940


	//----- nvinfo : EIATTR_EXIT_INSTR_OFFSETS
	.align		4
.L_1707:
        /*0090*/ 	.byte	0x04, 0x1c
        /*0092*/ 	.short	(.L_1709 - .L_1708)


	//   ....[0]....
.L_1708:
        /*0094*/ 	.word	0x00000070


	//   ....[1]....
        /*0098*/ 	.word	0x00004820


	//----- nvinfo : EIATTR_MAX_THREADS
	.align		4
.L_1709:
        /*009c*/ 	.byte	0x04, 0x05
        /*009e*/ 	.short	(.L_1711 - .L_1710)
.L_1710:
        /*00a0*/ 	.word	0x00000230
        /*00a4*/ 	.word	0x00000001
        /*00a8*/ 	.word	0x00000001


	//----- nvinfo : EIATTR_CRS_STACK_SIZE
	.align		4
.L_1711:
        /*00ac*/ 	.byte	0x04, 0x1e
        /*00ae*/ 	.short	(.L_1713 - .L_1712)
.L_1712:
        /*00b0*/ 	.word	0x00000000
.L_1713:


//--------------------- .nv.info._Z35group_norm_nhwc_fwd_one_pass_kernelI11Fp32IOFp16WLi512ELi70ELi560EEv26Group_norm_nhwc_fwd_params --------------------------
	.section	.nv.info._Z35group_norm_nhwc_fwd_one_pass_kernelI11Fp32IOFp16WLi512ELi70ELi560EEv26Group_norm_nhwc_fwd_params,"",@"SHT_CUDA_INFO"
	.sectionflags	@""
	.align	4


	//----- nvinfo : EIATTR_CUDA_API_VERSION
	.align		4
        /*0000*/ 	.byte	0x04, 0x37
        /*0002*/ 	.short	(.L_1715 - .L_1714)
.L_1714:
        /*0004*/ 	.word	0x00000082


	//----- nvinfo : EIATTR_SW2861232_WAR
	.align		4
.L_1715:
        /*0008*/ 	.byte	0x01, 0x35
	.zero		2


	//----- nvinfo : EIATTR_PARAM_CBANK
	.align		4
        /*000c*/ 	.byte	0x04, 0x0a
        /*000e*/ 	.short	(.L_1717 - .L_1716)
	.align		4
.L_1716:
        /*0010*/ 	.word	index@(.nv.constant0._Z35group_norm_nhwc_fwd_one_pass_kernelI11Fp32IOFp16WLi512ELi70ELi560EEv26Group_norm_nhwc_fwd_params)
        /*0014*/ 	.short	0x0160
        /*0016*/ 	.short	0x00a0


	//----- nvinfo : EIATTR_CBANK_PARAM_SIZE
	.align		4
.L_1717:
        /*0018*/ 	.byte	0x03, 0x19
        /*001a*/ 	.short	0x00a0


	//----- nvinfo : EIATTR_KPARAM_INFO
	.align		4
        /*001c*/ 	.byte	0x04, 0x17
        /*001e*/ 	.short	(.L_1719 - .L_1718)
.L_1718:
        /*0020*/ 	.word	0x00000000
        /*0024*/ 	.short	0x0000
        /*0026*/ 	.short	0x0000
        /*0028*/ 	.byte	0x00, 0xf0, 0x81, 0x02


	//----- nvinfo : EIATTR_MAXREG_COUNT
	.align		4
.L_1719:
        /*002c*/ 	.byte	0x03, 0x1b
        /*002e*/ 	.short	0x0060


	//----- nvinfo : EIATTR_NUM_BARRIERS
	.align		4
        /*0030*/ 	.byte	0x02, 0x4c
        /*0032*/ 	.byte	0x01
	.zero		1


	//----- nvinfo : EIATTR_MERCURY_ISA_VERSION
	.align		4
        /*0034*/ 	.byte	0x03, 0x5f
        /*0036*/ 	.short	0x0000


	//----- nvinfo : EIATTR_COOP_GROUP_MASK_REGIDS
	.align		4
        /*0038*/ 	.byte	0x04, 0x29
        /*003a*/ 	.short	(.L_1721 - .L_1720)


	//   ....[0]....
.L_1720:
        /*003c*/ 	.word	0xffffffff


	//   ....[1]....
        /*0040*/ 	.word	0xffffffff


	//   ....[2]....
        /*0044*/ 	.word	0xffffffff


	//   ....[3]....
        /*0048*/ 	.word	0xffffffff


	//   ....[4]....
        /*004c*/ 	.word	0xffffffff


	//   ....[5]....
        /*0050*/ 	.word	0xffffffff


	//   ....[6]....
        /*0054*/ 	.word	0xffffffff


	//   ....[7]....
        /*0058*/ 	.word	0xffffffff


	//   ....[8]....
        /*005c*/ 	.word	0xffffffff


	//   ....[9]....
        /*0060*/ 	.word	0xffffffff


	//----- nvinfo : EIATTR_COOP_GROUP_INSTR_OFFSETS
	.align		4
.L_1721:
        /*0064*/ 	.byte	0x04, 0x28
        /*0066*/ 	.short	(.L_1723 - .L_1722)


	//   ....[0]....
.L_1722:
        /*0068*/ 	.word	0x00002da0


	//   ....[1]....
        /*006c*/ 	.word	0x00002db0


	//   ....[2]....
        /*0070*/ 	.word	0x00002e00


	//   ....[3]....
        /*0074*/ 	.word	0x00002e10


	//   ....[4]....
        /*0078*/ 	.word	0x00002e60


	//   ....[5]....
        /*007c*/ 	.word	0x00002e70


	//   ....[6]....
        /*0080*/ 	.word	0x00002ec0


	//   ....[7]....
        /*0084*/ 	.word	0x00002ed0


	//   ....[8]....
        /*0088*/ 	.word	0x00002f20


	//   ....[9]....
        /*008c*/ 	.word	0x00002f30


	//----- nvinfo : EIATTR_EXIT_INSTR_OFFSETS
	.align		4
.L_1723:
        /*0090*/ 	.byte	0x04, 0x1c
        /*0092*/ 	.short	(.L_1725 - .L_1724)


	//   ....[0]....
.L_1724:
        /*0094*/ 	.word	0x00000080


	//   ....[1]....
        /*0098*/ 	.word	0x000084d0


	//----- nvinfo : EIATTR_MAX_THREADS
	.align		4
.L_1725:
        /*009c*/ 	.byte	0x04, 0x05
        /*009e*/ 	.short	(.L_1727 - .L_1726)
.L_1726:
        /*00a0*/ 	.word	0x00000230
        /*00a4*/ 	.word	0x00000001
        /*00a8*/ 	.word	0x00000001


	//----- nvinfo : EIATTR_CRS_STACK_SIZE
	.align		4
.L_1727:
        /*00ac*/ 	.byte	0x04, 0x1e
        /*00ae*/ 	.short	(.L_1729 - .L_1728)
.L_1728:
        /*00b0*/ 	.word	0x00000000
.L_1729:


//--------------------- .nv.callgraph             --------------------------
	.section	.nv.callgraph,"",@"SHT_CUDA_CALLGRAPH"
	.align	4
	.sectionentsize	8
	.align		4
        /*0000*/ 	.word	0x00000000
	.align		4
        /*0004*/ 	.word	0xffffffff
	.align		4
        /*0008*/ 	.word	0x00000000
	.align		4
        /*000c*/ 	.word	0xfffffffe
	.align		4
        /*0010*/ 	.word	0x00000000
	.align		4
        /*0014*/ 	.word	0xfffffffd
	.align		4
        /*0018*/ 	.word	0x00000000
	.align		4
        /*001c*/ 	.word	0xfffffffc


//--------------------- .nv.rel.action            --------------------------
	.section	.nv.rel.action,"",@"SHT_CUDA_RELOCINFO"
	.align	8
	.sectionentsize	8
        /*0000*/ 	.byte	0x73, 0x00, 0x00, 0x00, 0x00, 0x00, 0x00, 0x00, 0x00, 0x00, 0x00, 0x11, 0x25, 0x00, 0x05, 0x36


//--------------------- .nv.constant4             --------------------------
	.section	.nv.constant4,"a",@progbits
	.align	8
	.align		8
.nv.constant4:
        /*0000*/ 	.dword	_ZN61_INTERNAL_4e72ded4_30_group_norm_nhwc_one_pass_70_cu_00885b1f4cuda3std3__45__cpo5beginE
	.align		8
        /*0008*/ 	.dword	_ZN61_INTERNAL_4e72ded4_30_group_norm_nhwc_one_pass_70_cu_00885b1f4cuda3std3__45__cpo3endE
	.align		8
        /*0010*/ 	.dword	_ZN61_INTERNAL_4e72ded4_30_group_norm_nhwc_one_pass_70_cu_00885b1f4cuda3std3__45__cpo6cbeginE
	.align		8
        /*0018*/ 	.dword	_ZN61_INTERNAL_4e72ded4_30_group_norm_nhwc_one_pass_70_cu_00885b1f4cuda3std3__45__cpo4cendE
	.align		8
        /*0020*/ 	.dword	_ZN61_INTERNAL_4e72ded4_30_group_norm_nhwc_one_pass_70_cu_00885b1f4cuda3std3__45__cpo6rbeginE
	.align		8
        /*0028*/ 	.dword	_ZN61_INTERNAL_4e72ded4_30_group_norm_nhwc_one_pass_70_cu_00885b1f4cuda3std3__45__cpo4rendE
	.align		8
        /*0030*/ 	.dword	_ZN61_INTERNAL_4e72ded4_30_group_norm_nhwc_one_pass_70_cu_00885b1f4cuda3std3__45__cpo7crbeginE
	.align		8
        /*0038*/ 	.dword	_ZN61_INTERNAL_4e72ded4_30_group_norm_nhwc_one_pass_70_cu_00885b1f4cuda3std3__45__cpo5crendE
	.align		8
        /*0040*/ 	.dword	_ZN61_INTERNAL_4e72ded4_30_group_norm_nhwc_one_pass_70_cu_00885b1f4cuda3std3__463_GLOBAL__N__4e72ded4_30_group_norm_nhwc_one_pass_70_cu_00885b1f6ignoreE
	.align		8
        /*0048*/ 	.dword	_ZN61_INTERNAL_4e72ded4_30_group_norm_nhwc_one_pass_70_cu_00885b1f4cuda3std3__419piecewise_constructE
	.align		8
        /*0050*/ 	.dword	_ZN61_INTERNAL_4e72ded4_30_group_norm_nhwc_one_pass_70_cu_00885b1f4cuda3std3__48in_placeE
	.align		8
        /*0058*/ 	.dword	_ZN61_INTERNAL_4e72ded4_30_group_norm_nhwc_one_pass_70_cu_00885b1f4cuda3std3__420unreachable_sentinelE
	.align		8
        /*0060*/ 	.dword	_ZN61_INTERNAL_4e72ded4_30_group_norm_nhwc_one_pass_70_cu_00885b1f4cuda3std3__47nulloptE
	.align		8
        /*0068*/ 	.dword	_ZN61_INTERNAL_4e72ded4_30_group_norm_nhwc_one_pass_70_cu_00885b1f4cuda3std3__48unexpectE
	.align		8
        /*0070*/ 	.dword	_ZN61_INTERNAL_4e72ded4_30_group_norm_nhwc_one_pass_70_cu_00885b1f4cuda3std6ranges3__45__cpo4swapE
	.align		8
        /*0078*/ 	.dword	_ZN61_INTERNAL_4e72ded4_30_group_norm_nhwc_one_pass_70_cu_00885b1f4cuda3std6ranges3__45__cpo9iter_moveE
	.align		8
        /*0080*/ 	.dword	_ZN61_INTERNAL_4e72ded4_30_group_norm_nhwc_one_pass_70_cu_00885b1f4cuda3std6ranges3__45__cpo5beginE
	.align		8
        /*0088*/ 	.dword	_ZN61_INTERNAL_4e72ded4_30_group_norm_nhwc_one_pass_70_cu_00885b1f4cuda3std6ranges3__45__cpo3endE
	.align		8
        /*0090*/ 	.dword	_ZN61_INTERNAL_4e72ded4_30_group_norm_nhwc_one_pass_70_cu_00885b1f4cuda3std6ranges3__45__cpo6cbeginE
	.align		8
        /*0098*/ 	.dword	_ZN61_INTERNAL_4e72ded4_30_group_norm_nhwc_one_pass_70_cu_00885b1f4cuda3std6ranges3__45__cpo4cendE
	.align		8
        /*00a0*/ 	.dword	_ZN61_INTERNAL_4e72ded4_30_group_norm_nhwc_one_pass_70_cu_00885b1f4cuda3std6ranges3__45__cpo7advanceE
	.align		8
        /*00a8*/ 	.dword	_ZN61_INTERNAL_4e72ded4_30_group_norm_nhwc_one_pass_70_cu_00885b1f4cuda3std6ranges3__45__cpo9iter_swapE
	.align		8
        /*00b0*/ 	.dword	_ZN61_INTERNAL_4e72ded4_30_group_norm_nhwc_one_pass_70_cu_00885b1f4cuda3std6ranges3__45__cpo4nextE
	.align		8
        /*00b8*/ 	.dword	_ZN61_INTERNAL_4e72ded4_30_group_norm_nhwc_one_pass_70_cu_00885b1f4cuda3std6ranges3__45__cpo4prevE
	.align		8
        /*00c0*/ 	.dword	_ZN61_INTERNAL_4e72ded4_30_group_norm_nhwc_one_pass_70_cu_00885b1f4cuda3std6ranges3__45__cpo4dataE
	.align		8
        /*00c8*/ 	.dword	_ZN61_INTERNAL_4e72ded4_30_group_norm_nhwc_one_pass_70_cu_00885b1f4cuda3std6ranges3__45__cpo5cdataE
	.align		8
        /*00d0*/ 	.dword	_ZN61_INTERNAL_4e72ded4_30_group_norm_nhwc_one_pass_70_cu_00885b1f4cuda3std6ranges3__45__cpo4sizeE
	.align		8
        /*00d8*/ 	.dword	_ZN61_INTERNAL_4e72ded4_30_group_norm_nhwc_one_pass_70_cu_00885b1f4cuda3std6ranges3__45__cpo5ssizeE
	.align		8
        /*00e0*/ 	.dword	_ZN61_INTERNAL_4e72ded4_30_group_norm_nhwc_one_pass_70_cu_00885b1f4cuda3std6ranges3__45__cpo8distanceE
	.align		8
        /*00e8*/ 	.dword	_ZN61_INTERNAL_4e72ded4_30_group_norm_nhwc_one_pass_70_cu_00885b1f6thrust23THRUST_300001_SM_800_NS6system6detail10sequential3seqE
	.align		8
        /*00f0*/ 	.dword	_ZN61_INTERNAL_4e72ded4_30_group_norm_nhwc_one_pass_70_cu_00885b1f6thrust23THRUST_300001_SM_800_NS12placeholders2_1E
	.align		8
        /*00f8*/ 	.dword	_ZN61_INTERNAL_4e72ded4_30_group_norm_nhwc_one_pass_70_cu_00885b1f6thrust23THRUST_300001_SM_800_NS12placeholders2_2E
	.align		8
        /*0100*/ 	.dword	_ZN61_INTERNAL_4e72ded4_30_group_norm_nhwc_one_pass_70_cu_00885b1f6thrust23THRUST_300001_SM_800_NS12placeholders2_3E
	.align		8
        /*0108*/ 	.dword	_ZN61_INTERNAL_4e72ded4_30_group_norm_nhwc_one_pass_70_cu_00885b1f6thrust23THRUST_300001_SM_800_NS12placeholders2_4E
	.align		8
        /*0110*/ 	.dword	_ZN61_INTERNAL_4e72ded4_30_group_norm_nhwc_one_pass_70_cu_00885b1f6thrust23THRUST_300001_SM_800_NS12placeholders2_5E
	.align		8
        /*0118*/ 	.dword	_ZN61_INTERNAL_4e72ded4_30_group_norm_nhwc_one_pass_70_cu_00885b1f6thrust23THRUST_300001_SM_800_NS12placeholders2_6E
	.align		8
        /*0120*/ 	.dword	_ZN61_INTERNAL_4e72ded4_30_group_norm_nhwc_one_pass_70_cu_00885b1f6thrust23THRUST_300001_SM_800_NS12placeholders2_7E
	.align		8
        /*0128*/ 	.dword	_ZN61_INTERNAL_4e72ded4_30_group_norm_nhwc_one_pass_70_cu_00885b1f6thrust23THRUST_300001_SM_800_NS12placeholders2_8E
	.align		8
        /*0130*/ 	.dword	_ZN61_INTERNAL_4e72ded4_30_group_norm_nhwc_one_pass_70_cu_00885b1f6thrust23THRUST_300001_SM_800_NS12placeholders2_9E
	.align		8
        /*0138*/ 	.dword	_ZN61_INTERNAL_4e72ded4_30_group_norm_nhwc_one_pass_70_cu_00885b1f6thrust23THRUST_300001_SM_800_NS12placeholders3_10E


//--------------------- .nv.constant0._ZN3cub17CUB_300001_SM_8006detail11EmptyKernelIvEEvv --------------------------
	.section	.nv.constant0._ZN3cub17CUB_300001_SM_8006detail11EmptyKernelIvEEvv,"a",@progbits
	.sectionflags	@""
	.align	4
.nv.constant0._ZN3cub17CUB_300001_SM_8006detail11EmptyKernelIvEEvv:
	.zero		352


//--------------------- .nv.constant0._Z35group_norm_nhwc_bwd_one_pass_kernelI11Bf16IOFp32WLi64ELi70ELi560EEv26Group_norm_nhwc_bwd_params --------------------------
	.section	.nv.constant0._Z35group_norm_nhwc_bwd_one_pass_kernelI11Bf16IOFp32WLi64ELi70ELi560EEv26Group_norm_nhwc_bwd_params,"a",@progbits
	.sectionflags	@""
	.align	4
.nv.constant0._Z35group_norm_nhwc_bwd_one_pass_kernelI11Bf16IOFp32WLi64ELi70ELi560EEv26Group_norm_nhwc_bwd_params:
	.zero		536


//--------------------- .nv.constant0._Z35group_norm_nhwc_bwd_one_pass_kernelI11Bf16IOFp32WLi128ELi70ELi560EEv26Group_norm_nhwc_bwd_params --------------------------
	.section	.nv.constant0._Z35group_norm_nhwc_bwd_one_pass_kernelI11Bf16IOFp32WLi128ELi70ELi560EEv26Group_norm_nhwc_bwd_params,"a",@progbits
	.sectionflags	@""
	.align	4
.nv.constant0._Z35group_norm_nhwc_bwd_one_pass_kernelI11Bf16IOFp32WLi128ELi70ELi560EEv26Group_norm_nhwc_bwd_params:
	.zero		536


//--------------------- .nv.constant0._Z35group_norm_nhwc_bwd_one_pass_kernelI11Bf16IOFp32WLi256ELi70ELi560EEv26Group_norm_nhwc_bwd_params --------------------------
	.section	.nv.constant0._Z35group_norm_nhwc_bwd_one_pass_kernelI11Bf16IOFp32WLi256ELi70ELi560EEv26Group_norm_nhwc_bwd_params,"a",@progbits
	.sectionflags	@""
	.align	4
.nv.constant0._Z35group_norm_nhwc_bwd_one_pass_kernelI11Bf16IOFp32WLi256ELi70ELi560EEv26Group_norm_nhwc_bwd_params:
	.zero		536


//--------------------- .nv.constant0._Z35group_norm_nhwc_bwd_one_pass_kernelI11Bf16IOFp32WLi512ELi70ELi560EEv26Group_norm_nhwc_bwd_params --------------------------
	.section	.nv.constant0._Z35group_norm_nhwc_bwd_one_pass_kernelI11Bf16IOFp32WLi512ELi70ELi560EEv26Group_norm_nhwc_bwd_params,"a",@progbits
	.sectionflags	@""
	.align	4
.nv.constant0._Z35group_norm_nhwc_bwd_one_pass_kernelI11Bf16IOFp32WLi512ELi70ELi560EEv26Group_norm_nhwc_bwd_params:
	.zero		536


//--------------------- .nv.constant0._Z35group_norm_nhwc_bwd_one_pass_kernelI11Bf16IOBf16WLi64ELi70ELi560EEv26Group_norm_nhwc_bwd_params --------------------------
	.section	.nv.constant0._Z35group_norm_nhwc_bwd_one_pass_kernelI11Bf16IOBf16WLi64ELi70ELi560EEv26Group_norm_nhwc_bwd_params,"a",@progbits
	.sectionflags	@""
	.align	4
.nv.constant0._Z35group_norm_nhwc_bwd_one_pass_kernelI11Bf16IOBf16WLi64ELi70ELi560EEv26Group_norm_nhwc_bwd_params:
	.zero		536


//--------------------- .nv.constant0._Z35group_norm_nhwc_bwd_one_pass_kernelI11Bf16IOBf16WLi128ELi70ELi560EEv26Group_norm_nhwc_bwd_params --------------------------
	.section	.nv.constant0._Z35group_norm_nhwc_bwd_one_pass_kernelI11Bf16IOBf16WLi128ELi70ELi560EEv26Group_norm_nhwc_bwd_params,"a",@progbits
	.sectionflags	@""
	.align	4
.nv.constant0._Z35group_norm_nhwc_bwd_one_pass_kernelI11Bf16IOBf16WLi128ELi70ELi560EEv26Group_norm_nhwc_bwd_params:
	.zero		536


//--------------------- .nv.constant0._Z35group_norm_nhwc_bwd_one_pass_kernelI11Bf16IOBf16WLi256ELi70ELi560EEv26Group_norm_nhwc_bwd_params --------------------------
	.section	.nv.constant0._Z35group_norm_nhwc_bwd_one_pass_kernelI11Bf16IOBf16WLi256ELi70ELi560EEv26Group_norm_nhwc_bwd_params,"a",@progbits
	.sectionflags	@""
	.align	4
.nv.constant0._Z35group_norm_nhwc_bwd_one_pass_kernelI11Bf16IOBf16WLi256ELi70ELi560EEv26Group_norm_nhwc_bwd_params:
	.zero		536


//--------------------- .nv.constant0._Z35group_norm_nhwc_bwd_one_pass_kernelI11Bf16IOBf16WLi512ELi70ELi560EEv26Group_norm_nhwc_bwd_params --------------------------
	.section	.nv.constant0._Z35group_norm_nhwc_bwd_one_pass_kernelI11Bf16IOBf16WLi512ELi70ELi560EEv26Group_norm_nhwc_bwd_params,"a",@progbits
	.sectionflags	@""
	.align	4
.nv.constant0._Z35group_norm_nhwc_bwd_one_pass_kernelI11Bf16IOBf16WLi512ELi70ELi560EEv26Group_norm_nhwc_bwd_params:
	.zero		536


//--------------------- .nv.constant0._Z35group_norm_nhwc_bwd_one_pass_kernelI11Bf16IOFp16WLi64ELi70ELi560EEv26Group_norm_nhwc_bwd_params --------------------------
	.section	.nv.constant0._Z35group_norm_nhwc_bwd_one_pass_kernelI11Bf16IOFp16WLi64ELi70ELi560EEv26Group_norm_nhwc_bwd_params,"a",@progbits
	.sectionflags	@""
	.align	4
.nv.constant0._Z35group_norm_nhwc_bwd_one_pass_kernelI11Bf16IOFp16WLi64ELi70ELi560EEv26Group_norm_nhwc_bwd_params:
	.zero		536


//--------------------- .nv.constant0._Z35group_norm_nhwc_bwd_one_pass_kernelI11Bf16IOFp16WLi128ELi70ELi560EEv26Group_norm_nhwc_bwd_params --------------------------
	.section	.nv.constant0._Z35group_norm_nhwc_bwd_one_pass_kernelI11Bf16IOFp16WLi128ELi70ELi560EEv26Group_norm_nhwc_bwd_params,"a",@progbits
	.sectionflags	@""
	.align	4
.nv.constant0._Z35group_norm_nhwc_bwd_one_pass_kernelI11Bf16IOFp16WLi128ELi70ELi560EEv26Group_norm_nhwc_bwd_params:
	.zero		536


//--------------------- .nv.constant0._Z35group_norm_nhwc_bwd_one_pass_kernelI11Bf16IOFp16WLi256ELi70ELi560EEv26Group_norm_nhwc_bwd_params --------------------------
	.section	.nv.constant0._Z35group_norm_nhwc_bwd_one_pass_kernelI11Bf16IOFp16WLi256ELi70ELi560EEv26Group_norm_nhwc_bwd_params,"a",@progbits
	.sectionflags	@""
	.align	4
.nv.constant0._Z35group_norm_nhwc_bwd_one_pass_kernelI11Bf16IOFp16WLi256ELi70ELi560EEv26Group_norm_nhwc_bwd_params:
	.zero		536


//--------------------- .nv.constant0._Z35group_norm_nhwc_bwd_one_pass_kernelI11Bf16IOFp16WLi512ELi70ELi560EEv26Group_norm_nhwc_bwd_params --------------------------
	.section	.nv.constant0._Z35group_norm_nhwc_bwd_one_pass_kernelI11Bf16IOFp16WLi512ELi70ELi560EEv26Group_norm_nhwc_bwd_params,"a",@progbits
	.sectionflags	@""
	.align	4
.nv.constant0._Z35group_norm_nhwc_bwd_one_pass_kernelI11Bf16IOFp16WLi512ELi70ELi560EEv26Group_norm_nhwc_bwd_params:
	.zero		536


//--------------------- .nv.constant0._Z35group_norm_nhwc_bwd_one_pass_kernelI11Fp16IOFp32WLi64ELi70ELi560EEv26Group_norm_nhwc_bwd_params --------------------------
	.section	.nv.constant0._Z35group_norm_nhwc_bwd_one_pass_kernelI11Fp16IOFp32WLi64ELi70ELi560EEv26Group_norm_nhwc_bwd_params,"a",@progbits
	.sectionflags	@""
	.align	4
.nv.constant0._Z35group_norm_nhwc_bwd_one_pass_kernelI11Fp16IOFp32WLi64ELi70ELi560EEv26Group_norm_nhwc_bwd_params:
	.zero		536


//--------------------- .nv.constant0._Z35group_norm_nhwc_bwd_one_pass_kernelI11Fp16IOFp32WLi128ELi70ELi560EEv26Group_norm_nhwc_bwd_params --------------------------
	.section	.nv.constant0._Z35group_norm_nhwc_bwd_one_pass_kernelI11Fp16IOFp32WLi128ELi70ELi560EEv26Group_norm_nhwc_bwd_params,"a",@progbits
	.sectionflags	@""
	.align	4
.nv.constant0._Z35group_norm_nhwc_bwd_one_pass_kernelI11Fp16IOFp32WLi128ELi70ELi560EEv26Group_norm_nhwc_bwd_params:
	.zero		536


//--------------------- .nv.constant0._Z35group_norm_nhwc_bwd_one_pass_kernelI11Fp16IOFp32WLi256ELi70ELi560EEv26Group_norm_nhwc_bwd_params --------------------------
	.section	.nv.constant0._Z35group_norm_nhwc_bwd_one_pass_kernelI11Fp16IOFp32WLi256ELi70ELi560EEv26Group_norm_nhwc_bwd_params,"a",@progbits
	.sectionflags	@""
	.align	4
.nv.constant0._Z35group_norm_nhwc_bwd_one_pass_kernelI11Fp16IOFp32WLi256ELi70ELi560EEv26Group_norm_nhwc_bwd_params:
	.zero		536


//--------------------- .nv.constant0._Z35group_norm_nhwc_bwd_one_pass_kernelI11Fp16IOFp32WLi512ELi70ELi560EEv26Group_norm_nhwc_bwd_params --------------------------
	.section	.nv.constant0._Z35group_norm_nhwc_bwd_one_pass_kernelI11Fp16IOFp32WLi512ELi70ELi560EEv26Group_norm_nhwc_bwd_params,"a",@progbits
	.sectionflags	@""
	.align	4
.nv.constant0._Z35group_norm_nhwc_bwd_one_pass_kernelI11Fp16IOFp32WLi512ELi70ELi560EEv26Group_norm_nhwc_bwd_params:
	.zero		536


//--------------------- .nv.constant0._Z35group_norm_nhwc_bwd_one_pass_kernelI11Fp16IOBf16WLi64ELi70ELi560EEv26Group_norm_nhwc_bwd_params --------------------------
	.section	.nv.constant0._Z35group_norm_nhwc_bwd_one_pass_kernelI11Fp16IOBf16WLi64ELi70ELi560EEv26Group_norm_nhwc_bwd_params,"a",@progbits
	.sectionflags	@""
	.align	4
.nv.constant0._Z35group_norm_nhwc_bwd_one_pass_kernelI11Fp16IOBf16WLi64ELi70ELi560EEv26Group_norm_nhwc_bwd_params:
	.zero		536


//--------------------- .nv.constant0._Z35group_norm_nhwc_bwd_one_pass_kernelI11Fp16IOBf16WLi128ELi70ELi560EEv26Group_norm_nhwc_bwd_params --------------------------
	.section	.nv.constant0._Z35group_norm_nhwc_bwd_one_pass_kernelI11Fp16IOBf16WLi128ELi70ELi560EEv26Group_norm_nhwc_bwd_params,"a",@progbits
	.sectionflags	@""
	.align	4
.nv.constant0._Z35group_norm_nhwc_bwd_one_pass_kernelI11Fp16IOBf16WLi128ELi70ELi560EEv26Group_norm_nhwc_bwd_params:
	.zero		536


//--------------------- .nv.constant0._Z35group_norm_nhwc_bwd_one_pass_kernelI11Fp16IOBf16WLi256ELi70ELi560EEv26Group_norm_nhwc_bwd_params --------------------------
	.section	.nv.constant0._Z35group_norm_nhwc_bwd_one_pass_kernelI11Fp16IOBf16WLi256ELi70ELi560EEv26Group_norm_nhwc_bwd_params,"a",@progbits
	.sectionflags	@""
	.align	4
.nv.constant0._Z35group_norm_nhwc_bwd_one_pass_kernelI11Fp16IOBf16WLi256ELi70ELi560EEv26Group_norm_nhwc_bwd_params:
	.zero		536


//--------------------- .nv.constant0._Z35group_norm_nhwc_bwd_one_pass_kernelI11Fp16IOBf16WLi512ELi70ELi560EEv26Group_norm_nhwc_bwd_params --------------------------
	.section	.nv.constant0._Z35group_norm_nhwc_bwd_one_pass_kernelI11Fp16IOBf16WLi512ELi70ELi560EEv26Group_norm_nhwc_bwd_params,"a",@progbits
	.sectionflags	@""
	.align	4
.nv.constant0._Z35group_norm_nhwc_bwd_one_pass_kernelI11Fp16IOBf16WLi512ELi70ELi560EEv26Group_norm_nhwc_bwd_params:
	.zero		536


//--------------------- .nv.constant0._Z35group_norm_nhwc_bwd_one_pass_kernelI11Fp16IOFp16WLi64ELi70ELi560EEv26Group_norm_nhwc_bwd_params --------------------------
	.section	.nv.constant0._Z35group_norm_nhwc_bwd_one_pass_kernelI11Fp16IOFp16WLi64ELi70ELi560EEv26Group_norm_nhwc_bwd_params,"a",@progbits
	.sectionflags	@""
	.align	4
.nv.constant0._Z35group_norm_nhwc_bwd_one_pass_kernelI11Fp16IOFp16WLi64ELi70ELi560EEv26Group_norm_nhwc_bwd_params:
	.zero		536


//--------------------- .nv.constant0._Z35group_norm_nhwc_bwd_one_pass_kernelI11Fp16IOFp16WLi128ELi70ELi560EEv26Group_norm_nhwc_bwd_params --------------------------
	.section	.nv.constant0._Z35group_norm_nhwc_bwd_one_pass_kernelI11Fp16IOFp16WLi128ELi70ELi560EEv26Group_norm_nhwc_bwd_params,"a",@progbits
	.sectionflags	@""
	.align	4
.nv.constant0._Z35group_norm_nhwc_bwd_one_pass_kernelI11Fp16IOFp16WLi128ELi70ELi560EEv26Group_norm_nhwc_bwd_params:
	.zero		536


//--------------------- .nv.constant0._Z35group_norm_nhwc_bwd_one_pass_kernelI11Fp16IOFp16WLi256ELi70ELi560EEv26Group_norm_nhwc_bwd_params --------------------------
	.section	.nv.constant0._Z35group_norm_nhwc_bwd_one_pass_kernelI11Fp16IOFp16WLi256ELi70ELi560EEv26Group_norm_nhwc_bwd_params,"a",@progbits
	.sectionflags	@""
	.align	4
.nv.constant0._Z35group_norm_nhwc_bwd_one_pass_kernelI11Fp16IOFp16WLi256ELi70ELi560EEv26Group_norm_nhwc_bwd_params:
	.zero		536


//--------------------- .nv.constant0._Z35group_norm_nhwc_bwd_one_pass_kernelI11Fp16IOFp16WLi512ELi70ELi560EEv26Group_norm_nhwc_bwd_params --------------------------
	.section	.nv.constant0._Z35group_norm_nhwc_bwd_one_pass_kernelI11Fp16IOFp16WLi512ELi70ELi560EEv26Group_norm_nhwc_bwd_params,"a",@progbits
	.sectionflags	@""
	.align	4
.nv.constant0._Z35group_norm_nhwc_bwd_one_pass_kernelI11Fp16IOFp16WLi512ELi70ELi560EEv26Group_norm_nhwc_bwd_params:
	.zero		536


//--------------------- .nv.constant0._Z35group_norm_nhwc_bwd_one_pass_kernelI11Fp32IOFp32WLi64ELi70ELi560EEv26Group_norm_nhwc_bwd_params --------------------------
	.section	.nv.constant0._Z35group_norm_nhwc_bwd_one_pass_kernelI11Fp32IOFp32WLi64ELi70ELi560EEv26Group_norm_nhwc_bwd_params,"a",@progbits
	.sectionflags	@""
	.align	4
.nv.constant0._Z35group_norm_nhwc_bwd_one_pass_kernelI11Fp32IOFp32WLi64ELi70ELi560EEv26Group_norm_nhwc_bwd_params:
	.zero		536


//--------------------- .nv.constant0._Z35group_norm_nhwc_bwd_one_pass_kernelI11Fp32IOFp32WLi128ELi70ELi560EEv26Group_norm_nhwc_bwd_params --------------------------
	.section	.nv.constant0._Z35group_norm_nhwc_bwd_one_pass_kernelI11Fp32IOFp32WLi128ELi70ELi560EEv26Group_norm_nhwc_bwd_params,"a",@progbits
	.sectionflags	@""
	.align	4
.nv.constant0._Z35group_norm_nhwc_bwd_one_pass_kernelI11Fp32IOFp32WLi128ELi70ELi560EEv26Group_norm_nhwc_bwd_params:
	.zero		536


//--------------------- .nv.constant0._Z35group_norm_nhwc_bwd_one_pass_kernelI11Fp32IOFp32WLi256ELi70ELi560EEv26Group_norm_nhwc_bwd_params --------------------------
	.section	.nv.constant0._Z35group_norm_nhwc_bwd_one_pass_kernelI11Fp32IOFp32WLi256ELi70ELi560EEv26Group_norm_nhwc_bwd_params,"a",@progbits
	.sectionflags	@""
	.align	4
.nv.constant0._Z35group_norm_nhwc_bwd_one_pass_kernelI11Fp32IOFp32WLi256ELi70ELi560EEv26Group_norm_nhwc_bwd_params:
	.zero		536


//--------------------- .nv.constant0._Z35group_norm_nhwc_bwd_one_pass_kernelI11Fp32IOFp32WLi512ELi70ELi560EEv26Group_norm_nhwc_bwd_params --------------------------
	.section	.nv.constant0._Z35group_norm_nhwc_bwd_one_pass_kernelI11Fp32IOFp32WLi512ELi70ELi560EEv26Group_norm_nhwc_bwd_params,"a",@progbits
	.sectionflags	@""
	.align	4
.nv.constant0._Z35group_norm_nhwc_bwd_one_pass_kernelI11Fp32IOFp32WLi512ELi70ELi560EEv26Group_norm_nhwc_bwd_params:
	.zero		536


//--------------------- .nv.constant0._Z35group_norm_nhwc_bwd_one_pass_kernelI11Fp32IOBf16WLi64ELi70ELi560EEv26Group_norm_nhwc_bwd_params --------------------------
	.section	.nv.constant0._Z35group_norm_nhwc_bwd_one_pass_kernelI11Fp32IOBf16WLi64ELi70ELi560EEv26Group_norm_nhwc_bwd_params,"a",@progbits
	.sectionflags	@""
	.align	4
.nv.constant0._Z35group_norm_nhwc_bwd_one_pass_kernelI11Fp32IOBf16WLi64ELi70ELi560EEv26Group_norm_nhwc_bwd_params:
	.zero		536


//--------------------- .nv.constant0._Z35group_norm_nhwc_bwd_one_pass_kernelI11Fp32IOBf16WLi128ELi70ELi560EEv26Group_norm_nhwc_bwd_params --------------------------
	.section	.nv.constant0._Z35group_norm_nhwc_bwd_one_pass_kernelI11Fp32IOBf16WLi128ELi70ELi560EEv26Group_norm_nhwc_bwd_params,"a",@progbits
	.sectionflags	@""
	.align	4
.nv.constant0._Z35group_norm_nhwc_bwd_one_pass_kernelI11Fp32IOBf16WLi128ELi70ELi560EEv26Group_norm_nhwc_bwd_params:
	.zero		536


//--------------------- .nv.constant0._Z35group_norm_nhwc_bwd_one_pass_kernelI11Fp32IOBf16WLi256ELi70ELi560EEv26Group_norm_nhwc_bwd_params --------------------------
	.section	.nv.constant0._Z35group_norm_nhwc_bwd_one_pass_kernelI11Fp32IOBf16WLi256ELi70ELi560EEv26Group_norm_nhwc_bwd_params,"a",@progbits
	.sectionflags	@""
	.align	4
.nv.constant0._Z35group_norm_nhwc_bwd_one_pass_kernelI11Fp32IOBf16WLi256ELi70ELi560EEv26Group_norm_nhwc_bwd_params:
	.zero		536


//--------------------- .nv.constant0._Z35group_norm_nhwc_bwd_one_pass_kernelI11Fp32IOBf16WLi512ELi70ELi560EEv26Group_norm_nhwc_bwd_params --------------------------
	.section	.nv.constant0._Z35group_norm_nhwc_bwd_one_pass_kernelI11Fp32IOBf16WLi512ELi70ELi560EEv26Group_norm_nhwc_bwd_params,"a",@progbits
	.sectionflags	@""
	.align	4
.nv.constant0._Z35group_norm_nhwc_bwd_one_pass_kernelI11Fp32IOBf16WLi512ELi70ELi560EEv26Group_norm_nhwc_bwd_params:
	.zero		536


//--------------------- .nv.constant0._Z35group_norm_nhwc_bwd_one_pass_kernelI11Fp32IOFp16WLi64ELi70ELi560EEv26Group_norm_nhwc_bwd_params --------------------------
	.section	.nv.constant0._Z35group_norm_nhwc_bwd_one_pass_kernelI11Fp32IOFp16WLi64ELi70ELi560EEv26Group_norm_nhwc_bwd_params,"a",@progbits
	.sectionflags	@""
	.align	4
.nv.constant0._Z35group_norm_nhwc_bwd_one_pass_kernelI11Fp32IOFp16WLi64ELi70ELi560EEv26Group_norm_nhwc_bwd_params:
	.zero		536


//--------------------- .nv.constant0._Z35group_norm_nhwc_bwd_one_pass_kernelI11Fp32IOFp16WLi128ELi70ELi560EEv26Group_norm_nhwc_bwd_params --------------------------
	.section	.nv.constant0._Z35group_norm_nhwc_bwd_one_pass_kernelI11Fp32IOFp16WLi128ELi70ELi560EEv26Group_norm_nhwc_bwd_params,"a",@progbits
	.sectionflags	@""
	.align	4
.nv.constant0._Z35group_norm_nhwc_bwd_one_pass_kernelI11Fp32IOFp16WLi128ELi70ELi560EEv26Group_norm_nhwc_bwd_params:
	.zero		536


//--------------------- .nv.constant0._Z35group_norm_nhwc_bwd_one_pass_kernelI11Fp32IOFp16WLi256ELi70ELi560EEv26Group_norm_nhwc_bwd_params --------------------------
	.section	.nv.constant0._Z35group_norm_nhwc_bwd_one_pass_kernelI11Fp32IOFp16WLi256ELi70ELi560EEv26Group_norm_nhwc_bwd_params,"a",@progbits
	.sectionflags	@""
	.align	4
.nv.constant0._Z35group_norm_nhwc_bwd_one_pass_kernelI11Fp32IOFp16WLi256ELi70ELi560EEv26Group_norm_nhwc_bwd_params:
	.zero		536


//--------------------- .nv.constant0._Z35group_norm_nhwc_bwd_one_pass_kernelI11Fp32IOFp16WLi512ELi70ELi560EEv26Group_norm_nhwc_bwd_params --------------------------
	.section	.nv.constant0._Z35group_norm_nhwc_bwd_one_pass_kernelI11Fp32IOFp16WLi512ELi70ELi560EEv26Group_norm_nhwc_bwd_params,"a",@progbits
	.sectionflags	@""
	.align	4
.nv.constant0._Z35group_norm_nhwc_bwd_one_pass_kernelI11Fp32IOFp16WLi512ELi70ELi560EEv26Group_norm_nhwc_bwd_params:
	.zero		536


//--------------------- .nv.constant0._Z35group_norm_nhwc_fwd_one_pass_kernelI11Bf16IOFp32WLi64ELi70ELi560EEv26Group_norm_nhwc_fwd_params --------------------------
	.section	.nv.constant0._Z35group_norm_nhwc_fwd_one_pass_kernelI11Bf16IOFp32WLi64ELi70ELi560EEv26Group_norm_nhwc_fwd_params,"a",@progbits
	.sectionflags	@""
	.align	4
.nv.constant0._Z35group_norm_nhwc_fwd_one_pass_kernelI11Bf16IOFp32WLi64ELi70ELi560EEv26Group_norm_nhwc_fwd_params:
	.zero		512


//--------------------- .nv.constant0._Z35group_norm_nhwc_fwd_one_pass_kernelI11Bf16IOFp32WLi128ELi70ELi560EEv26Group_norm_nhwc_fwd_params --------------------------
	.section	.nv.constant0._Z35group_norm_nhwc_fwd_one_pass_kernelI11Bf16IOFp32WLi128ELi70ELi560EEv26Group_norm_nhwc_fwd_params,"a",@progbits
	.sectionflags	@""
	.align	4
.nv.constant0._Z35group_norm_nhwc_fwd_one_pass_kernelI11Bf16IOFp32WLi128ELi70ELi560EEv26Group_norm_nhwc_fwd_params:
	.zero		512


//--------------------- .nv.constant0._Z35group_norm_nhwc_fwd_one_pass_kernelI11Bf16IOFp32WLi256ELi70ELi560EEv26Group_norm_nhwc_fwd_params --------------------------
	.section	.nv.constant0._Z35group_norm_nhwc_fwd_one_pass_kernelI11Bf16IOFp32WLi256ELi70ELi560EEv26Group_norm_nhwc_fwd_params,"a",@progbits
	.sectionflags	@""
	.align	4
.nv.constant0._Z35group_norm_nhwc_fwd_one_pass_kernelI11Bf16IOFp32WLi256ELi70ELi560EEv26Group_norm_nhwc_fwd_params:
	.zero		512


//--------------------- .nv.constant0._Z35group_norm_nhwc_fwd_one_pass_kernelI11Bf16IOFp32WLi512ELi70ELi560EEv26Group_norm_nhwc_fwd_params --------------------------
	.section	.nv.constant0._Z35group_norm_nhwc_fwd_one_pass_kernelI11Bf16IOFp32WLi512ELi70ELi560EEv26Group_norm_nhwc_fwd_params,"a",@progbits
	.sectionflags	@""
	.align	4
.nv.constant0._Z35group_norm_nhwc_fwd_one_pass_kernelI11Bf16IOFp32WLi512ELi70ELi560EEv26Group_norm_nhwc_fwd_params:
	.zero		512


//--------------------- .nv.constant0._Z35group_norm_nhwc_fwd_one_pass_kernelI11Bf16IOBf16WLi64ELi70ELi560EEv26Group_norm_nhwc_fwd_params --------------------------
	.section	.nv.constant0._Z35group_norm_nhwc_fwd_one_pass_kernelI11Bf16IOBf16WLi64ELi70ELi560EEv26Group_norm_nhwc_fwd_params,"a",@progbits
	.sectionflags	@""
	.align	4
.nv.constant0._Z35group_norm_nhwc_fwd_one_pass_kernelI11Bf16IOBf16WLi64ELi70ELi560EEv26Group_norm_nhwc_fwd_params:
	.zero		512


//--------------------- .nv.constant0._Z35group_norm_nhwc_fwd_one_pass_kernelI11Bf16IOBf16WLi128ELi70ELi560EEv26Group_norm_nhwc_fwd_params --------------------------
	.section	.nv.constant0._Z35group_norm_nhwc_fwd_one_pass_kernelI11Bf16IOBf16WLi128ELi70ELi560EEv26Group_norm_nhwc_fwd_params,"a",@progbits
	.sectionflags	@""
	.align	4
.nv.constant0._Z35group_norm_nhwc_fwd_one_pass_kernelI11Bf16IOBf16WLi128ELi70ELi560EEv26Group_norm_nhwc_fwd_params:
	.zero		512


//--------------------- .nv.constant0._Z35group_norm_nhwc_fwd_one_pass_kernelI11Bf16IOBf16WLi256ELi70ELi560EEv26Group_norm_nhwc_fwd_params --------------------------
	.section	.nv.constant0._Z35group_norm_nhwc_fwd_one_pass_kernelI11Bf16IOBf16WLi256ELi70ELi560EEv26Group_norm_nhwc_fwd_params,"a",@progbits
	.sectionflags	@""
	.align	4
.nv.constant0._Z35group_norm_nhwc_fwd_one_pass_kernelI11Bf16IOBf16WLi256ELi70ELi560EEv26Group_norm_nhwc_fwd_params:
	.zero		512


//--------------------- .nv.constant0._Z35group_norm_nhwc_fwd_one_pass_kernelI11Bf16IOBf16WLi512ELi70ELi560EEv26Group_norm_nhwc_fwd_params --------------------------
	.section	.nv.constant0._Z35group_norm_nhwc_fwd_one_pass_kernelI11Bf16IOBf16WLi512ELi70ELi560EEv26Group_norm_nhwc_fwd_params,"a",@progbits
	.sectionflags	@""
	.align	4
.nv.constant0._Z35group_norm_nhwc_fwd_one_pass_kernelI11Bf16IOBf16WLi512ELi70ELi560EEv26Group_norm_nhwc_fwd_params:
	.zero		512


//--------------------- .nv.constant0._Z35group_norm_nhwc_fwd_one_pass_kernelI11Bf16IOFp16WLi64ELi70ELi560EEv26Group_norm_nhwc_fwd_params --------------------------
	.section	.nv.constant0._Z35group_norm_nhwc_fwd_one_pass_kernelI11Bf16IOFp16WLi64ELi70ELi560EEv26Group_norm_nhwc_fwd_params,"a",@progbits
	.sectionflags	@""
	.align	4
.nv.constant0._Z35group_norm_nhwc_fwd_one_pass_kernelI11Bf16IOFp16WLi64ELi70ELi560EEv26Group_norm_nhwc_fwd_params:
	.zero		512


//--------------------- .nv.constant0._Z35group_norm_nhwc_fwd_one_pass_kernelI11Bf16IOFp16WLi128ELi70ELi560EEv26Group_norm_nhwc_fwd_params --------------------------
	.section	.nv.constant0._Z35group_norm_nhwc_fwd_one_pass_kernelI11Bf16IOFp16WLi128ELi70ELi560EEv26Group_norm_nhwc_fwd_params,"a",@progbits
	.sectionflags	@""
	.align	4
.nv.constant0._Z35group_norm_nhwc_fwd_one_pass_kernelI11Bf16IOFp16WLi128ELi70ELi560EEv26Group_norm_nhwc_fwd_params:
	.zero		512


//--------------------- .nv.constant0._Z35group_norm_nhwc_fwd_one_pass_kernelI11Bf16IOFp16WLi256ELi70ELi560EEv26Group_norm_nhwc_fwd_params --------------------------
	.section	.nv.constant0._Z35group_norm_nhwc_fwd_one_pass_kernelI11Bf16IOFp16WLi256ELi70ELi560EEv26Group_norm_nhwc_fwd_params,"a",@progbits
	.sectionflags	@""
	.align	4
.nv.constant0._Z35group_norm_nhwc_fwd_one_pass_kernelI11Bf16IOFp16WLi256ELi70ELi560EEv26Group_norm_nhwc_fwd_params:
	.zero		512


//--------------------- .nv.constant0._Z35group_norm_nhwc_fwd_one_pass_kernelI11Bf16IOFp16WLi512ELi70ELi560EEv26Group_norm_nhwc_fwd_params --------------------------
	.section	.nv.constant0._Z35group_norm_nhwc_fwd_one_pass_kernelI11Bf16IOFp16WLi512ELi70ELi560EEv26Group_norm_nhwc_fwd_params,"a",@progbits
	.sectionflags	@""
	.align	4
.nv.constant0._Z35group_norm_nhwc_fwd_one_pass_kernelI11Bf16IOFp16WLi512ELi70ELi560EEv26Group_norm_nhwc_fwd_params:
	.zero		512


//--------------------- .nv.constant0._Z35group_norm_nhwc_fwd_one_pass_kernelI11Fp16IOFp32WLi64ELi70ELi560EEv26Group_norm_nhwc_fwd_params --------------------------
	.section	.nv.constant0._Z35group_norm_nhwc_fwd_one_pass_kernelI11Fp16IOFp32WLi64ELi70ELi560EEv26Group_norm_nhwc_fwd_params,"a",@progbits
	.sectionflags	@""
	.align	4
.nv.constant0._Z35group_norm_nhwc_fwd_one_pass_kernelI11Fp16IOFp32WLi64ELi70ELi560EEv26Group_norm_nhwc_fwd_params:
	.zero		512


//--------------------- .nv.constant0._Z35group_norm_nhwc_fwd_one_pass_kernelI11Fp16IOFp32WLi128ELi70ELi560EEv26Group_norm_nhwc_fwd_params --------------------------
	.section	.nv.constant0._Z35group_norm_nhwc_fwd_one_pass_kernelI11Fp16IOFp32WLi128ELi70ELi560EEv26Group_norm_nhwc_fwd_params,"a",@progbits
	.sectionflags	@""
	.align	4
.nv.constant0._Z35group_norm_nhwc_fwd_one_pass_kernelI11Fp16IOFp32WLi128ELi70ELi560EEv26Group_norm_nhwc_fwd_params:
	.zero		512


//--------------------- .nv.constant0._Z35group_norm_nhwc_fwd_one_pass_kernelI11Fp16IOFp32WLi256ELi70ELi560EEv26Group_norm_nhwc_fwd_params --------------------------
	.section	.nv.constant0._Z35group_norm_nhwc_fwd_one_pass_kernelI11Fp16IOFp32WLi256ELi70ELi560EEv26Group_norm_nhwc_fwd_params,"a",@progbits
	.sectionflags	@""
	.align	4
.nv.constant0._Z35group_norm_nhwc_fwd_one_pass_kernelI11Fp16IOFp32WLi256ELi70ELi560EEv26Group_norm_nhwc_fwd_params:
	.zero		512


//--------------------- .nv.constant0._Z35group_norm_nhwc_fwd_one_pass_kernelI11Fp16IOFp32WLi512ELi70ELi560EEv26Group_norm_nhwc_fwd_params --------------------------
	.section	.nv.constant0._Z35group_norm_nhwc_fwd_one_pass_kernelI11Fp16IOFp32WLi512ELi70ELi560EEv26Group_norm_nhwc_fwd_params,"a",@progbits
	.sectionflags	@""
	.align	4
.nv.constant0._Z35group_norm_nhwc_fwd_one_pass_kernelI11Fp16IOFp32WLi512ELi70ELi560EEv26Group_norm_nhwc_fwd_params:
	.zero		512


//--------------------- .nv.constant0._Z35group_norm_nhwc_fwd_one_pass_kernelI11Fp16IOBf16WLi64ELi70ELi560EEv26Group_norm_nhwc_fwd_params --------------------------
	.section	.nv.constant0._Z35group_norm_nhwc_fwd_one_pass_kernelI11Fp16IOBf16WLi64ELi70ELi560EEv26Group_norm_nhwc_fwd_params,"a",@progbits
	.sectionflags	@""
	.align	4
.nv.constant0._Z35group_norm_nhwc_fwd_one_pass_kernelI11Fp16IOBf16WLi64ELi70ELi560EEv26Group_norm_nhwc_fwd_params:
	.zero		512


//--------------------- .nv.constant0._Z35group_norm_nhwc_fwd_one_pass_kernelI11Fp16IOBf16WLi128ELi70ELi560EEv26Group_norm_nhwc_fwd_params --------------------------
	.section	.nv.constant0._Z35group_norm_nhwc_fwd_one_pass_kernelI11Fp16IOBf16WLi128ELi70ELi560EEv26Group_norm_nhwc_fwd_params,"a",@progbits
	.sectionflags	@""
	.align	4
.nv.constant0._Z35group_norm_nhwc_fwd_one_pass_kernelI11Fp16IOBf16WLi128ELi70ELi560EEv26Group_norm_nhwc_fwd_params:
	.zero		512


//--------------------- .nv.constant0._Z35group_norm_nhwc_fwd_one_pass_kernelI11Fp16IOBf16WLi256ELi70ELi560EEv26Group_norm_nhwc_fwd_params --------------------------
	.section	.nv.constant0._Z35group_norm_nhwc_fwd_one_pass_kernelI11Fp16IOBf16WLi256ELi70ELi560EEv26Group_norm_nhwc_fwd_params,"a",@progbits
	.sectionflags	@""
	.align	4
.nv.constant0._Z35group_norm_nhwc_fwd_one_pass_kernelI11Fp16IOBf16WLi256ELi70ELi560EEv26Group_norm_nhwc_fwd_params:
	.zero		512


//--------------------- .nv.constant0._Z35group_norm_nhwc_fwd_one_pass_kernelI11Fp16IOBf16WLi512ELi70ELi560EEv26Group_norm_nhwc_fwd_params --------------------------
	.section	.nv.constant0._Z35group_norm_nhwc_fwd_one_pass_kernelI11Fp16IOBf16WLi512ELi70ELi560EEv26Group_norm_nhwc_fwd_params,"a",@progbits
	.sectionflags	@""
	.align	4
.nv.constant0._Z35group_norm_nhwc_fwd_one_pass_kernelI11Fp16IOBf16WLi512ELi70ELi560EEv26Group_norm_nhwc_fwd_params:
	.zero		512


//--------------------- .nv.constant0._Z35group_norm_nhwc_fwd_one_pass_kernelI11Fp16IOFp16WLi64ELi70ELi560EEv26Group_norm_nhwc_fwd_params --------------------------
	.section	.nv.constant0._Z35group_norm_nhwc_fwd_one_pass_kernelI11Fp16IOFp16WLi64ELi70ELi560EEv26Group_norm_nhwc_fwd_params,"a",@progbits
	.sectionflags	@""
	.align	4
.nv.constant0._Z35group_norm_nhwc_fwd_one_pass_kernelI11Fp16IOFp16WLi64ELi70ELi560EEv26Group_norm_nhwc_fwd_params:
	.zero		512


//--------------------- .nv.constant0._Z35group_norm_nhwc_fwd_one_pass_kernelI11Fp16IOFp16WLi128ELi70ELi560EEv26Group_norm_nhwc_fwd_params --------------------------
	.section	.nv.constant0._Z35group_norm_nhwc_fwd_one_pass_kernelI11Fp16IOFp16WLi128ELi70ELi560EEv26Group_norm_nhwc_fwd_params,"a",@progbits
	.sectionflags	@""
	.align	4
.nv.constant0._Z35group_norm_nhwc_fwd_one_pass_kernelI11Fp16IOFp16WLi128ELi70ELi560EEv26Group_norm_nhwc_fwd_params:
	.zero		512


//--------------------- .nv.constant0._Z35group_norm_nhwc_fwd_one_pass_kernelI11Fp16IOFp16WLi256ELi70ELi560EEv26Group_norm_nhwc_fwd_params --------------------------
	.section	.nv.constant0._Z35group_norm_nhwc_fwd_one_pass_kernelI11Fp16IOFp16WLi256ELi70ELi560EEv26Group_norm_nhwc_fwd_params,"a",@progbits
	.sectionflags	@""
	.align	4
.nv.constant0._Z35group_norm_nhwc_fwd_one_pass_kernelI11Fp16IOFp16WLi256ELi70ELi560EEv26Group_norm_nhwc_fwd_params:
	.zero		512


//--------------------- .nv.constant0._Z35group_norm_nhwc_fwd_one_pass_kernelI11Fp16IOFp16WLi512ELi70ELi560EEv26Group_norm_nhwc_fwd_params --------------------------
	.section	.nv.constant0._Z35group_norm_nhwc_fwd_one_pass_kernelI11Fp16IOFp16WLi512ELi70ELi560EEv26Group_norm_nhwc_fwd_params,"a",@progbits
	.sectionflags	@""
	.align	4
.nv.constant0._Z35group_norm_nhwc_fwd_one_pass_kernelI11Fp16IOFp16WLi512ELi70ELi560EEv26Group_norm_nhwc_fwd_params:
	.zero		512


//--------------------- .nv.constant0._Z35group_norm_nhwc_fwd_one_pass_kernelI11Fp32IOFp32WLi64ELi70ELi560EEv26Group_norm_nhwc_fwd_params --------------------------
	.section	.nv.constant0._Z35group_norm_nhwc_fwd_one_pass_kernelI11Fp32IOFp32WLi64ELi70ELi560EEv26Group_norm_nhwc_fwd_params,"a",@progbits
	.sectionflags	@""
	.align	4
.nv.constant0._Z35group_norm_nhwc_fwd_one_pass_kernelI11Fp32IOFp32WLi64ELi70ELi560EEv26Group_norm_nhwc_fwd_params:
	.zero		512


//--------------------- .nv.constant0._Z35group_norm_nhwc_fwd_one_pass_kernelI11Fp32IOFp32WLi128ELi70ELi560EEv26Group_norm_nhwc_fwd_params --------------------------
	.section	.nv.constant0._Z35group_norm_nhwc_fwd_one_pass_kernelI11Fp32IOFp32WLi128ELi70ELi560EEv26Group_norm_nhwc_fwd_params,"a",@progbits
	.sectionflags	@""
	.align	4
.nv.constant0._Z35group_norm_nhwc_fwd_one_pass_kernelI11Fp32IOFp32WLi128ELi70ELi560EEv26Group_norm_nhwc_fwd_params:
	.zero		512


//--------------------- .nv.constant0._Z35group_norm_nhwc_fwd_one_pass_kernelI11Fp32IOFp32WLi256ELi70ELi560EEv26Group_norm_nhwc_fwd_params --------------------------
	.section	.nv.constant0._Z35group_norm_nhwc_fwd_one_pass_kernelI11Fp32IOFp32WLi256ELi70ELi560EEv26Group_norm_nhwc_fwd_params,"a",@progbits
	.sectionflags	@""
	.align	4
.nv.constant0._Z35group_norm_nhwc_fwd_one_pass_kernelI11Fp32IOFp32WLi256ELi70ELi560EEv26Group_norm_nhwc_fwd_params:
	.zero		512


//--------------------- .nv.constant0._Z35group_norm_nhwc_fwd_one_pass_kernelI11Fp32IOFp32WLi512ELi70ELi560EEv26Group_norm_nhwc_fwd_params --------------------------
	.section	.nv.constant0._Z35group_norm_nhwc_fwd_one_pass_kernelI11Fp32IOFp32WLi512ELi70ELi560EEv26Group_norm_nhwc_fwd_params,"a",@progbits
	.sectionflags	@""
	.align	4
.nv.constant0._Z35group_norm_nhwc_fwd_one_pass_kernelI11Fp32IOFp32WLi512ELi70ELi560EEv26Group_norm_nhwc_fwd_params:
	.zero		512


//--------------------- .nv.constant0._Z35group_norm_nhwc_fwd_one_pass_kernelI11Fp32IOBf16WLi64ELi70ELi560EEv26Group_norm_nhwc_fwd_params --------------------------
	.section	.nv.constant0._Z35group_norm_nhwc_fwd_one_pass_kernelI11Fp32IOBf16WLi64ELi70ELi560EEv26Group_norm_nhwc_fwd_params,"a",@progbits
	.sectionflags	@""
	.align	4
.nv.constant0._Z35group_norm_nhwc_fwd_one_pass_kernelI11Fp32IOBf16WLi64ELi70ELi560EEv26Group_norm_nhwc_fwd_params:
	.zero		512


//--------------------- .nv.constant0._Z35group_norm_nhwc_fwd_one_pass_kernelI11Fp32IOBf16WLi128ELi70ELi560EEv26Group_norm_nhwc_fwd_params --------------------------
	.section	.nv.constant0._Z35group_norm_nhwc_fwd_one_pass_kernelI11Fp32IOBf16WLi128ELi70ELi560EEv26Group_norm_nhwc_fwd_params,"a",@progbits
	.sectionflags	@""
	.align	4
.nv.constant0._Z35group_norm_nhwc_fwd_one_pass_kernelI11Fp32IOBf16WLi128ELi70ELi560EEv26Group_norm_nhwc_fwd_params:
	.zero		512


//--------------------- .nv.constant0._Z35group_norm_nhwc_fwd_one_pass_kernelI11Fp32IOBf16WLi256ELi70ELi560EEv26Group_norm_nhwc_fwd_params --------------------------
	.section	.nv.constant0._Z35group_norm_nhwc_fwd_one_pass_kernelI11Fp32IOBf16WLi256ELi70ELi560EEv26Group_norm_nhwc_fwd_params,"a",@progbits
	.sectionflags	@""
	.align	4
.nv.constant0._Z35group_norm_nhwc_fwd_one_pass_kernelI11Fp32IOBf16WLi256ELi70ELi560EEv26Group_norm_nhwc_fwd_params:
	.zero		512


//--------------------- .nv.constant0._Z35group_norm_nhwc_fwd_one_pass_kernelI11Fp32IOBf16WLi512ELi70ELi560EEv26Group_norm_nhwc_fwd_params --------------------------
	.section	.nv.constant0._Z35group_norm_nhwc_fwd_one_pass_kernelI11Fp32IOBf16WLi512ELi70ELi560EEv26Group_norm_nhwc_fwd_params,"a",@progbits
	.sectionflags	@""
	.align	4
.nv.constant0._Z35group_norm_nhwc_fwd_one_pass_kernelI11Fp32IOBf16WLi512ELi70ELi560EEv26Group_norm_nhwc_fwd_params:
	.zero		512


//--------------------- .nv.constant0._Z35group_norm_nhwc_fwd_one_pass_kernelI11Fp32IOFp16WLi64ELi70ELi560EEv26Group_norm_nhwc_fwd_params --------------------------
	.section	.nv.constant0._Z35group_norm_nhwc_fwd_one_pass_kernelI11Fp32IOFp16WLi64ELi70ELi560EEv26Group_norm_nhwc_fwd_params,"a",@progbits
	.sectionflags	@""
	.align	4
.nv.constant0._Z35group_norm_nhwc_fwd_one_pass_kernelI11Fp32IOFp16WLi64ELi70ELi560EEv26Group_norm_nhwc_fwd_params:
	.zero		512


//--------------------- .nv.constant0._Z35group_norm_nhwc_fwd_one_pass_kernelI11Fp32IOFp16WLi128ELi70ELi560EEv26Group_norm_nhwc_fwd_params --------------------------
	.section	.nv.constant0._Z35group_norm_nhwc_fwd_one_pass_kernelI11Fp32IOFp16WLi128ELi70ELi560EEv26Group_norm_nhwc_fwd_params,"a",@progbits
	.sectionflags	@""
	.align	4
.nv.constant0._Z35group_norm_nhwc_fwd_one_pass_kernelI11Fp32IOFp16WLi128ELi70ELi560EEv26Group_norm_nhwc_fwd_params:
	.zero		512


//--------------------- .nv.constant0._Z35group_norm_nhwc_fwd_one_pass_kernelI11Fp32IOFp16WLi256ELi70ELi560EEv26Group_norm_nhwc_fwd_params --------------------------
	.section	.nv.constant0._Z35group_norm_nhwc_fwd_one_pass_kernelI11Fp32IOFp16WLi256ELi70ELi560EEv26Group_norm_nhwc_fwd_params,"a",@progbits
	.sectionflags	@""
	.align	4
.nv.constant0._Z35group_norm_nhwc_fwd_one_pass_kernelI11Fp32IOFp16WLi256ELi70ELi560EEv26Group_norm_nhwc_fwd_params:
	.zero		512


//--------------------- .nv.constant0._Z35group_norm_nhwc_fwd_one_pass_kernelI11Fp32IOFp16WLi512ELi70ELi560EEv26Group_norm_nhwc_fwd_params --------------------------
	.section	.nv.constant0._Z35group_norm_nhwc_fwd_one_pass_kernelI11Fp32IOFp16WLi512ELi70ELi560EEv26Group_norm_nhwc_fwd_params,"a",@progbits
	.sectionflags	@""
	.align	4
.nv.constant0._Z35group_norm_nhwc_fwd_one_pass_kernelI11Fp32IOFp16WLi512ELi70ELi560EEv26Group_norm_nhwc_fwd_params:
	.zero		512


//--------------------- .text._ZN3cub17CUB_300001_SM_8006detail11EmptyKernelIvEEvv --------------------------
	.section	.text._ZN3cub17CUB_300001_SM_8006detail11EmptyKernelIvEEvv,"ax",@progbits
	.sectioninfo	@"SHI_REGISTERS=4"
	.align	128
        .global         _ZN3cub17CUB_300001_SM_8006detail11EmptyKernelIvEEvv
        .type           _ZN3cub17CUB_300001_SM_8006detail11EmptyKernelIvEEvv,@function
        .size           _ZN3cub17CUB_300001_SM_8006detail11EmptyKernelIvEEvv,(.L_x_5149 - _ZN3cub17CUB_300001_SM_8006detail11EmptyKernelIvEEvv)
        .other          _ZN3cub17CUB_300001_SM_8006detail11EmptyKernelIvEEvv,@"STO_CUDA_ENTRY STV_DEFAULT"
_ZN3cub17CUB_300001_SM_8006detail11EmptyKernelIvEEvv:
.text._ZN3cub17CUB_300001_SM_8006detail11EmptyKernelIvEEvv:
[----:B------:R-:W-:Y:S02]  /*0000*/  MOV R1, c[0x0][0x28] ;  /* 0x00000a0000017a02 */ /* 0x000fe40000000f00 */
[----:B------:R-:W-:Y:S05]  /*0010*/  EXIT ;  /* 0x000000000000794d */ /* 0x000fea0003800000 */
.L_x_0:
[----:B------:R-:W-:-:S00]  /*0020*/  BRA `(.L_x_0) ;  /* 0xfffffff000007947 */ /* 0x000fc0000383ffff */
[----:B------:R-:W-:-:S00]  /*0030*/  NOP ;  /* 0x0000000000007918 */ /* 0x000fc00000000000 */
        /* <DEDUP_REMOVED lines=12> */
.L_x_5149:


//--------------------- .text._Z35group_norm_nhwc_bwd_one_pass_kernelI11Bf16IOFp32WLi64ELi70ELi560EEv26Group_norm_nhwc_bwd_params --------------------------
	.section	.text._Z35group_norm_nhwc_bwd_one_pass_kernelI11Bf16IOFp32WLi64ELi70ELi560EEv26Group_norm_nhwc_bwd_params,"ax",@progbits
	.sectioninfo	@"SHI_REGISTERS=56"
	.align	128
        .global         _Z35group_norm_nhwc_bwd_one_pass_kernelI11Bf16IOFp32WLi64ELi70ELi560EEv26Group_norm_nhwc_bwd_params
        .type           _Z35group_norm_nhwc_bwd_one_pass_kernelI11Bf16IOFp32WLi64ELi70ELi560EEv26Group_norm_nhwc_bwd_params,@function
        .size           _Z35group_norm_nhwc_bwd_one_pass_kernelI11Bf16IOFp32WLi64ELi70ELi560EEv26Group_norm_nhwc_bwd_params,(.L_x_5150 - _Z35group_norm_nhwc_bwd_one_pass_kernelI11Bf16IOFp32WLi64ELi70ELi560EEv26Group_norm_nhwc_bwd_params)
        .other          _Z35group_norm_nhwc_bwd_one_pass_kernelI11Bf16IOFp32WLi64ELi70ELi560EEv26Group_norm_nhwc_bwd_params,@"STO_CUDA_ENTRY STV_DEFAULT"
_Z35group_norm_nhwc_bwd_one_pass_kernelI11Bf16IOFp32WLi64ELi70ELi560EEv26Group_norm_nhwc_bwd_params:
.text._Z35group_norm_nhwc_bwd_one_pass_kernelI11Bf16IOFp32WLi64ELi70ELi560EEv26Group_norm_nhwc_bwd_params:
[----:B------:R-:W-:Y:S02]  /*0000*/  MOV R1, c[0x0][0x28] ;  /* 0x00000a0000017a02 */ /* 0x000fe40000000f00 */
[----:B------:R-:W0:Y:S01]  /*0010*/  S2UR UR7, SR_CTAID.Y ;  /* 0x00000000000779c3 */ /* 0x000e220000002600 */
[----:B------:R-:W1:Y:S01]  /*0020*/  S2R R0, SR_TID.X ;  /* 0x0000000000007919 */ /* 0x000e620000002100 */
[----:B------:R-:W-:Y:S02]  /*0030*/  ULDC UR6, c[0x0][0x1f0] ;  /* 0x00007c0000067ab9 */ /* 0x000fe40000000800 */
[----:B------:R-:W-:Y:S02]  /*0040*/  ULDC UR4, c[0x0][0x1c0] ;  /* 0x0000700000047ab9 */ /* 0x000fe40000000800 */
[----:B------:R-:W-:Y:S02]  /*0050*/  UIMAD UR6, UR6, UR4, URZ ;  /* 0x00000004060672a4 */ /* 0x000fe4000f8e023f */
[----:B------:R-:W-:Y:S02]  /*0060*/  ULDC.64 UR14, c[0x0][0x118] ;  /* 0x00004600000e7ab9 */ /* 0x000fe40000000a00 */
[----:B0-----:R-:W-:Y:S01]  /*0070*/  UISETP.GE.AND UP0, UPT, UR7, UR6, UPT ;  /* 0x000000060700728c */ /* 0x001fe2000bf06270 */
[----:B-1----:R-:W-:-:S05]  /*0080*/  IMAD.WIDE.U32 R2, R0, -0x2be2be2b, RZ ;  /* 0xd41d41d500027825 */ /* 0x002fca00078e00ff */
[----:B------:R-:W-:Y:S02]  /*0090*/  PLOP3.LUT P0, PT, PT, PT, UP0, 0x80, 0x0 ;  /* 0x000000000000781c */ /* 0x000fe40003f0f008 */
[----:B------:R-:W-:-:S04]  /*00a0*/  IADD3 R2, -R3, R0, RZ ;  /* 0x0000000003027210 */ /* 0x000fc80007ffe1ff */
[----:B------:R-:W-:-:S07]  /*00b0*/  LEA.HI R2, R2, R3, RZ, 0x1f ;  /* 0x0000000302027211 */ /* 0x000fce00078ff8ff */
[----:B------:R-:W-:Y:S05]  /*00c0*/  @P0 BRA `(.L_x_1) ;  /* 0x00003f4000000947 */ /* 0x000fea0003800000 */
[----:B------:R-:W0:Y:S01]  /*00d0*/  S2R R32, SR_CTAID.X ;  /* 0x0000000000207919 */ /* 0x000e220000002500 */
[----:B------:R-:W-:Y:S01]  /*00e0*/  UMOV UR9, 0x3 ;  /* 0x0000000300097882 */ /* 0x000fe20000000000 */
[----:B------:R-:W-:Y:S01]  /*00f0*/  SHF.R.U32.HI R3, RZ, 0x5, R2 ;  /* 0x00000005ff037819 */ /* 0x000fe20000011602 */
[----:B------:R-:W-:Y:S01]  /*0100*/  ULDC.64 UR12, c[0x0][0x1d8] ;  /* 0x00007600000c7ab9 */ /* 0x000fe20000000a00 */
[----:B------:R-:W1:Y:S01]  /*0110*/  S2R R52, SR_LANEID ;  /* 0x0000000000347919 */ /* 0x000e620000000000 */
[----:B------:R-:W-:Y:S01]  /*0120*/  UIMAD.WIDE.U32 UR4, UR9, UR12, URZ ;  /* 0x0000000c090472a5 */ /* 0x000fe2000f8e003f */
[----:B------:R-:W-:Y:S01]  /*0130*/  HFMA2.MMA R41, -RZ, RZ, 0, 0 ;  /* 0x00000000ff297435 */ /* 0x000fe200000001ff */
[----:B------:R-:W-:Y:S01]  /*0140*/  UIMAD UR9, UR9, UR13, URZ ;  /* 0x0000000d090972a4 */ /* 0x000fe2000f8e023f */
[----:B------:R-:W-:Y:S01]  /*0150*/  IMAD R42, R3, -0x23, R0 ;  /* 0xffffffdd032a7824 */ /* 0x000fe200078e0200 */
[----:B------:R-:W-:Y:S02]  /*0160*/  ULEA.HI UR12, UP0, UR13, UR12, URZ, 0x1 ;  /* 0x0000000c0d0c7291 */ /* 0x000fe4000f81083f */
[----:B------:R-:W-:-:S02]  /*0170*/  UIADD3 UR9, UR5, UR9, URZ ;  /* 0x0000000905097290 */ /* 0x000fc4000fffe03f */
[----:B------:R-:W-:Y:S01]  /*0180*/  UIADD3.X UR10, URZ, UR13, URZ, UP0, !UPT ;  /* 0x0000000d3f0a7290 */ /* 0x000fe200087fe43f */
[----:B------:R-:W-:Y:S01]  /*0190*/  SHF.L.U32 R42, R42, 0x1, RZ ;  /* 0x000000012a2a7819 */ /* 0x000fe200000006ff */
[----:B------:R-:W-:Y:S02]  /*01a0*/  ULEA.HI UR11, UP0, UR9, UR4, URZ, 0x1 ;  /* 0x00000004090b7291 */ /* 0x000fe4000f81083f */
[----:B------:R-:W-:Y:S02]  /*01b0*/  USHF.R.S64 UR12, UR12, 0x1, UR10 ;  /* 0x000000010c0c7899 */ /* 0x000fe4000800100a */
[----:B------:R-:W-:Y:S02]  /*01c0*/  UIADD3.X UR9, URZ, UR9, URZ, UP0, !UPT ;  /* 0x000000093f097290 */ /* 0x000fe400087fe43f */
[----:B------:R-:W-:Y:S02]  /*01d0*/  USHF.R.S32.HI UR10, URZ, 0x1, UR10 ;  /* 0x000000013f0a7899 */ /* 0x000fe4000801140a */
[----:B------:R-:W-:Y:S01]  /*01e0*/  USHF.R.S64 UR11, UR11, 0x1, UR9 ;  /* 0x000000010b0b7899 */ /* 0x000fe20008001009 */
[----:B0-----:R-:W-:Y:S01]  /*01f0*/  IMAD R2, R32, c[0x0][0x1fc], R3 ;  /* 0x00007f0020027a24 */ /* 0x001fe200078e0203 */
[----:B------:R-:W-:Y:S01]  /*0200*/  SHF.R.S32.HI R3, RZ, 0x1f, R0 ;  /* 0x0000001fff037819 */ /* 0x000fe20000011400 */
[----:B------:R-:W-:-:S02]  /*0210*/  USHF.R.S32.HI UR9, URZ, 0x1, UR9 ;  /* 0x000000013f097899 */ /* 0x000fc40008011409 */
[----:B------:R-:W-:Y:S01]  /*0220*/  USHF.L.U64.HI UR10, UR12, 0x2, UR10 ;  /* 0x000000020c0a7899 */ /* 0x000fe2000801020a */
[----:B------:R-:W-:Y:S01]  /*0230*/  ISETP.GE.U32.AND P1, PT, R2, c[0x0][0x1e0], PT ;  /* 0x0000780002007a0c */ /* 0x000fe20003f26070 */
[----:B------:R-:W-:Y:S01]  /*0240*/  USHF.L.U64.HI UR9, UR11, 0x2, UR9 ;  /* 0x000000020b097899 */ /* 0x000fe20008010209 */
[----:B------:R-:W-:Y:S01]  /*0250*/  SHF.R.S32.HI R51, RZ, 0x1f, R2 ;  /* 0x0000001fff337819 */ /* 0x000fe20000011402 */
[----:B------:R-:W-:Y:S01]  /*0260*/  ULDC.U8 UR16, c[0x0][0x1f4] ;  /* 0x00007d0000107ab9 */ /* 0x000fe20000000000 */
[----:B------:R-:W-:Y:S02]  /*0270*/  LEA.HI R3, R3, R0, RZ, 0x5 ;  /* 0x0000000003037211 */ /* 0x000fe400078f28ff */
[----:B------:R-:W-:Y:S02]  /*0280*/  ISETP.GE.AND.EX P1, PT, R51, c[0x0][0x1e4], PT, P1 ;  /* 0x0000790033007a0c */ /* 0x000fe40003f26310 */
[----:B------:R-:W-:Y:S02]  /*0290*/  SHF.R.S32.HI R47, RZ, 0x5, R3 ;  /* 0x00000005ff2f7819 */ /* 0x000fe40000011403 */
[----:B------:R-:W-:-:S02]  /*02a0*/  ISETP.LT.U32.AND P1, PT, R0, 0x230, !P1 ;  /* 0x000002300000780c */ /* 0x000fc40004f21070 */
[C---:B------:R-:W-:Y:S02]  /*02b0*/  IADD3 R46, R2.reuse, 0x10, RZ ;  /* 0x00000010022e7810 */ /* 0x040fe40007ffe0ff */
[C---:B------:R-:W-:Y:S02]  /*02c0*/  IADD3 R45, R2.reuse, 0x20, RZ ;  /* 0x00000020022d7810 */ /* 0x040fe40007ffe0ff */
[----:B-1----:R-:W-:Y:S02]  /*02d0*/  IADD3 R44, R2, 0x30, RZ ;  /* 0x00000030022c7810 */ /* 0x002fe40007ffe0ff */
.L_x_36:
[----:B------:R-:W-:Y:S01]  /*02e0*/  IABS R6, c[0x0][0x1f0] ;  /* 0x00007c0000067a13 */ /* 0x000fe20000000000 */
[----:B------:R-:W-:Y:S01]  /*02f0*/  UMOV UR8, 0x8 ;  /* 0x0000000800087882 */ /* 0x000fe20000000000 */
[----:B------:R-:W-:Y:S01]  /*0300*/  IABS R8, UR7 ;  /* 0x0000000700087c13 */ /* 0x000fe20008000000 */
[----:B------:R-:W-:Y:S01]  /*0310*/  ULDC.64 UR4, c[0x0][0x198] ;  /* 0x0000660000047ab9 */ /* 0x000fe20000000a00 */
[----:B0-----:R-:W0:Y:S01]  /*0320*/  I2F.RP R3, R6 ;  /* 0x0000000600037306 */ /* 0x001e220000209400 */
[----:B------:R-:W-:Y:S01]  /*0330*/  UIMAD.WIDE UR4, UR7, UR8, UR4 ;  /* 0x00000008070472a5 */ /* 0x000fe2000f8e0204 */
[----:B------:R-:W-:-:S02]  /*0340*/  ISETP.LE.AND P3, PT, RZ, UR7, PT ;  /* 0x00000007ff007c0c */ /* 0x000fc4000bf63270 */
[----:B------:R-:W-:Y:S02]  /*0350*/  ULDC UR8, c[0x0][0x1f0] ;  /* 0x00007c0000087ab9 */ /* 0x000fe40000000800 */
[----:B------:R-:W-:Y:S01]  /*0360*/  ULOP3.LUT UR8, UR7, UR8, URZ, 0x3c, !UPT ;  /* 0x0000000807087292 */ /* 0x000fe2000f8e3c3f */
[----:B------:R-:W-:-:S05]  /*0370*/  MOV R9, UR5 ;  /* 0x0000000500097c02 */ /* 0x000fca0008000f00 */
[----:B------:R-:W-:Y:S01]  /*0380*/  ISETP.LE.AND P4, PT, RZ, UR8, PT ;  /* 0x00000008ff007c0c */ /* 0x000fe2000bf83270 */
[----:B0-----:R-:W0:Y:S02]  /*0390*/  MUFU.RCP R3, R3 ;  /* 0x0000000300037308 */ /* 0x001e240000001000 */
[----:B0-----:R-:W-:-:S06]  /*03a0*/  IADD3 R4, R3, 0xffffffe, RZ ;  /* 0x0ffffffe03047810 */ /* 0x001fcc0007ffe0ff */
[----:B------:R0:W1:Y:S02]  /*03b0*/  F2I.FTZ.U32.TRUNC.NTZ R5, R4 ;  /* 0x0000000400057305 */ /* 0x000064000021f000 */
[----:B0-----:R-:W-:Y:S02]  /*03c0*/  MOV R4, RZ ;  /* 0x000000ff00047202 */ /* 0x001fe40000000f00 */
[----:B-1----:R-:W-:-:S05]  /*03d0*/  IADD3 R7, RZ, -R5, RZ ;  /* 0x80000005ff077210 */ /* 0x002fca0007ffe0ff */
[----:B------:R-:W-:-:S04]  /*03e0*/  IMAD R7, R7, R6, RZ ;  /* 0x0000000607077224 */ /* 0x000fc800078e02ff */
[----:B------:R-:W-:Y:S01]  /*03f0*/  IMAD.HI.U32 R5, R5, R7, R4 ;  /* 0x0000000705057227 */ /* 0x000fe200078e0004 */
[----:B------:R-:W-:Y:S02]  /*0400*/  MOV R7, R8 ;  /* 0x0000000800077202 */ /* 0x000fe40000000f00 */
[----:B------:R-:W-:-:S03]  /*0410*/  MOV R8, UR4 ;  /* 0x0000000400087c02 */ /* 0x000fc60008000f00 */
[----:B------:R-:W-:-:S03]  /*0420*/  IMAD.HI.U32 R5, R5, R7, RZ ;  /* 0x0000000705057227 */ /* 0x000fc600078e00ff */
[----:B------:R-:W2:Y:S02]  /*0430*/  LDG.E.64 R8, [R8.64] ;  /* 0x0000000e08087981 */ /* 0x000ea4000c1e1b00 */
[----:B------:R-:W-:-:S05]  /*0440*/  IADD3 R3, -R5, RZ, RZ ;  /* 0x000000ff05037210 */ /* 0x000fca0007ffe1ff */
[----:B------:R-:W-:-:S05]  /*0450*/  IMAD R3, R6, R3, R7 ;  /* 0x0000000306037224 */ /* 0x000fca00078e0207 */
[----:B------:R-:W-:-:S13]  /*0460*/  ISETP.GT.U32.AND P2, PT, R6, R3, PT ;  /* 0x000000030600720c */ /* 0x000fda0003f44070 */
[----:B------:R-:W-:-:S04]  /*0470*/  @!P2 IADD3 R3, R3, -R6, RZ ;  /* 0x800000060303a210 */ /* 0x000fc80007ffe0ff */
[-C--:B------:R-:W-:Y:S02]  /*0480*/  ISETP.GE.U32.AND P0, PT, R3, R6.reuse, PT ;  /* 0x000000060300720c */ /* 0x080fe40003f06070 */
[----:B------:R-:W-:Y:S02]  /*0490*/  @!P2 IADD3 R5, R5, 0x1, RZ ;  /* 0x000000010505a810 */ /* 0x000fe40007ffe0ff */
[----:B------:R-:W-:Y:S02]  /*04a0*/  ISETP.GT.U32.AND P2, PT, R6, R3, PT ;  /* 0x000000030600720c */ /* 0x000fe40003f44070 */
[----:B------:R-:W-:-:S04]  /*04b0*/  IADD3 R4, R3, -R6, RZ ;  /* 0x8000000603047210 */ /* 0x000fc80007ffe0ff */
[----:B------:R-:W-:Y:S02]  /*04c0*/  SEL R3, R4, R3, !P2 ;  /* 0x0000000304037207 */ /* 0x000fe40005000000 */
[----:B------:R-:W-:Y:S02]  /*04d0*/  LOP3.LUT R4, RZ, c[0x0][0x1f0], RZ, 0x33, !PT ;  /* 0x00007c00ff047a12 */ /* 0x000fe400078e33ff */
[----:B------:R-:W-:Y:S02]  /*04e0*/  @P0 IADD3 R5, R5, 0x1, RZ ;  /* 0x0000000105050810 */ /* 0x000fe40007ffe0ff */
[----:B------:R-:W-:Y:S02]  /*04f0*/  ISETP.NE.AND P0, PT, RZ, c[0x0][0x1f0], PT ;  /* 0x00007c00ff007a0c */ /* 0x000fe40003f05270 */
[----:B------:R-:W-:Y:S02]  /*0500*/  @!P3 IADD3 R3, -R3, RZ, RZ ;  /* 0x000000ff0303b210 */ /* 0x000fe40007ffe1ff */
[----:B------:R-:W-:-:S02]  /*0510*/  @!P4 IADD3 R5, -R5, RZ, RZ ;  /* 0x000000ff0505c210 */ /* 0x000fc40007ffe1ff */
[C---:B------:R-:W-:Y:S02]  /*0520*/  SEL R43, R4.reuse, R3, !P0 ;  /* 0x00000003042b7207 */ /* 0x040fe40004000000 */
[----:B------:R-:W-:Y:S02]  /*0530*/  SEL R7, R4, R5, !P0 ;  /* 0x0000000504077207 */ /* 0x000fe40004000000 */
[----:B------:R-:W-:Y:S01]  /*0540*/  ISETP.GE.U32.AND P2, PT, R45, c[0x0][0x1e0], PT ;  /* 0x000078002d007a0c */ /* 0x000fe20003f46070 */
[----:B------:R-:W-:Y:S01]  /*0550*/  IMAD R3, R43, 0x46, RZ ;  /* 0x000000462b037824 */ /* 0x000fe200078e02ff */
[----:B------:R-:W-:Y:S02]  /*0560*/  SHF.R.S32.HI R49, RZ, 0x1f, R45 ;  /* 0x0000001fff317819 */ /* 0x000fe4000001142d */
[----:B------:R-:W-:Y:S02]  /*0570*/  ISETP.GE.U32.AND P0, PT, R46, c[0x0][0x1e0], PT ;  /* 0x000078002e007a0c */ /* 0x000fe40003f06070 */
[----:B------:R-:W-:-:S02]  /*0580*/  SHF.R.S32.HI R50, RZ, 0x1f, R46 ;  /* 0x0000001fff327819 */ /* 0x000fc4000001142e */
[----:B------:R-:W-:Y:S02]  /*0590*/  SHF.R.S32.HI R10, RZ, 0x1f, R42 ;  /* 0x0000001fff0a7819 */ /* 0x000fe4000001142a */
[----:B------:R-:W-:Y:S02]  /*05a0*/  ISETP.GE.AND.EX P2, PT, R49, c[0x0][0x1e4], PT, P2 ;  /* 0x0000790031007a0c */ /* 0x000fe40003f46320 */
[----:B------:R-:W-:Y:S02]  /*05b0*/  IADD3 R4, P4, R42, R3, RZ ;  /* 0x000000032a047210 */ /* 0x000fe40007f9e0ff */
[----:B------:R-:W-:Y:S02]  /*05c0*/  SHF.R.S32.HI R6, RZ, 0x1f, R7 ;  /* 0x0000001fff067819 */ /* 0x000fe40000011407 */
[----:B------:R-:W-:Y:S02]  /*05d0*/  ISETP.GE.AND.EX P0, PT, R50, c[0x0][0x1e4], PT, P0 ;  /* 0x0000790032007a0c */ /* 0x000fe40003f06300 */
[----:B------:R-:W-:Y:S01]  /*05e0*/  ISETP.GT.U32.OR P2, PT, R0, 0x22f, P2 ;  /* 0x0000022f0000780c */ /* 0x000fe20001744470 */
[----:B------:R-:W-:Y:S01]  /*05f0*/  IMAD R6, R6, c[0x0][0x1e8], RZ ;  /* 0x00007a0006067a24 */ /* 0x000fe200078e02ff */
[----:B------:R-:W-:-:S02]  /*0600*/  LEA.HI.X.SX32 R5, R3, R10, 0x1, P4 ;  /* 0x0000000a03057211 */ /* 0x000fc400020f0eff */
[----:B------:R-:W-:Y:S01]  /*0610*/  ISETP.GT.U32.OR P0, PT, R0, 0x22f, P0 ;  /* 0x0000022f0000780c */ /* 0x000fe20000704470 */
[C---:B------:R-:W-:Y:S02]  /*0620*/  IMAD R11, R7.reuse, c[0x0][0x1ec], R6 ;  /* 0x00007b00070b7a24 */ /* 0x040fe400078e0206 */
[----:B------:R-:W-:Y:S01]  /*0630*/  IMAD.WIDE.U32 R4, R7, c[0x0][0x1e8], R4 ;  /* 0x00007a0007047a25 */ /* 0x000fe200078e0004 */
[----:B------:R-:W-:Y:S02]  /*0640*/  ISETP.GE.U32.AND P3, PT, R44, c[0x0][0x1e0], PT ;  /* 0x000078002c007a0c */ /* 0x000fe40003f66070 */
[----:B------:R-:W-:Y:S02]  /*0650*/  SHF.R.S32.HI R48, RZ, 0x1f, R44 ;  /* 0x0000001fff307819 */ /* 0x000fe4000001142c */
[----:B------:R-:W-:Y:S01]  /*0660*/  IADD3 R7, R5, R11, RZ ;  /* 0x0000000b05077210 */ /* 0x000fe20007ffe0ff */
[----:B------:R-:W-:Y:S01]  /*0670*/  @P1 IMAD R13, R51, c[0x0][0x1d8], RZ ;  /* 0x00007600330d1a24 */ /* 0x000fe200078e02ff */
[----:B------:R-:W-:Y:S01]  /*0680*/  ISETP.GE.AND.EX P3, PT, R48, c[0x0][0x1e4], PT, P3 ;  /* 0x0000790030007a0c */ /* 0x000fe20003f66330 */
[----:B------:R-:W-:-:S02]  /*0690*/  @!P2 IMAD R12, R49, c[0x0][0x1d8], RZ ;  /* 0x00007600310caa24 */ /* 0x000fc400078e02ff */
[-C--:B------:R-:W-:Y:S01]  /*06a0*/  @!P0 MOV R10, R4.reuse ;  /* 0x00000004000a8202 */ /* 0x080fe20000000f00 */
[----:B------:R-:W-:Y:S01]  /*06b0*/  @!P0 IMAD R15, R50, c[0x0][0x1d8], RZ ;  /* 0x00007600320f8a24 */ /* 0x000fe200078e02ff */
[-C--:B------:R-:W-:Y:S01]  /*06c0*/  @!P0 MOV R11, R7.reuse ;  /* 0x00000007000b8202 */ /* 0x080fe20000000f00 */
[----:B------:R-:W-:Y:S01]  /*06d0*/  @P1 IMAD R17, R2, c[0x0][0x1dc], R13 ;  /* 0x0000770002111a24 */ /* 0x000fe200078e020d */
[----:B------:R-:W-:Y:S01]  /*06e0*/  ISETP.GT.U32.OR P3, PT, R0, 0x22f, P3 ;  /* 0x0000022f0000780c */ /* 0x000fe20001f64470 */
[----:B------:R-:W-:Y:S01]  /*06f0*/  @!P2 IMAD R21, R45, c[0x0][0x1dc], R12 ;  /* 0x000077002d15aa24 */ /* 0x000fe200078e020c */
[-C--:B------:R-:W-:Y:S01]  /*0700*/  @P1 MOV R6, R4.reuse ;  /* 0x0000000400061202 */ /* 0x080fe20000000f00 */
[C---:B------:R-:W-:Y:S01]  /*0710*/  @!P0 IMAD R19, R46.reuse, c[0x0][0x1dc], R15 ;  /* 0x000077002e138a24 */ /* 0x040fe200078e020f */
[----:B------:R-:W-:Y:S01]  /*0720*/  @!P2 MOV R12, R4 ;  /* 0x00000004000ca202 */ /* 0x000fe20000000f00 */
[----:B------:R-:W-:Y:S01]  /*0730*/  @!P0 IMAD.WIDE.U32 R10, R46, c[0x0][0x1d8], R10 ;  /* 0x000076002e0a8a25 */ /* 0x000fe200078e000a */
[----:B------:R-:W-:-:S03]  /*0740*/  @!P2 MOV R13, R7 ;  /* 0x00000007000da202 */ /* 0x000fc60000000f00 */
[----:B------:R-:W-:Y:S01]  /*0750*/  @P1 IMAD.WIDE.U32 R14, R2, c[0x0][0x1d8], R6 ;  /* 0x00007600020e1a25 */ /* 0x000fe200078e0006 */
[----:B------:R-:W-:-:S03]  /*0760*/  @!P0 IADD3 R19, R11, R19, RZ ;  /* 0x000000130b138210 */ /* 0x000fc60007ffe0ff */
[----:B------:R-:W-:Y:S01]  /*0770*/  @!P2 IMAD.WIDE.U32 R12, R45, c[0x0][0x1d8], R12 ;  /* 0x000076002d0caa25 */ /* 0x000fe200078e000c */
[----:B------:R-:W-:Y:S02]  /*0780*/  @P1 IADD3 R17, R15, R17, RZ ;  /* 0x000000110f111210 */ /* 0x000fe40007ffe0ff */
[C---:B------:R-:W-:Y:S02]  /*0790*/  @!P0 SHF.L.U32 R18, R10.reuse, 0x1, RZ ;  /* 0x000000010a128819 */ /* 0x040fe400000006ff */
[----:B------:R-:W-:Y:S02]  /*07a0*/  @!P0 SHF.L.U64.HI R19, R10, 0x1, R19 ;  /* 0x000000010a138819 */ /* 0x000fe40000010213 */
[----:B------:R-:W-:Y:S01]  /*07b0*/  @!P2 IADD3 R13, R13, R21, RZ ;  /* 0x000000150d0da210 */ /* 0x000fe20007ffe0ff */
[----:B------:R-:W-:Y:S01]  /*07c0*/  @!P3 IMAD R23, R48, c[0x0][0x1d8], RZ ;  /* 0x000076003017ba24 */ /* 0x000fe200078e02ff */
[----:B------:R-:W-:Y:S02]  /*07d0*/  @P1 SHF.L.U32 R15, R14, 0x1, RZ ;  /* 0x000000010e0f1819 */ /* 0x000fe400000006ff */
[----:B------:R-:W-:-:S02]  /*07e0*/  @!P3 MOV R10, R4 ;  /* 0x00000004000ab202 */ /* 0x000fc40000000f00 */
[----:B------:R-:W-:Y:S02]  /*07f0*/  @!P3 MOV R11, R7 ;  /* 0x00000007000bb202 */ /* 0x000fe40000000f00 */
[----:B------:R-:W-:Y:S02]  /*0800*/  @P1 SHF.L.U64.HI R16, R14, 0x1, R17 ;  /* 0x000000010e101819 */ /* 0x000fe40000010211 */
[C---:B------:R-:W-:Y:S02]  /*0810*/  @!P2 SHF.L.U32 R24, R12.reuse, 0x1, RZ ;  /* 0x000000010c18a819 */ /* 0x040fe400000006ff */
[----:B------:R-:W-:Y:S01]  /*0820*/  @!P2 SHF.L.U64.HI R22, R12, 0x1, R13 ;  /* 0x000000010c16a819 */ /* 0x000fe2000001020d */
[C---:B------:R-:W-:Y:S01]  /*0830*/  @!P3 IMAD R23, R44.reuse, c[0x0][0x1dc], R23 ;  /* 0x000077002c17ba24 */ /* 0x040fe200078e0217 */
[C---:B------:R-:W-:Y:S01]  /*0840*/  @P1 IADD3 R12, P4, R15.reuse, c[0x0][0x180], RZ ;  /* 0x000060000f0c1a10 */ /* 0x040fe20007f9e0ff */
[----:B------:R-:W-:Y:S01]  /*0850*/  @!P3 IMAD.WIDE.U32 R10, R44, c[0x0][0x1d8], R10 ;  /* 0x000076002c0aba25 */ /* 0x000fe200078e000a */
[----:B------:R-:W-:Y:S01]  /*0860*/  @P1 IADD3 R14, P5, R15, c[0x0][0x178], RZ ;  /* 0x00005e000f0e1a10 */ /* 0x000fe20007fbe0ff */
[----:B------:R-:W-:Y:S01]  /*0870*/  CS2R R34, SRZ ;  /* 0x0000000000227805 */ /* 0x000fe2000001ff00 */
[----:B------:R-:W-:-:S02]  /*0880*/  @P1 IADD3.X R13, R16, c[0x0][0x184], RZ, P4, !PT ;  /* 0x00006100100d1a10 */ /* 0x000fc400027fe4ff */
[----:B------:R-:W-:Y:S02]  /*0890*/  MOV R40, RZ ;  /* 0x000000ff00287202 */ /* 0x000fe40000000f00 */
[----:B------:R-:W-:Y:S01]  /*08a0*/  @P1 IADD3.X R15, R16, c[0x0][0x17c], RZ, P5, !PT ;  /* 0x00005f00100f1a10 */ /* 0x000fe20002ffe4ff */
[----:B------:R0:W5:Y:S01]  /*08b0*/  @P1 LDG.E R35, [R12.64] ;  /* 0x0000000e0c231981 */ /* 0x000162000c1e1900 */
[C---:B------:R-:W-:Y:S02]  /*08c0*/  @!P0 IADD3 R16, P4, R18.reuse, c[0x0][0x180], RZ ;  /* 0x0000600012108a10 */ /* 0x040fe40007f9e0ff */
[----:B------:R-:W-:Y:S01]  /*08d0*/  @!P3 IADD3 R23, R11, R23, RZ ;  /* 0x000000170b17b210 */ /* 0x000fe20007ffe0ff */
[----:B------:R1:W5:Y:S01]  /*08e0*/  @P1 LDG.E R40, [R14.64] ;  /* 0x0000000e0e281981 */ /* 0x000362000c1e1900 */
[----:B------:R-:W-:Y:S02]  /*08f0*/  @!P0 IADD3 R18, P5, R18, c[0x0][0x178], RZ ;  /* 0x00005e0012128a10 */ /* 0x000fe40007fbe0ff */
[----:B------:R-:W-:-:S02]  /*0900*/  @!P3 SHF.L.U32 R11, R10, 0x1, RZ ;  /* 0x000000010a0bb819 */ /* 0x000fc400000006ff */
[C---:B------:R-:W-:Y:S02]  /*0910*/  @!P0 IADD3.X R17, R19.reuse, c[0x0][0x184], RZ, P4, !PT ;  /* 0x0000610013118a10 */ /* 0x040fe400027fe4ff */
[----:B------:R-:W-:Y:S02]  /*0920*/  @!P0 IADD3.X R19, R19, c[0x0][0x17c], RZ, P5, !PT ;  /* 0x00005f0013138a10 */ /* 0x000fe40002ffe4ff */
[----:B------:R-:W-:Y:S02]  /*0930*/  @!P3 SHF.L.U64.HI R23, R10, 0x1, R23 ;  /* 0x000000010a17b819 */ /* 0x000fe40000010217 */
[----:B------:R-:W-:Y:S02]  /*0940*/  @!P2 IADD3 R20, P6, R24, c[0x0][0x180], RZ ;  /* 0x000060001814aa10 */ /* 0x000fe40007fde0ff */
[C---:B0-----:R-:W-:Y:S02]  /*0950*/  @!P3 IADD3 R12, P4, R11.reuse, c[0x0][0x180], RZ ;  /* 0x000060000b0cba10 */ /* 0x041fe40007f9e0ff */
[----:B-1----:R-:W-:Y:S01]  /*0960*/  @!P3 IADD3 R14, P5, R11, c[0x0][0x178], RZ ;  /* 0x00005e000b0eba10 */ /* 0x002fe20007fbe0ff */
[----:B------:R-:W-:Y:S01]  /*0970*/  CS2R R36, SRZ ;  /* 0x0000000000247805 */ /* 0x000fe2000001ff00 */
[----:B------:R-:W-:-:S02]  /*0980*/  MOV R33, RZ ;  /* 0x000000ff00217202 */ /* 0x000fc40000000f00 */
[----:B------:R-:W-:Y:S02]  /*0990*/  @!P2 IADD3.X R21, R22, c[0x0][0x184], RZ, P6, !PT ;  /* 0x000061001615aa10 */ /* 0x000fe400037fe4ff */
[C---:B------:R-:W-:Y:S01]  /*09a0*/  @!P3 IADD3.X R13, R23.reuse, c[0x0][0x184], RZ, P4, !PT ;  /* 0x00006100170dba10 */ /* 0x040fe200027fe4ff */
[----:B------:R-:W-:Y:S01]  /*09b0*/  CS2R R38, SRZ ;  /* 0x0000000000267805 */ /* 0x000fe2000001ff00 */
[----:B------:R-:W-:Y:S01]  /*09c0*/  @!P3 IADD3.X R15, R23, c[0x0][0x17c], RZ, P5, !PT ;  /* 0x00005f00170fba10 */ /* 0x000fe20002ffe4ff */
[----:B------:R0:W5:Y:S04]  /*09d0*/  @!P2 LDG.E R33, [R20.64] ;  /* 0x0000000e1421a981 */ /* 0x000168000c1e1900 */
[----:B------:R0:W5:Y:S04]  /*09e0*/  @!P3 LDG.E R34, [R12.64] ;  /* 0x0000000e0c22b981 */ /* 0x000168000c1e1900 */
[----:B------:R0:W5:Y:S04]  /*09f0*/  @!P3 LDG.E R37, [R14.64] ;  /* 0x0000000e0e25b981 */ /* 0x000168000c1e1900 */
[----:B------:R1:W5:Y:S04]  /*0a00*/  @!P0 LDG.E R36, [R16.64] ;  /* 0x0000000e10248981 */ /* 0x000368000c1e1900 */
[----:B------:R0:W5:Y:S01]  /*0a10*/  @!P0 LDG.E R39, [R18.64] ;  /* 0x0000000e12278981 */ /* 0x000162000c1e1900 */
[----:B------:R-:W-:-:S04]  /*0a20*/  @!P2 IADD3 R10, P0, R24, c[0x0][0x178], RZ ;  /* 0x00005e00180aaa10 */ /* 0x000fc80007f1e0ff */
[----:B------:R-:W-:Y:S01]  /*0a30*/  @!P2 IADD3.X R11, R22, c[0x0][0x17c], RZ, P0, !PT ;  /* 0x00005f00160baa10 */ /* 0x000fe200007fe4ff */
[----:B------:R-:W-:Y:S01]  /*0a40*/  UMOV UR8, 0x3f800000 ;  /* 0x3f80000000087882 */ /* 0x000fe20000000000 */
[----:B------:R-:W-:Y:S03]  /*0a50*/  BSSY B0, `(.L_x_2) ;  /* 0x0000019000007945 */ /* 0x000fe60003800000 */
[----:B------:R3:W5:Y:S01]  /*0a60*/  @!P2 LDG.E R38, [R10.64] ;  /* 0x0000000e0a26a981 */ /* 0x000762000c1e1900 */
[----:B--2---:R-:W1:Y:S02]  /*0a70*/  R2UR UR17, R8 ;  /* 0x00000000081173c2 */ /* 0x004e6400000e0000 */
[----:B-1----:R-:W-:-:S05]  /*0a80*/  MOV R16, UR17 ;  /* 0x0000001100107c02 */ /* 0x002fca0008000f00 */
[----:B------:R-:W-:-:S05]  /*0a90*/  FFMA.FTZ R9, -R16, UR17, R9 ;  /* 0x0000001110097c23 */ /* 0x000fca0008010109 */
[----:B------:R-:W-:-:S13]  /*0aa0*/  FSETP.GTU.FTZ.AND P0, PT, R9, RZ, PT ;  /* 0x000000ff0900720b */ /* 0x000fda0003f1c000 */
[----:B------:R-:W-:Y:S01]  /*0ab0*/  VOTEU.ANY UP0, P0 ;  /* 0x00000000003f7886 */ /* 0x000fe20000000100 */
[----:B------:R-:W-:-:S13]  /*0ac0*/  PLOP3.LUT P0, PT, PT, PT, UP0, 0x80, 0x0 ;  /* 0x000000000000781c */ /* 0x000fda0003f0f008 */
[----:B------:R-:W-:-:S06]  /*0ad0*/  @P0 FADD.FTZ R16, R9, c[0x0][0x1a0] ;  /* 0x0000680009100621 */ /* 0x000fcc0000010000 */
[----:B------:R-:W1:Y:S02]  /*0ae0*/  @P0 MUFU.RSQ R16, R16 ;  /* 0x0000001000100308 */ /* 0x000e640000001400 */
[----:B-1----:R-:W1:Y:S01]  /*0af0*/  @P0 R2UR UR4, R16 ;  /* 0x00000000100403c2 */ /* 0x002e6200000e0000 */
[----:B------:R-:W-:Y:S01]  /*0b00*/  ISETP.GT.U32.AND P0, PT, R0, 0x22f, PT ;  /* 0x0000022f0000780c */ /* 0x000fe20003f04070 */
[----:B------:R-:W-:Y:S01]  /*0b10*/  CS2R R8, SRZ ;  /* 0x0000000000087805 */ /* 0x000fe2000001ff00 */
[----:B---3--:R-:W-:Y:S01]  /*0b20*/  CS2R R10, SRZ ;  /* 0x00000000000a7805 */ /* 0x008fe2000001ff00 */
[----:B-1----:R-:W-:-:S10]  /*0b30*/  @UP0 UMOV UR8, UR4 ;  /* 0x0000000400080c82 */ /* 0x002fd40008000000 */
[----:B------:R-:W-:Y:S05]  /*0b40*/  @P0 BRA `(.L_x_3) ;  /* 0x0000009000000947 */ /* 0x000fea0003800000 */
[----:B0-----:R-:W-:Y:S01]  /*0b50*/  ISETP.NE.AND P0, PT, RZ, UR16, PT ;  /* 0x00000010ff007c0c */ /* 0x001fe2000bf05270 */
[----:B------:R-:W-:Y:S01]  /*0b60*/  HFMA2.MMA R8, -RZ, RZ, 0, 2.384185791015625e-07 ;  /* 0x00000004ff087435 */ /* 0x000fe200000001ff */
[----:B------:R-:W-:-:S04]  /*0b70*/  IADD3 R3, R42, R3, RZ ;  /* 0x000000032a037210 */ /* 0x000fc80007ffe0ff */
[----:B------:R-:W-:-:S05]  /*0b80*/  SHF.R.S32.HI R14, RZ, 0x1f, R3 ;  /* 0x0000001fff0e7819 */ /* 0x000fca0000011403 */
[C---:B------:R-:W-:Y:S02]  /*0b90*/  IMAD.WIDE R8, R3.reuse, R8, c[0x0][0x188] ;  /* 0x0000620003087625 */ /* 0x040fe400078e0208 */
[----:B------:R-:W-:-:S04]  /*0ba0*/  @P0 LEA R12, P2, R3, c[0x0][0x190], 0x2 ;  /* 0x00006400030c0a11 */ /* 0x000fc800078410ff */
[----:B------:R-:W-:Y:S01]  /*0bb0*/  @P0 LEA.HI.X R13, R3, c[0x0][0x194], R14, 0x2, P2 ;  /* 0x00006500030d0a11 */ /* 0x000fe200010f140e */
[----:B------:R-:W5:Y:S04]  /*0bc0*/  LDG.E.64 R8, [R8.64] ;  /* 0x0000000e08087981 */ /* 0x000f68000c1e1b00 */
[----:B------:R0:W5:Y:S04]  /*0bd0*/  @P0 LDG.E.64 R10, [R12.64] ;  /* 0x0000000e0c0a0981 */ /* 0x000168000c1e1b00 */
.L_x_3:
[----:B0-----:R-:W-:Y:S05]  /*0be0*/  BSYNC B0 ;  /* 0x0000000000007941 */ /* 0x001fea0003800000 */
.L_x_2:
[----:B------:R-:W-:Y:S02]  /*0bf0*/  ISETP.NE.AND P3, PT, RZ, UR16, PT ;  /* 0x00000010ff007c0c */ /* 0x000fe4000bf65270 */
[--C-:B-----5:R-:W-:Y:S02]  /*0c00*/  PRMT R3, RZ, 0x5410, R35.reuse ;  /* 0x00005410ff037816 */ /* 0x120fe40000000023 */
[----:B------:R-:W-:Y:S02]  /*0c10*/  PRMT R13, RZ, 0x7610, R35 ;  /* 0x00007610ff0d7816 */ /* 0x000fe40000000023 */
[----:B------:R-:W-:Y:S01]  /*0c20*/  PRMT R19, RZ, 0x5410, R36 ;  /* 0x00005410ff137816 */ /* 0x000fe20000000024 */
[----:B------:R-:W-:Y:S01]  /*0c30*/  FADD.FTZ R3, R3, -UR17 ;  /* 0x8000001103037e21 */ /* 0x000fe20008010000 */
[--C-:B------:R-:W-:Y:S01]  /*0c40*/  PRMT R18, RZ, 0x5410, R40.reuse ;  /* 0x00005410ff127816 */ /* 0x100fe20000000028 */
[----:B------:R-:W-:Y:S01]  /*0c50*/  FADD.FTZ R13, R13, -UR17 ;  /* 0x800000110d0d7e21 */ /* 0x000fe20008010000 */
[----:B------:R-:W-:Y:S01]  /*0c60*/  PRMT R17, RZ, 0x7610, R40 ;  /* 0x00007610ff117816 */ /* 0x000fe20000000028 */
[----:B------:R-:W-:Y:S01]  /*0c70*/  FADD.FTZ R19, R19, -UR17 ;  /* 0x8000001113137e21 */ /* 0x000fe20008010000 */
[----:B------:R-:W-:Y:S01]  /*0c80*/  PRMT R12, RZ, 0x7610, R36 ;  /* 0x00007610ff0c7816 */ /* 0x000fe20000000024 */
[----:B------:R-:W-:Y:S01]  /*0c90*/  FMUL.FTZ R3, R3, UR8 ;  /* 0x0000000803037c20 */ /* 0x000fe20008410000 */
[--C-:B------:R-:W-:Y:S01]  /*0ca0*/  PRMT R15, RZ, 0x5410, R39.reuse ;  /* 0x00005410ff0f7816 */ /* 0x100fe20000000027 */
[----:B------:R-:W-:Y:S01]  /*0cb0*/  FMUL.FTZ R14, R13, UR8 ;  /* 0x000000080d0e7c20 */ /* 0x000fe20008410000 */
[----:B------:R-:W-:Y:S01]  /*0cc0*/  PRMT R16, RZ, 0x7610, R39 ;  /* 0x00007610ff107816 */ /* 0x000fe20000000027 */
[----:B------:R-:W-:Y:S05]  /*0cd0*/  @!P3 BRA `(.L_x_4) ;  /* 0x000001200000b947 */ /* 0x000fea0003800000 */
[----:B------:R-:W-:Y:S02]  /*0ce0*/  FFMA.FTZ R20, R3, R8, R10 ;  /* 0x0000000803147223 */ /* 0x000fe4000001000a */
[----:B------:R-:W-:-:S02]  /*0cf0*/  FFMA.FTZ R13, R14, R9, R11 ;  /* 0x000000090e0d7223 */ /* 0x000fc4000001000b */
[----:B------:R-:W-:Y:S02]  /*0d00*/  FMUL.FTZ R21, R20, -1.4426950216293334961 ;  /* 0xbfb8aa3b14157820 */ /* 0x000fe40000410000 */
[----:B------:R-:W-:-:S04]  /*0d10*/  FMUL.FTZ R24, R13, -1.4426950216293334961 ;  /* 0xbfb8aa3b0d187820 */ /* 0x000fc80000410000 */
[----:B------:R-:W0:Y:S08]  /*0d20*/  MUFU.EX2 R21, R21 ;  /* 0x0000001500157308 */ /* 0x000e300000000800 */
[----:B------:R-:W1:Y:S01]  /*0d30*/  MUFU.EX2 R24, R24 ;  /* 0x0000001800187308 */ /* 0x000e620000000800 */
[----:B0-----:R-:W-:-:S07]  /*0d40*/  FADD.FTZ R22, R21, 1 ;  /* 0x3f80000015167421 */ /* 0x001fce0000010000 */
[----:B------:R-:W0:Y:S01]  /*0d50*/  MUFU.RCP R23, R22 ;  /* 0x0000001600177308 */ /* 0x000e220000001000 */
[----:B-1----:R-:W-:-:S07]  /*0d60*/  FADD.FTZ R25, R24, 1 ;  /* 0x3f80000018197421 */ /* 0x002fce0000010000 */
[----:B------:R-:W1:Y:S01]  /*0d70*/  MUFU.RCP R26, R25 ;  /* 0x00000019001a7308 */ /* 0x000e620000001000 */
[----:B0-----:R-:W-:Y:S02]  /*0d80*/  FADD.FTZ R27, -R23, 1 ;  /* 0x3f800000171b7421 */ /* 0x001fe40000010100 */
[----:B------:R-:W-:Y:S02]  /*0d90*/  FMUL.FTZ R18, R18, R23 ;  /* 0x0000001712127220 */ /* 0x000fe40000410000 */
[----:B------:R-:W-:Y:S02]  /*0da0*/  FFMA.FTZ R27, R20, R27, 1 ;  /* 0x3f800000141b7423 */ /* 0x000fe4000001001b */
[----:B-1----:R-:W-:Y:S02]  /*0db0*/  FADD.FTZ R28, -R26, 1 ;  /* 0x3f8000001a1c7421 */ /* 0x002fe40000010100 */
[----:B------:R-:W-:Y:S02]  /*0dc0*/  FMUL.FTZ R17, R17, R26 ;  /* 0x0000001a11117220 */ /* 0x000fe40000410000 */
[----:B------:R-:W-:-:S02]  /*0dd0*/  FFMA.FTZ R28, R13, R28, 1 ;  /* 0x3f8000000d1c7423 */ /* 0x000fc4000001001c */
[----:B------:R-:W-:Y:S02]  /*0de0*/  FMUL.FTZ R18, R18, R27 ;  /* 0x0000001b12127220 */ /* 0x000fe40000410000 */
[----:B------:R-:W-:Y:S02]  /*0df0*/  FMUL.FTZ R17, R17, R28 ;  /* 0x0000001c11117220 */ /* 0x000fe40000410000 */
.L_x_4:
[----:B------:R-:W-:Y:S02]  /*0e00*/  FMUL.FTZ R22, R18, R8 ;  /* 0x0000000812167220 */ /* 0x000fe40000410000 */
[----:B------:R-:W-:Y:S02]  /*0e10*/  FADD.FTZ R20, R12, -UR17 ;  /* 0x800000110c147e21 */ /* 0x000fe40008010000 */
[----:B------:R-:W-:Y:S02]  /*0e20*/  FFMA.FTZ R12, R3, R22, RZ ;  /* 0x00000016030c7223 */ /* 0x000fe400000100ff */
[----:B------:R-:W-:Y:S02]  /*0e30*/  FMUL.FTZ R19, R19, UR8 ;  /* 0x0000000813137c20 */ /* 0x000fe40008410000 */
[----:B------:R-:W-:-:S02]  /*0e40*/  FMUL.FTZ R13, R17, R9 ;  /* 0x00000009110d7220 */ /* 0x000fc40000410000 */
[----:B------:R-:W-:Y:S02]  /*0e50*/  FADD.FTZ R22, RZ, R22 ;  /* 0x00000016ff167221 */ /* 0x000fe40000010000 */
[----:B------:R-:W-:Y:S01]  /*0e60*/  FMUL.FTZ R20, R20, UR8 ;  /* 0x0000000814147c20 */ /* 0x000fe20008410000 */
[----:B------:R-:W-:Y:S05]  /*0e70*/  @!P3 BRA `(.L_x_5) ;  /* 0x000001200000b947 */ /* 0x000fea0003800000 */
[----:B------:R-:W-:Y:S02]  /*0e80*/  FFMA.FTZ R23, R19, R8, R10 ;  /* 0x0000000813177223 */ /* 0x000fe4000001000a */
[----:B------:R-:W-:Y:S02]  /*0e90*/  FFMA.FTZ R21, R20, R9, R11 ;  /* 0x0000000914157223 */ /* 0x000fe4000001000b */
        /* <DEDUP_REMOVED lines=8> */
[----:B0-----:R-:W-:Y:S02]  /*0f20*/  FMUL.FTZ R15, R15, R26 ;  /* 0x0000001a0f0f7220 */ /* 0x001fe40000410000 */
[----:B------:R-:W-:-:S04]  /*0f30*/  FADD.FTZ R26, -R26, 1 ;  /* 0x3f8000001a1a7421 */ /* 0x000fc80000010100 */
[----:B------:R-:W-:Y:S02]  /*0f40*/  FFMA.FTZ R26, R23, R26, 1 ;  /* 0x3f800000171a7423 */ /* 0x000fe4000001001a */
[----:B-1----:R-:W-:Y:S02]  /*0f50*/  FADD.FTZ R30, -R29, 1 ;  /* 0x3f8000001d1e7421 */ /* 0x002fe40000010100 */
[----:B------:R-:W-:Y:S02]  /*0f60*/  FMUL.FTZ R16, R16, R29 ;  /* 0x0000001d10107220 */ /* 0x000fe40000410000 */
[----:B------:R-:W-:Y:S02]  /*0f70*/  FFMA.FTZ R21, R21, R30, 1 ;  /* 0x3f80000015157423 */ /* 0x000fe4000001001e */
[----:B------:R-:W-:Y:S02]  /*0f80*/  FMUL.FTZ R15, R15, R26 ;  /* 0x0000001a0f0f7220 */ /* 0x000fe40000410000 */
[----:B------:R-:W-:-:S02]  /*0f90*/  FMUL.FTZ R16, R16, R21 ;  /* 0x0000001510107220 */ /* 0x000fc40000410000 */
.L_x_5:
[----:B------:R-:W-:Y:S02]  /*0fa0*/  FFMA.FTZ R21, R14, R13, R12 ;  /* 0x0000000d0e157223 */ /* 0x000fe4000001000c */
[----:B------:R-:W-:-:S02]  /*0fb0*/  FMUL.FTZ R12, R15, R8 ;  /* 0x000000080f0c7220 */ /* 0x000fc40000410000 */
[----:B------:R-:W-:Y:S01]  /*0fc0*/  FADD.FTZ R23, R13, R22 ;  /* 0x000000160d177221 */ /* 0x000fe20000010000 */
[----:B------:R-:W-:Y:S01]  /*0fd0*/  PRMT R22, RZ, 0x7610, R33 ;  /* 0x00007610ff167816 */ /* 0x000fe20000000021 */
[----:B------:R-:W-:Y:S01]  /*0fe0*/  FFMA.FTZ R13, R19, R12, R21 ;  /* 0x0000000c130d7223 */ /* 0x000fe20000010015 */
[----:B------:R-:W-:Y:S01]  /*0ff0*/  PRMT R21, RZ, 0x5410, R33 ;  /* 0x00005410ff157816 */ /* 0x000fe20000000021 */
[----:B------:R-:W-:Y:S01]  /*1000*/  FADD.FTZ R12, R23, R12 ;  /* 0x0000000c170c7221 */ /* 0x000fe20000010000 */
[--C-:B------:R-:W-:Y:S01]  /*1010*/  PRMT R23, RZ, 0x5410, R38.reuse ;  /* 0x00005410ff177816 */ /* 0x100fe20000000026 */
[----:B------:R-:W-:Y:S01]  /*1020*/  FADD.FTZ R26, R22, -UR17 ;  /* 0x80000011161a7e21 */ /* 0x000fe20008010000 */
[----:B------:R-:W-:Y:S01]  /*1030*/  PRMT R22, RZ, 0x7610, R38 ;  /* 0x00007610ff167816 */ /* 0x000fe20000000026 */
[----:B------:R-:W-:Y:S02]  /*1040*/  FADD.FTZ R21, R21, -UR17 ;  /* 0x8000001115157e21 */ /* 0x000fe40008010000 */
[----:B------:R-:W-:-:S02]  /*1050*/  FMUL.FTZ R25, R16, R9 ;  /* 0x0000000910197220 */ /* 0x000fc40000410000 */
[----:B------:R-:W-:Y:S02]  /*1060*/  FMUL.FTZ R21, R21, UR8 ;  /* 0x0000000815157c20 */ /* 0x000fe40008410000 */
        /* <DEDUP_REMOVED lines=15> */
[----:B-1----:R-:W-:Y:S02]  /*1160*/  FMUL.FTZ R23, R23, R30 ;  /* 0x0000001e17177220 */ /* 0x002fe40000410000 */
[----:B------:R-:W-:Y:S02]  /*1170*/  FADD.FTZ R30, -R30, 1 ;  /* 0x3f8000001e1e7421 */ /* 0x000fe40000010100 */
[----:B------:R-:W-:-:S02]  /*1180*/  FMUL.FTZ R22, R22, R27 ;  /* 0x0000001b16167220 */ /* 0x000fc40000410000 */
[----:B------:R-:W-:-:S04]  /*1190*/  FFMA.FTZ R30, R24, R30, 1 ;  /* 0x3f800000181e7423 */ /* 0x000fc8000001001e */
[----:B------:R-:W-:Y:S02]  /*11a0*/  FMUL.FTZ R23, R23, R30 ;  /* 0x0000001e17177220 */ /* 0x000fe40000410000 */
.L_x_6:
[----:B------:R-:W-:Y:S02]  /*11b0*/  FFMA.FTZ R13, R20, R25, R13 ;  /* 0x00000019140d7223 */ /* 0x000fe4000001000d */
[----:B------:R-:W-:Y:S01]  /*11c0*/  FADD.FTZ R25, R25, R12 ;  /* 0x0000000c19197221 */ /* 0x000fe20000010000 */
[----:B------:R-:W-:Y:S01]  /*11d0*/  PRMT R12, RZ, 0x5410, R34 ;  /* 0x00005410ff0c7816 */ /* 0x000fe20000000022 */
[----:B------:R-:W-:-:S04]  /*11e0*/  FMUL.FTZ R24, R23, R8 ;  /* 0x0000000817187220 */ /* 0x000fc80000410000 */
[----:B------:R-:W-:Y:S01]  /*11f0*/  FADD.FTZ R27, R12, -UR17 ;  /* 0x800000110c1b7e21 */ /* 0x000fe20008010000 */
[----:B------:R-:W-:Y:S01]  /*1200*/  PRMT R12, RZ, 0x7610, R34 ;  /* 0x00007610ff0c7816 */ /* 0x000fe20000000022 */
[----:B------:R-:W-:Y:S02]  /*1210*/  FFMA.FTZ R13, R21, R24, R13 ;  /* 0x00000018150d7223 */ /* 0x000fe4000001000d */
[----:B------:R-:W-:Y:S02]  /*1220*/  FADD.FTZ R25, R25, R24 ;  /* 0x0000001819197221 */ /* 0x000fe40000010000 */
[----:B------:R-:W-:Y:S02]  /*1230*/  FMUL.FTZ R24, R22, R9 ;  /* 0x0000000916187220 */ /* 0x000fe40000410000 */
[----:B------:R-:W-:Y:S02]  /*1240*/  FADD.FTZ R28, R12, -UR17 ;  /* 0x800000110c1c7e21 */ /* 0x000fe40008010000 */
[----:B------:R-:W-:-:S02]  /*1250*/  FFMA.FTZ R12, R26, R24, R13 ;  /* 0x000000181a0c7223 */ /* 0x000fc4000001000d */
[----:B------:R-:W-:Y:S01]  /*1260*/  FADD.FTZ R13, R24, R25 ;  /* 0x00000019180d7221 */ /* 0x000fe20000010000 */
[--C-:B------:R-:W-:Y:S01]  /*1270*/  PRMT R25, RZ, 0x5410, R37.reuse ;  /* 0x00005410ff197816 */ /* 0x100fe20000000025 */
[----:B------:R-:W-:Y:S01]  /*1280*/  FMUL.FTZ R27, R27, UR8 ;  /* 0x000000081b1b7c20 */ /* 0x000fe20008410000 */
[----:B------:R-:W-:Y:S01]  /*1290*/  PRMT R24, RZ, 0x7610, R37 ;  /* 0x00007610ff187816 */ /* 0x000fe20000000025 */
[----:B------:R-:W-:Y:S01]  /*12a0*/  FMUL.FTZ R28, R28, UR8 ;  /* 0x000000081c1c7c20 */ /* 0x000fe20008410000 */
[----:B------:R-:W-:Y:S05]  /*12b0*/  @!P3 BRA `(.L_x_7) ;  /* 0x000001200000b947 */ /* 0x000fea0003800000 */
[----:B------:R-:W-:-:S04]  /*12c0*/  FFMA.FTZ R29, R27, R8, R10 ;  /* 0x000000081b1d7223 */ /* 0x000fc8000001000a */
[----:B------:R-:W-:-:S06]  /*12d0*/  FMUL.FTZ R30, R29, -1.4426950216293334961 ;  /* 0xbfb8aa3b1d1e7820 */ /* 0x000fcc0000410000 */
[----:B------:R-:W0:Y:S02]  /*12e0*/  MUFU.EX2 R30, R30 ;  /* 0x0000001e001e7308 */ /* 0x000e240000000800 */
[----:B0-----:R-:W-:-:S06]  /*12f0*/  FADD.FTZ R31, R30, 1 ;  /* 0x3f8000001e1f7421 */ /* 0x001fcc0000010000 */
[----:B------:R-:W0:Y:S02]  /*1300*/  MUFU.RCP R31, R31 ;  /* 0x0000001f001f7308 */ /* 0x000e240000001000 */
[----:B0-----:R-:W-:Y:S02]  /*1310*/  FADD.FTZ R53, -R31, 1 ;  /* 0x3f8000001f357421 */ /* 0x001fe40000010100 */
[----:B------:R-:W-:Y:S02]  /*1320*/  FMUL.FTZ R25, R25, R31 ;  /* 0x0000001f19197220 */ /* 0x000fe40000410000 */
[----:B------:R-:W-:Y:S02]  /*1330*/  FFMA.FTZ R53, R29, R53, 1 ;  /* 0x3f8000001d357423 */ /* 0x000fe40000010035 */
[----:B------:R-:W-:Y:S02]  /*1340*/  FFMA.FTZ R29, R28, R9, R11 ;  /* 0x000000091c1d7223 */ /* 0x000fe4000001000b */
[----:B------:R-:W-:-:S02]  /*1350*/  FMUL.FTZ R25, R25, R53 ;  /* 0x0000003519197220 */ /* 0x000fc40000410000 */
[----:B------:R-:W-:-:S06]  /*1360*/  FMUL.FTZ R53, R29, -1.4426950216293334961 ;  /* 0xbfb8aa3b1d357820 */ /* 0x000fcc0000410000 */
[----:B------:R-:W0:Y:S02]  /*1370*/  MUFU.EX2 R53, R53 ;  /* 0x0000003500357308 */ /* 0x000e240000000800 */
[----:B0-----:R-:W-:-:S06]  /*1380*/  FADD.FTZ R53, R53, 1 ;  /* 0x3f80000035357421 */ /* 0x001fcc0000010000 */
[----:B------:R-:W0:Y:S02]  /*1390*/  MUFU.RCP R30, R53 ;  /* 0x00000035001e7308 */ /* 0x000e240000001000 */
[----:B0-----:R-:W-:Y:S02]  /*13a0*/  FMUL.FTZ R24, R24, R30 ;  /* 0x0000001e18187220 */ /* 0x001fe40000410000 */
[----:B------:R-:W-:-:S04]  /*13b0*/  FADD.FTZ R30, -R30, 1 ;  /* 0x3f8000001e1e7421 */ /* 0x000fc80000010100 */
[----:B------:R-:W-:-:S04]  /*13c0*/  FFMA.FTZ R29, R29, R30, 1 ;  /* 0x3f8000001d1d7423 */ /* 0x000fc8000001001e */
[----:B------:R-:W-:Y:S02]  /*13d0*/  FMUL.FTZ R24, R24, R29 ;  /* 0x0000001d18187220 */ /* 0x000fe40000410000 */
.L_x_7:
[----:B------:R-:W-:Y:S01]  /*13e0*/  FMUL.FTZ R30, R25, R8 ;  /* 0x00000008191e7220 */ /* 0x000fe20000410000 */
[C---:B------:R-:W-:Y:S01]  /*13f0*/  ISETP.GT.AND P0, PT, R0.reuse, 0x21f, PT ;  /* 0x0000021f0000780c */ /* 0x040fe20003f04270 */
[----:B------:R-:W-:Y:S01]  /*1400*/  FFMA.FTZ R53, R3, R18, RZ ;  /* 0x0000001203357223 */ /* 0x000fe200000100ff */
[C---:B------:R-:W-:Y:S01]  /*1410*/  ISETP.NE.AND P2, PT, R0.reuse, RZ, PT ;  /* 0x000000ff0000720c */ /* 0x040fe20003f45270 */
[----:B------:R-:W-:Y:S01]  /*1420*/  FFMA.FTZ R29, R27, R30, R12 ;  /* 0x0000001e1b1d7223 */ /* 0x000fe2000001000c */
[----:B------:R-:W-:Y:S01]  /*1430*/  MOV R12, 0xffffffe0 ;  /* 0xffffffe0000c7802 */ /* 0x000fe20000000f00 */
[----:B------:R-:W-:Y:S01]  /*1440*/  FADD.FTZ R13, R13, R30 ;  /* 0x0000001e0d0d7221 */ /* 0x000fe20000010000 */
[----:B------:R-:W-:Y:S01]  /*1450*/  ULDC UR5, c[0x0][0xc] ;  /* 0x0000030000057ab9 */ /* 0x000fe20000000800 */
[----:B------:R-:W-:Y:S01]  /*1460*/  FADD.FTZ R3, RZ, R18 ;  /* 0x00000012ff037221 */ /* 0x000fe20000010000 */
[----:B------:R-:W-:Y:S01]  /*1470*/  BSSY B0, `(.L_x_8) ;  /* 0x0000063000007945 */ /* 0x000fe20003800000 */
[----:B------:R-:W-:Y:S01]  /*1480*/  IMAD R31, R47, R12, 0x22f ;  /* 0x0000022f2f1f7424 */ /* 0x000fe200078e020c */
[----:B------:R-:W-:Y:S01]  /*1490*/  ISETP.GT.U32.AND P4, PT, R0, 0x22, PT ;  /* 0x000000220000780c */ /* 0x000fe20003f84070 */
[----:B------:R-:W-:-:S02]  /*14a0*/  FMUL.FTZ R12, R24, R9 ;  /* 0x00000009180c7220 */ /* 0x000fc40000410000 */
[----:B------:R-:W-:Y:S01]  /*14b0*/  FFMA.FTZ R18, R19, R15, R53 ;  /* 0x0000000f13127223 */ /* 0x000fe20000010035 */
[----:B------:R-:W-:Y:S01]  /*14c0*/  SEL R31, R31, 0x1f, P0 ;  /* 0x0000001f1f1f7807 */ /* 0x000fe20000000000 */
[----:B------:R-:W-:Y:S02]  /*14d0*/  FADD.FTZ R13, R12, R13 ;  /* 0x0000000d0c0d7221 */ /* 0x000fe40000010000 */
[----:B------:R-:W-:Y:S01]  /*14e0*/  FFMA.FTZ R12, R28, R12, R29 ;  /* 0x0000000c1c0c7223 */ /* 0x000fe2000001001d */
[----:B------:R-:W-:Y:S01]  /*14f0*/  ISETP.GE.AND P0, PT, R52, R31, PT ;  /* 0x0000001f3400720c */ /* 0x000fe20003f06270 */
[----:B------:R-:W-:Y:S01]  /*1500*/  FADD.FTZ R15, R3, R15 ;  /* 0x0000000f030f7221 */ /* 0x000fe20000010000 */
[----:B------:R-:W0:Y:S01]  /*1510*/  SHFL.DOWN PT, R30, R13, 0x1, R31 ;  /* 0x082000000d1e7989 */ /* 0x000e2200000e001f */
[----:B------:R-:W-:Y:S02]  /*1520*/  FFMA.FTZ R3, R14, R17, RZ ;  /* 0x000000110e037223 */ /* 0x000fe400000100ff */
[----:B------:R-:W-:Y:S01]  /*1530*/  FADD.FTZ R17, RZ, R17 ;  /* 0x00000011ff117221 */ /* 0x000fe20000010000 */
[----:B------:R-:W1:Y:S01]  /*1540*/  SHFL.DOWN PT, R29, R12, 0x1, R31 ;  /* 0x082000000c1d7989 */ /* 0x000e6200000e001f */
[----:B------:R-:W-:-:S02]  /*1550*/  FFMA.FTZ R3, R20, R16, R3 ;  /* 0x0000001014037223 */ /* 0x000fc40000010003 */
[----:B------:R-:W-:Y:S02]  /*1560*/  FADD.FTZ R17, R17, R16 ;  /* 0x0000001011117221 */ /* 0x000fe40000010000 */
[----:B------:R-:W-:Y:S02]  /*1570*/  FFMA.FTZ R18, R21, R23, R18 ;  /* 0x0000001715127223 */ /* 0x000fe40000010012 */
[----:B------:R-:W-:Y:S02]  /*1580*/  FADD.FTZ R14, R15, R23 ;  /* 0x000000170f0e7221 */ /* 0x000fe40000010000 */
[----:B------:R-:W-:Y:S02]  /*1590*/  FFMA.FTZ R3, R26, R22, R3 ;  /* 0x000000161a037223 */ /* 0x000fe40000010003 */
[----:B------:R-:W-:Y:S02]  /*15a0*/  FADD.FTZ R17, R17, R22 ;  /* 0x0000001611117221 */ /* 0x000fe40000010000 */
[----:B------:R-:W-:Y:S01]  /*15b0*/  FFMA.FTZ R21, R28, R24, R3 ;  /* 0x000000181c157223 */ /* 0x000fe20000010003 */
[----:B------:R-:W-:Y:S01]  /*15c0*/  SHF.L.U32 R3, R0, 0x4, RZ ;  /* 0x0000000400037819 */ /* 0x000fe200000006ff */
[----:B------:R-:W-:-:S02]  /*15d0*/  FFMA.FTZ R20, R27, R25, R18 ;  /* 0x000000191b147223 */ /* 0x000fc40000010012 */
[----:B------:R-:W-:Y:S02]  /*15e0*/  FADD.FTZ R22, R14, R25 ;  /* 0x000000190e167221 */ /* 0x000fe40000010000 */
[----:B------:R-:W-:Y:S02]  /*15f0*/  FADD.FTZ R23, R17, R24 ;  /* 0x0000001811177221 */ /* 0x000fe40000010000 */
[----:B0-----:R-:W-:Y:S01]  /*1600*/  @!P0 FADD.FTZ R13, R13, R30 ;  /* 0x0000001e0d0d8221 */ /* 0x001fe20000010000 */
[----:B------:R-:W-:Y:S01]  /*1610*/  IADD3 R30, R52, 0x2, RZ ;  /* 0x00000002341e7810 */ /* 0x000fe20007ffe0ff */
[----:B-1----:R-:W-:Y:S01]  /*1620*/  @!P0 FADD.FTZ R12, R12, R29 ;  /* 0x0000001d0c0c8221 */ /* 0x002fe20000010000 */
[----:B------:R-:W-:Y:S02]  /*1630*/  STS.128 [R0.X16+0xc0], R20 ;  /* 0x0000c01400007388 */ /* 0x000fe4000000cc00 */
[----:B------:R-:W-:Y:S02]  /*1640*/  ISETP.GT.AND P0, PT, R30, R31, PT ;  /* 0x0000001f1e00720c */ /* 0x000fe40003f04270 */
[----:B------:R-:W0:Y:S04]  /*1650*/  SHFL.DOWN PT, R30, R13, 0x2, R31 ;  /* 0x084000000d1e7989 */ /* 0x000e2800000e001f */
[----:B------:R-:W1:Y:S07]  /*1660*/  SHFL.DOWN PT, R29, R12, 0x2, R31 ;  /* 0x084000000c1d7989 */ /* 0x000e6e00000e001f */
[----:B0-----:R-:W-:Y:S01]  /*1670*/  @!P0 FADD.FTZ R13, R13, R30 ;  /* 0x0000001e0d0d8221 */ /* 0x001fe20000010000 */
[----:B------:R-:W-:Y:S01]  /*1680*/  IADD3 R30, R52, 0x4, RZ ;  /* 0x00000004341e7810 */ /* 0x000fe20007ffe0ff */
[----:B-1----:R-:W-:-:S03]  /*1690*/  @!P0 FADD.FTZ R12, R12, R29 ;  /* 0x0000001d0c0c8221 */ /* 0x002fc60000010000 */
        /* <DEDUP_REMOVED lines=15> */
[----:B0-----:R-:W-:-:S02]  /*1790*/  @!P0 FADD.FTZ R13, R13, R30 ;  /* 0x0000001e0d0d8221 */ /* 0x001fc40000010000 */
[----:B-1----:R-:W-:Y:S01]  /*17a0*/  @!P0 FADD.FTZ R12, R12, R29 ;  /* 0x0000001d0c0c8221 */ /* 0x002fe20000010000 */
[----:B------:R-:W-:-:S13]  /*17b0*/  ISETP.NE.AND P0, PT, R52, RZ, PT ;  /* 0x000000ff3400720c */ /* 0x000fda0003f05270 */
[----:B------:R0:W-:Y:S04]  /*17c0*/  @!P0 STS.64 [R47.X8+0x18], R12 ;  /* 0x0000180c2f008388 */ /* 0x0001e80000008a00 */
[----:B------:R-:W-:Y:S06]  /*17d0*/  BAR.SYNC.DEFER_BLOCKING 0x0 ;  /* 0x0000000000007b1d */ /* 0x000fec0000010000 */
[----:B------:R-:W-:Y:S05]  /*17e0*/  @P2 BRA `(.L_x_9) ;  /* 0x000002b000002947 */ /* 0x000fea0003800000 */
[----:B------:R-:W1:Y:S04]  /*17f0*/  LDS.128 R28, [0x20] ;  /* 0x00002000ff1c7984 */ /* 0x000e680000000c00 */
[----:B------:R-:W2:Y:S04]  /*1800*/  LDS.128 R16, [0x30] ;  /* 0x00003000ff107984 */ /* 0x000ea80000000c00 */
[----:B------:R-:W3:Y:S01]  /*1810*/  LDS.128 R24, [0x40] ;  /* 0x00004000ff187984 */ /* 0x000ee20000000c00 */
[----:B-1----:R-:W-:-:S02]  /*1820*/  FADD.FTZ R15, R12, R28 ;  /* 0x0000001c0c0f7221 */ /* 0x002fc40000010000 */
[----:B0-----:R-:W-:Y:S02]  /*1830*/  FADD.FTZ R12, R13, R29 ;  /* 0x0000001d0d0c7221 */ /* 0x001fe40000010000 */
[----:B------:R-:W-:Y:S02]  /*1840*/  FADD.FTZ R15, R15, R30 ;  /* 0x0000001e0f0f7221 */ /* 0x000fe40000010000 */
[----:B------:R-:W-:Y:S02]  /*1850*/  FADD.FTZ R12, R12, R31 ;  /* 0x0000001f0c0c7221 */ /* 0x000fe40000010000 */
[----:B------:R-:W0:Y:S01]  /*1860*/  LDS.128 R28, [0x50] ;  /* 0x00005000ff1c7984 */ /* 0x000e220000000c00 */
[----:B--2---:R-:W-:Y:S02]  /*1870*/  FADD.FTZ R15, R15, R16 ;  /* 0x000000100f0f7221 */ /* 0x004fe40000010000 */
[----:B------:R-:W-:Y:S02]  /*1880*/  FADD.FTZ R16, R12, R17 ;  /* 0x000000110c107221 */ /* 0x000fe40000010000 */
[----:B------:R-:W-:-:S02]  /*1890*/  FADD.FTZ R17, R15, R18 ;  /* 0x000000120f117221 */ /* 0x000fc40000010000 */
[----:B------:R-:W1:Y:S01]  /*18a0*/  LDS.128 R12, [0x60] ;  /* 0x00006000ff0c7984 */ /* 0x000e620000000c00 */
[----:B------:R-:W-:Y:S02]  /*18b0*/  FADD.FTZ R16, R16, R19 ;  /* 0x0000001310107221 */ /* 0x000fe40000010000 */
[----:B---3--:R-:W-:Y:S02]  /*18c0*/  FADD.FTZ R17, R17, R24 ;  /* 0x0000001811117221 */ /* 0x008fe40000010000 */
[----:B------:R-:W-:Y:S02]  /*18d0*/  FADD.FTZ R24, R16, R25 ;  /* 0x0000001910187221 */ /* 0x000fe40000010000 */
[----:B------:R-:W-:Y:S02]  /*18e0*/  FADD.FTZ R25, R17, R26 ;  /* 0x0000001a11197221 */ /* 0x000fe40000010000 */
[----:B------:R-:W2:Y:S01]  /*18f0*/  LDS.128 R16, [0x70] ;  /* 0x00007000ff107984 */ /* 0x000ea20000000c00 */
[----:B------:R-:W-:-:S02]  /*1900*/  FADD.FTZ R24, R24, R27 ;  /* 0x0000001b18187221 */ /* 0x000fc40000010000 */
[----:B0-----:R-:W-:Y:S02]  /*1910*/  FADD.FTZ R25, R25, R28 ;  /* 0x0000001c19197221 */ /* 0x001fe40000010000 */
[----:B------:R-:W-:Y:S02]  /*1920*/  FADD.FTZ R24, R24, R29 ;  /* 0x0000001d18187221 */ /* 0x000fe40000010000 */
[----:B------:R-:W-:Y:S02]  /*1930*/  FADD.FTZ R25, R25, R30 ;  /* 0x0000001e19197221 */ /* 0x000fe40000010000 */
[----:B------:R-:W-:Y:S02]  /*1940*/  FADD.FTZ R24, R24, R31 ;  /* 0x0000001f18187221 */ /* 0x000fe40000010000 */
[----:B-1----:R-:W-:Y:S02]  /*1950*/  FADD.FTZ R29, R25, R12 ;  /* 0x0000000c191d7221 */ /* 0x002fe40000010000 */
[----:B------:R-:W-:-:S02]  /*1960*/  FADD.FTZ R12, R24, R13 ;  /* 0x0000000d180c7221 */ /* 0x000fc40000010000 */
[----:B------:R-:W0:Y:S01]  /*1970*/  LDS.128 R24, [0x80] ;  /* 0x00008000ff187984 */ /* 0x000e220000000c00 */
[----:B------:R-:W-:Y:S02]  /*1980*/  FADD.FTZ R29, R29, R14 ;  /* 0x0000000e1d1d7221 */ /* 0x000fe40000010000 */
[----:B------:R-:W-:Y:S02]  /*1990*/  FADD.FTZ R30, R12, R15 ;  /* 0x0000000f0c1e7221 */ /* 0x000fe40000010000 */
[----:B------:R-:W1:Y:S01]  /*19a0*/  LDS.128 R12, [0x90] ;  /* 0x00009000ff0c7984 */ /* 0x000e620000000c00 */
[----:B--2---:R-:W-:Y:S02]  /*19b0*/  FADD.FTZ R31, R29, R16 ;  /* 0x000000101d1f7221 */ /* 0x004fe40000010000 */
[----:B------:R-:W-:Y:S01]  /*19c0*/  FADD.FTZ R30, R30, R17 ;  /* 0x000000111e1e7221 */ /* 0x000fe20000010000 */
[----:B------:R-:W2:Y:S01]  /*19d0*/  LDS.64 R28, [0xa0] ;  /* 0x0000a000ff1c7984 */ /* 0x000ea20000000a00 */
[----:B------:R-:W-:-:S02]  /*19e0*/  FADD.FTZ R31, R31, R18 ;  /* 0x000000121f1f7221 */ /* 0x000fc40000010000 */
[----:B------:R-:W-:Y:S02]  /*19f0*/  FADD.FTZ R30, R30, R19 ;  /* 0x000000131e1e7221 */ /* 0x000fe40000010000 */
[----:B0-----:R-:W-:Y:S02]  /*1a00*/  FADD.FTZ R31, R31, R24 ;  /* 0x000000181f1f7221 */ /* 0x001fe40000010000 */
[----:B------:R-:W-:Y:S02]  /*1a10*/  FADD.FTZ R30, R30, R25 ;  /* 0x000000191e1e7221 */ /* 0x000fe40000010000 */
[----:B------:R-:W-:Y:S02]  /*1a20*/  FADD.FTZ R31, R31, R26 ;  /* 0x0000001a1f1f7221 */ /* 0x000fe40000010000 */
[----:B------:R-:W-:Y:S02]  /*1a30*/  FADD.FTZ R30, R30, R27 ;  /* 0x0000001b1e1e7221 */ /* 0x000fe40000010000 */
[----:B-1----:R-:W-:-:S02]  /*1a40*/  FADD.FTZ R31, R31, R12 ;  /* 0x0000000c1f1f7221 */ /* 0x002fc40000010000 */
[----:B------:R-:W-:Y:S02]  /*1a50*/  FADD.FTZ R30, R30, R13 ;  /* 0x0000000d1e1e7221 */ /* 0x000fe40000010000 */
[----:B------:R-:W-:Y:S02]  /*1a60*/  FADD.FTZ R31, R31, R14 ;  /* 0x0000000e1f1f7221 */ /* 0x000fe40000010000 */
[----:B------:R-:W-:Y:S02]  /*1a70*/  FADD.FTZ R30, R30, R15 ;  /* 0x0000000f1e1e7221 */ /* 0x000fe40000010000 */
[----:B--2---:R-:W-:Y:S02]  /*1a80*/  FADD.FTZ R12, R31, R28 ;  /* 0x0000001c1f0c7221 */ /* 0x004fe40000010000 */
[----:B------:R-:W-:Y:S02]  /*1a90*/  FADD.FTZ R13, R30, R29 ;  /* 0x0000001d1e0d7221 */ /* 0x000fe40000010000 */
.L_x_9:
[----:B------:R-:W-:Y:S05]  /*1aa0*/  BSYNC B0 ;  /* 0x0000000000007941 */ /* 0x000fea0003800000 */
.L_x_8:
[----:B------:R-:W-:Y:S06]  /*1ab0*/  BAR.SYNC.DEFER_BLOCKING 0x0 ;  /* 0x0000000000007b1d */ /* 0x000fec0000010000 */
[----:B------:R-:W-:Y:S01]  /*1ac0*/  BSSY B0, `(.L_x_10) ;  /* 0x000004d000007945 */ /* 0x000fe20003800000 */
[----:B------:R-:W-:Y:S05]  /*1ad0*/  @P4 BRA `(.L_x_11) ;  /* 0x000004b000004947 */ /* 0x000fea0003800000 */
[----:B------:R-:W1:Y:S04]  /*1ae0*/  LDS.128 R28, [R3+0x2f0] ;  /* 0x0002f000031c7984 */ /* 0x000e680000000c00 */
[----:B------:R-:W2:Y:S04]  /*1af0*/  LDS.128 R24, [R3+0x520] ;  /* 0x0005200003187984 */ /* 0x000ea80000000c00 */
[----:B------:R-:W3:Y:S01]  /*1b00*/  LDS.128 R16, [R3+0x750] ;  /* 0x0007500003107984 */ /* 0x000ee20000000c00 */
[----:B-1----:R-:W-:-:S02]  /*1b10*/  FADD.FTZ R15, R20, R28 ;  /* 0x0000001c140f7221 */ /* 0x002fc40000010000 */
[----:B------:R-:W-:Y:S02]  /*1b20*/  FADD.FTZ R14, R21, R29 ;  /* 0x0000001d150e7221 */ /* 0x000fe40000010000 */
[----:B--2---:R-:W-:Y:S02]  /*1b30*/  FADD.FTZ R15, R15, R24 ;  /* 0x000000180f0f7221 */ /* 0x004fe40000010000 */
[----:B------:R-:W-:Y:S02]  /*1b40*/  FADD.FTZ R29, R22, R30 ;  /* 0x0000001e161d7221 */ /* 0x000fe40000010000 */
[----:B------:R-:W-:Y:S02]  /*1b50*/  FADD.FTZ R24, R14, R25 ;  /* 0x000000190e187221 */ /* 0x000fe40000010000 */
[----:B------:R-:W-:Y:S02]  /*1b60*/  FADD.FTZ R28, R23, R31 ;  /* 0x0000001f171c7221 */ /* 0x000fe40000010000 */
[----:B------:R-:W1:Y:S01]  /*1b70*/  LDS.128 R20, [R3+0x980] ;  /* 0x0009800003147984 */ /* 0x000e620000000c00 */
[----:B------:R-:W-:-:S02]  /*1b80*/  FADD.FTZ R29, R29, R26 ;  /* 0x0000001a1d1d7221 */ /* 0x000fc40000010000 */
[----:B---3--:R-:W-:Y:S02]  /*1b90*/  FADD.FTZ R15, R15, R16 ;  /* 0x000000100f0f7221 */ /* 0x008fe40000010000 */
[----:B------:R-:W-:Y:S02]  /*1ba0*/  FADD.FTZ R14, R28, R27 ;  /* 0x0000001b1c0e7221 */ /* 0x000fe40000010000 */
[----:B------:R-:W-:Y:S02]  /*1bb0*/  FADD.FTZ R16, R24, R17 ;  /* 0x0000001118107221 */ /* 0x000fe40000010000 */
[----:B------:R-:W2:Y:S01]  /*1bc0*/  LDS.128 R24, [R3+0xbb0] ;  /* 0x000bb00003187984 */ /* 0x000ea20000000c00 */
[----:B------:R-:W-:Y:S02]  /*1bd0*/  FADD.FTZ R17, R29, R18 ;  /* 0x000000121d117221 */ /* 0x000fe40000010000 */
[----:B------:R-:W-:Y:S01]  /*1be0*/  FADD.FTZ R14, R14, R19 ;  /* 0x000000130e0e7221 */ /* 0x000fe20000010000 */
[----:B------:R-:W3:Y:S01]  /*1bf0*/  LDS.128 R28, [R3+0xde0] ;  /* 0x000de000031c7984 */ /* 0x000ee20000000c00 */
[----:B-1----:R-:W-:-:S02]  /*1c00*/  FADD.FTZ R15, R15, R20 ;  /* 0x000000140f0f7221 */ /* 0x002fc40000010000 */
[----:B------:R-:W-:Y:S02]  /*1c10*/  FADD.FTZ R16, R16, R21 ;  /* 0x0000001510107221 */ /* 0x000fe40000010000 */
[----:B------:R-:W-:Y:S02]  /*1c20*/  FADD.FTZ R17, R17, R22 ;  /* 0x0000001611117221 */ /* 0x000fe40000010000 */
[----:B------:R-:W-:Y:S02]  /*1c30*/  FADD.FTZ R14, R14, R23 ;  /* 0x000000170e0e7221 */ /* 0x000fe40000010000 */
[----:B--2---:R-:W-:Y:S02]  /*1c40*/  FADD.FTZ R15, R15, R24 ;  /* 0x000000180f0f7221 */ /* 0x004fe40000010000 */
[----:B------:R-:W-:Y:S02]  /*1c50*/  FADD.FTZ R20, R16, R25 ;  /* 0x0000001910147221 */ /* 0x000fe40000010000 */
[----:B------:R-:W-:-:S02]  /*1c60*/  FADD.FTZ R25, R17, R26 ;  /* 0x0000001a11197221 */ /* 0x000fc40000010000 */
[----:B------:R-:W1:Y:S01]  /*1c70*/  LDS.128 R16, [R3+0x1010] ;  /* 0x0010100003107984 */ /* 0x000e620000000c00 */
[----:B---3--:R-:W-:Y:S02]  /*1c80*/  FADD.FTZ R15, R15, R28 ;  /* 0x0000001c0f0f7221 */ /* 0x008fe40000010000 */
[----:B------:R-:W-:Y:S02]  /*1c90*/  FADD.FTZ R28, R20, R29 ;  /* 0x0000001d141c7221 */ /* 0x000fe40000010000 */
[----:B------:R-:W2:Y:S01]  /*1ca0*/  LDS.128 R20, [R3+0x1240] ;  /* 0x0012400003147984 */ /* 0x000ea20000000c00 */
[----:B------:R-:W-:Y:S02]  /*1cb0*/  FADD.FTZ R14, R14, R27 ;  /* 0x0000001b0e0e7221 */ /* 0x000fe40000010000 */
[----:B------:R-:W-:Y:S02]  /*1cc0*/  FADD.FTZ R29, R25, R30 ;  /* 0x0000001e191d7221 */ /* 0x000fe40000010000 */
[----:B------:R-:W3:Y:S01]  /*1cd0*/  LDS.128 R24, [R3+0x1470] ;  /* 0x0014700003187984 */ /* 0x000ee20000000c00 */
[----:B------:R-:W-:-:S02]  /*1ce0*/  FADD.FTZ R14, R14, R31 ;  /* 0x0000001f0e0e7221 */ /* 0x000fc40000010000 */
[----:B-1----:R-:W-:Y:S02]  /*1cf0*/  FADD.FTZ R15, R15, R16 ;  /* 0x000000100f0f7221 */ /* 0x002fe40000010000 */
[----:B------:R-:W-:Y:S02]  /*1d00*/  FADD.FTZ R28, R28, R17 ;  /* 0x000000111c1c7221 */ /* 0x000fe40000010000 */
[----:B------:R-:W-:Y:S02]  /*1d10*/  FADD.FTZ R29, R29, R18 ;  /* 0x000000121d1d7221 */ /* 0x000fe40000010000 */
[----:B------:R-:W-:Y:S02]  /*1d20*/  FADD.FTZ R14, R14, R19 ;  /* 0x000000130e0e7221 */ /* 0x000fe40000010000 */
[----:B------:R-:W1:Y:S01]  /*1d30*/  LDS.128 R16, [R3+0x16a0] ;  /* 0x0016a00003107984 */ /* 0x000e620000000c00 */
[----:B--2---:R-:W-:Y:S02]  /*1d40*/  FADD.FTZ R15, R15, R20 ;  /* 0x000000140f0f7221 */ /* 0x004fe40000010000 */
[----:B------:R-:W-:-:S02]  /*1d50*/  FADD.FTZ R28, R28, R21 ;  /* 0x000000151c1c7221 */ /* 0x000fc40000010000 */
[----:B------:R-:W-:Y:S02]  /*1d60*/  FADD.FTZ R29, R29, R22 ;  /* 0x000000161d1d7221 */ /* 0x000fe40000010000 */
[----:B------:R-:W-:Y:S02]  /*1d70*/  FADD.FTZ R14, R14, R23 ;  /* 0x000000170e0e7221 */ /* 0x000fe40000010000 */
[----:B------:R-:W2:Y:S01]  /*1d80*/  LDS.128 R20, [R3+0x18d0] ;  /* 0x0018d00003147984 */ /* 0x000ea20000000c00 */
[----:B---3--:R-:W-:Y:S02]  /*1d90*/  FADD.FTZ R15, R15, R24 ;  /* 0x000000180f0f7221 */ /* 0x008fe40000010000 */
        /* <DEDUP_REMOVED lines=16> */
[----:B------:R-:W3:Y:S01]  /*1ea0*/  LDS.128 R24, [R3+0x2190] ;  /* 0x0021900003187984 */ /* 0x000ee20000000c00 */
[----:B------:R-:W-:-:S02]  /*1eb0*/  FADD.FTZ R15, R15, R30 ;  /* 0x0000001e0f0f7221 */ /* 0x000fc40000010000 */
[----:B------:R-:W-:Y:S02]  /*1ec0*/  FADD.FTZ R14, R14, R31 ;  /* 0x0000001f0e0e7221 */ /* 0x000fe40000010000 */
[----:B-1----:R-:W-:Y:S02]  /*1ed0*/  FADD.FTZ R53, R53, R16 ;  /* 0x0000001035357221 */ /* 0x002fe40000010000 */
[----:B------:R-:W-:Y:S02]  /*1ee0*/  FADD.FTZ R28, R28, R17 ;  /* 0x000000111c1c7221 */ /* 0x000fe40000010000 */
[----:B------:R-:W-:Y:S02]  /*1ef0*/  FADD.FTZ R15, R15, R18 ;  /* 0x000000120f0f7221 */ /* 0x000fe40000010000 */
[----:B------:R-:W-:Y:S02]  /*1f00*/  FADD.FTZ R14, R14, R19 ;  /* 0x000000130e0e7221 */ /* 0x000fe40000010000 */
[----:B--2---:R-:W-:-:S02]  /*1f10*/  FADD.FTZ R53, R53, R20 ;  /* 0x0000001435357221 */ /* 0x004fc40000010000 */
[----:B------:R-:W-:Y:S02]  /*1f20*/  FADD.FTZ R28, R28, R21 ;  /* 0x000000151c1c7221 */ /* 0x000fe40000010000 */
[----:B------:R-:W-:Y:S02]  /*1f30*/  FADD.FTZ R15, R15, R22 ;  /* 0x000000160f0f7221 */ /* 0x000fe40000010000 */
[----:B------:R-:W-:Y:S02]  /*1f40*/  FADD.FTZ R14, R14, R23 ;  /* 0x000000170e0e7221 */ /* 0x000fe40000010000 */
[----:B---3--:R-:W-:Y:S02]  /*1f50*/  FADD.FTZ R20, R53, R24 ;  /* 0x0000001835147221 */ /* 0x008fe40000010000 */
[----:B------:R-:W-:Y:S02]  /*1f60*/  FADD.FTZ R21, R28, R25 ;  /* 0x000000191c157221 */ /* 0x000fe40000010000 */
[----:B------:R-:W-:-:S02]  /*1f70*/  FADD.FTZ R22, R15, R26 ;  /* 0x0000001a0f167221 */ /* 0x000fc40000010000 */
[----:B------:R-:W-:Y:S02]  /*1f80*/  FADD.FTZ R23, R14, R27 ;  /* 0x0000001b0e177221 */ /* 0x000fe40000010000 */
.L_x_11:
[----:B------:R-:W-:Y:S05]  /*1f90*/  BSYNC B0 ;  /* 0x0000000000007941 */ /* 0x000fea0003800000 */
.L_x_10:
[----:B------:R-:W-:Y:S01]  /*1fa0*/  BSSY B0, `(.L_x_12) ;  /* 0x0000013000007945 */ /* 0x000fe20003800000 */
[----:B------:R-:W-:Y:S01]  /*1fb0*/  HFMA2.MMA R26, -RZ, RZ, 0, 2.384185791015625e-07 ;  /* 0x00000004ff1a7435 */ /* 0x000fe200000001ff */
[----:B------:R-:W-:Y:S05]  /*1fc0*/  @P4 BRA `(.L_x_13) ;  /* 0x0000010000004947 */ /* 0x000fea0003800000 */
[----:B------:R-:W-:Y:S01]  /*1fd0*/  IMAD R15, R43, 0x23, R0 ;  /* 0x000000232b0f7824 */ /* 0x000fe200078e0200 */
[----:B------:R-:W-:Y:S02]  /*1fe0*/  MOV R17, UR12 ;  /* 0x0000000c00117c02 */ /* 0x000fe40008000f00 */
[----:B------:R-:W-:Y:S01]  /*1ff0*/  MOV R3, c[0x0][0x1d8] ;  /* 0x0000760000037a02 */ /* 0x000fe20000000f00 */
[----:B------:R-:W-:Y:S01]  /*2000*/  IMAD.WIDE R14, R15, R26, c[0x0][0x1b8] ;  /* 0x00006e000f0e7625 */ /* 0x000fe200078e021a */
[----:B------:R-:W-:Y:S02]  /*2010*/  MOV R25, UR11 ;  /* 0x0000000b00197c02 */ /* 0x000fe40008000f00 */
[----:B------:R-:W-:Y:S02]  /*2020*/  MOV R19, c[0x0][0x1dc] ;  /* 0x0000770000137a02 */ /* 0x000fe40000000f00 */
[-C--:B------:R-:W-:Y:S01]  /*2030*/  LEA R16, P0, R17, R14.reuse, 0x2 ;  /* 0x0000000e11107211 */ /* 0x080fe200078010ff */
[----:B------:R1:W-:Y:S01]  /*2040*/  RED.E.ADD.F32.FTZ.RN.STRONG.GPU [R14.64], R20 ;  /* 0x000000140e00798e */ /* 0x0003e2000c10e78e */
[----:B------:R-:W-:-:S02]  /*2050*/  LEA R18, P4, R3, R14, 0x2 ;  /* 0x0000000e03127211 */ /* 0x000fc400078810ff */
[----:B------:R-:W-:Y:S02]  /*2060*/  LEA R24, P5, R25, R14, 0x2 ;  /* 0x0000000e19187211 */ /* 0x000fe400078a10ff */
[----:B------:R-:W-:Y:S02]  /*2070*/  IADD3.X R17, R15, UR10, RZ, P0, !PT ;  /* 0x0000000a0f117c10 */ /* 0x000fe400087fe4ff */
[----:B------:R-:W-:Y:S02]  /*2080*/  LEA.HI.X R19, R3, R15, R19, 0x2, P4 ;  /* 0x0000000f03137211 */ /* 0x000fe400020f1413 */
[----:B------:R-:W-:Y:S01]  /*2090*/  IADD3.X R25, R15, UR9, RZ, P5, !PT ;  /* 0x000000090f197c10 */ /* 0x000fe2000affe4ff */
[----:B------:R1:W-:Y:S04]  /*20a0*/  RED.E.ADD.F32.FTZ.RN.STRONG.GPU [R16.64], R21 ;  /* 0x000000151000798e */ /* 0x0003e8000c10e78e */
[----:B------:R1:W-:Y:S04]  /*20b0*/  RED.E.ADD.F32.FTZ.RN.STRONG.GPU [R18.64], R22 ;  /* 0x000000161200798e */ /* 0x0003e8000c10e78e */
[----:B------:R1:W-:Y:S02]  /*20c0*/  RED.E.ADD.F32.FTZ.RN.STRONG.GPU [R24.64], R23 ;  /* 0x000000171800798e */ /* 0x0003e4000c10e78e */
.L_x_13:
[----:B------:R-:W-:Y:S05]  /*20d0*/  BSYNC B0 ;  /* 0x0000000000007941 */ /* 0x000fea0003800000 */
.L_x_12:
[----:B------:R-:W-:-:S06]  /*20e0*/  UISETP.GE.U32.AND UP0, UPT, UR5, 0x2, UPT ;  /* 0x000000020500788c */ /* 0x000fcc000bf06070 */
[----:B------:R-:W-:-:S13]  /*20f0*/  PLOP3.LUT P0, PT, PT, PT, UP0, 0x80, 0x0 ;  /* 0x000000000000781c */ /* 0x000fda0003f0f008 */
[----:B------:R-:W-:Y:S05]  /*2100*/  @!P0 BRA `(.L_x_14) ;  /* 0x0000124000008947 */ /* 0x000fea0003800000 */
[----:B------:R-:W2:Y:S01]  /*2110*/  S2R R3, SR_CTAID.Y ;  /* 0x0000000000037919 */ /* 0x000ea20000002600 */
[----:B-1----:R-:W-:-:S05]  /*2120*/  LOP3.LUT R14, R41, 0x1, RZ, 0xc0, !PT ;  /* 0x00000001290e7812 */ /* 0x002fca00078ec0ff */
[----:B------:R-:W-:-:S04]  /*2130*/  IMAD R14, R14, c[0x0][0x10], RZ ;  /* 0x000004000e0e7a24 */ /* 0x000fc800078e02ff */
[----:B------:R-:W-:-:S05]  /*2140*/  IMAD R15, R14, c[0x0][0xc], RZ ;  /* 0x000003000e0f7a24 */ /* 0x000fca00078e02ff */
[----:B------:R-:W-:Y:S02]  /*2150*/  SHF.L.U32 R15, R15, 0x1, RZ ;  /* 0x000000010f0f7819 */ /* 0x000fe400000006ff */
[----:B--2---:R-:W-:-:S03]  /*2160*/  IADD3 R17, R14, R3, RZ ;  /* 0x000000030e117210 */ /* 0x004fc60007ffe0ff */
[----:B------:R-:W-:-:S04]  /*2170*/  IMAD.WIDE R14, R15, R26, c[0x0][0x1b0] ;  /* 0x00006c000f0e7625 */ /* 0x000fc800078e021a */
[----:B------:R-:W-:Y:S01]  /*2180*/  IMAD.WIDE.U32 R16, R17, R26, c[0x0][0x1a8] ;  /* 0x00006a0011107625 */ /* 0x000fe200078e001a */
[----:B------:R-:W-:Y:S05]  /*2190*/  @P2 BRA `(.L_x_15) ;  /* 0x0000017000002947 */ /* 0x000fea0003800000 */
[----:B------:R-:W-:Y:S01]  /*21a0*/  IMAD R19, R32, c[0x0][0x10], R3 ;  /* 0x0000040020137a24 */ /* 0x000fe200078e0203 */
[----:B------:R-:W1:Y:S03]  /*21b0*/  S2R R52, SR_LANEID ;  /* 0x0000000000347919 */ /* 0x000e660000000000 */
[----:B------:R-:W-:-:S05]  /*21c0*/  IMAD.WIDE.U32 R18, R19, 0x8, R14 ;  /* 0x0000000813127825 */ /* 0x000fca00078e000e */
[----:B------:R2:W-:Y:S01]  /*21d0*/  STG.E.64 [R18.64], R12 ;  /* 0x0000000c12007986 */ /* 0x0005e2000c101b0e */
[----:B------:R-:W-:Y:S06]  /*21e0*/  MEMBAR.ALL.GPU ;  /* 0x0000000000007992 */ /* 0x000fec000000a000 */
[----:B------:R-:W-:Y:S01]  /*21f0*/  VOTEU.ANY UR4, UPT, PT ;  /* 0x0000000000047886 */ /* 0x000fe200038e0100 */
[----:B------:R-:W-:Y:S01]  /*2200*/  LOP3.LUT P0, RZ, R41, 0x2, RZ, 0xc0, !PT ;  /* 0x0000000229ff7812 */ /* 0x000fe2000780c0ff */
[----:B------:R-:W-:Y:S01]  /*2210*/  UFLO.U32 UR13, UR4 ;  /* 0x00000004000d72bd */ /* 0x000fe200080e0000 */
[----:B--2---:R-:W-:Y:S01]  /*2220*/  MOV R18, 0x1 ;  /* 0x0000000100127802 */ /* 0x004fe20000000f00 */
[----:B------:R-:W-:Y:S01]  /*2230*/  UPOPC UR4, UR4 ;  /* 0x00000004000472bf */ /* 0x000fe20008000000 */
[----:B------:R-:W-:Y:S01]  /*2240*/  SEL R21, RZ, c[0x0][0xc], P0 ;  /* 0x00000300ff157a07 */ /* 0x000fe20000000000 */
[----:B------:R-:W-:-:S00]  /*2250*/  ERRBAR ;  /* 0x00000000000079ab */ /* 0x000fc00000000000 */
[----:B------:R-:W-:Y:S02]  /*2260*/  SEL R18, R18, 0xffffffff, !P0 ;  /* 0xffffffff12127807 */ /* 0x000fe40004000000 */
[----:B-1----:R-:W-:-:S02]  /*2270*/  ISETP.EQ.U32.AND P4, PT, R52, UR13, PT ;  /* 0x0000000d34007c0c */ /* 0x002fc4000bf82070 */
[----:B------:R-:W-:Y:S01]  /*2280*/  ISETP.NE.AND P0, PT, R21, -0x1, PT ;  /* 0xffffffff1500780c */ /* 0x000fe20003f05270 */
[----:B------:R-:W-:-:S10]  /*2290*/  IMAD R19, R18, UR4, RZ ;  /* 0x0000000412137c24 */ /* 0x000fd4000f8e02ff */
[----:B------:R1:W-:Y:S02]  /*22a0*/  @P4 RED.E.ADD.S32.STRONG.GPU [R16.64], R19 ;  /* 0x000000131000498e */ /* 0x0003e4000c10e38e */
[----:B------:R-:W-:Y:S05]  /*22b0*/  @!P0 BRA `(.L_x_15) ;  /* 0x0000005000008947 */ /* 0x000fea0003800000 */
.L_x_16:
[----:B------:R-:W2:Y:S01]  /*22c0*/  LDG.E.STRONG.GPU R18, [R16.64] ;  /* 0x0000000e10127981 */ /* 0x000ea2000c1ef900 */
[----:B------:R-:W-:Y:S01]  /*22d0*/  YIELD ;  /* 0x0000000000007946 */ /* 0x000fe20003800000 */
[----:B--2---:R-:W-:Y:S01]  /*22e0*/  ISETP.NE.AND P0, PT, R18, R21, PT ;  /* 0x000000151200720c */ /* 0x004fe20003f05270 */
[----:B------:R-:W-:-:S12]  /*22f0*/  CCTL.IVALL ;  /* 0x00000000ff00798f */ /* 0x000fd80002000000 */
[----:B------:R-:W-:Y:S05]  /*2300*/  @P0 BRA `(.L_x_16) ;  /* 0xffffffb000000947 */ /* 0x000fea000383ffff */
.L_x_15:
[----:B------:R-:W-:Y:S01]  /*2310*/  ISETP.NE.AND P0, PT, RZ, c[0x0][0xc], PT ;  /* 0x00000300ff007a0c */ /* 0x000fe20003f05270 */
[----:B------:R-:W-:Y:S01]  /*2320*/  WARPSYNC 0xffffffff ;  /* 0xffffffff00007948 */ /* 0x000fe20003800000 */
[----:B------:R-:W-:Y:S11]  /*2330*/  BAR.SYNC.DEFER_BLOCKING 0x0 ;  /* 0x0000000000007b1d */ /* 0x000ff60000010000 */
[----:B------:R-:W-:Y:S05]  /*2340*/  @!P0 BRA `(.L_x_14) ;  /* 0x0000100000008947 */ /* 0x000fea0003800000 */
[----:B------:R-:W-:Y:S01]  /*2350*/  UIADD3 UR4, UR5, -0x1, URZ ;  /* 0xffffffff05047890 */ /* 0x000fe2000fffe03f */
[----:B------:R-:W-:-:S03]  /*2360*/  HFMA2.MMA R24, -RZ, RZ, 0, 0 ;  /* 0x00000000ff187435 */ /* 0x000fc600000001ff */
[----:B------:R-:W-:-:S06]  /*2370*/  UISETP.GE.U32.AND UP0, UPT, UR4, 0x3, UPT ;  /* 0x000000030400788c */ /* 0x000fcc000bf06070 */
[----:B------:R-:W-:-:S13]  /*2380*/  PLOP3.LUT P0, PT, PT, PT, UP0, 0x80, 0x0 ;  /* 0x000000000000781c */ /* 0x000fda0003f0f008 */
[----:B------:R-:W-:Y:S05]  /*2390*/  @!P0 BRA `(.L_x_17) ;  /* 0x00000de000008947 */ /* 0x000fea0003800000 */
[----:B------:R-:W-:Y:S01]  /*23a0*/  ULOP3.LUT UR4, UR5, 0x3, URZ, 0xc0, !UPT ;  /* 0x0000000305047892 */ /* 0x000fe2000f8ec03f */
[----:B------:R-:W-:Y:S02]  /*23b0*/  MOV R24, RZ ;  /* 0x000000ff00187202 */ /* 0x000fe40000000f00 */
[----:B------:R-:W-:Y:S02]  /*23c0*/  ULDC UR5, c[0x0][0xc] ;  /* 0x0000030000057ab9 */ /* 0x000fe40000000800 */
[----:B------:R-:W-:-:S06]  /*23d0*/  UIADD3 UR4, -UR4, UR5, URZ ;  /* 0x0000000504047290 */ /* 0x000fcc000fffe13f */
[----:B------:R-:W-:-:S13]  /*23e0*/  ISETP.LT.AND P0, PT, RZ, UR4, PT ;  /* 0x00000004ff007c0c */ /* 0x000fda000bf01270 */
[----:B------:R-:W-:Y:S05]  /*23f0*/  @!P0 BRA `(.L_x_18) ;  /* 0x00000b9000008947 */ /* 0x000fea0003800000 */
[----:B------:R-:W-:Y:S01]  /*2400*/  UISETP.GT.AND UP0, UPT, UR4, 0xc, UPT ;  /* 0x0000000c0400788c */ /* 0x000fe2000bf04270 */
[----:B------:R-:W-:-:S05]  /*2410*/  PLOP3.LUT P0, PT, PT, PT, PT, 0x80, 0x0 ;  /* 0x000000000000781c */ /* 0x000fca0003f0f070 */
[----:B------:R-:W-:-:S13]  /*2420*/  PLOP3.LUT P4, PT, PT, PT, UP0, 0x80, 0x0 ;  /* 0x000000000000781c */ /* 0x000fda0003f8f008 */
[----:B------:R-:W-:Y:S05]  /*2430*/  @!P4 BRA `(.L_x_19) ;  /* 0x000007500000c947 */ /* 0x000fea0003800000 */
[----:B------:R-:W-:Y:S02]  /*2440*/  PLOP3.LUT P0, PT, PT, PT, PT, 0x8, 0x0 ;  /* 0x000000000000781c */ /* 0x000fe40003f0e170 */
.L_x_20:
[----:B------:R-:W-:-:S13]  /*2450*/  ISETP.EQ.OR P6, PT, R24, R32, P2 ;  /* 0x000000201800720c */ /* 0x000fda00017c2670 */
[----:B-1----:R-:W-:-:S04]  /*2460*/  @!P6 IMAD R17, R24, c[0x0][0x10], R3 ;  /* 0x000004001811ea24 */ /* 0x002fc800078e0203 */
[----:B------:R-:W-:-:S06]  /*2470*/  @!P6 IMAD.WIDE.U32 R16, R17, 0x8, R14 ;  /* 0x000000081110e825 */ /* 0x000fcc00078e000e */
[----:B------:R-:W2:Y:S01]  /*2480*/  @!P6 LDG.E.64 R16, [R16.64] ;  /* 0x0000000e1010e981 */ /* 0x000ea2000c1e1b00 */
[C---:B------:R-:W-:Y:S02]  /*2490*/  IADD3 R19, R24.reuse, 0x1, RZ ;  /* 0x0000000118137810 */ /* 0x040fe40007ffe0ff */
[C---:B------:R-:W-:Y:S02]  /*24a0*/  IADD3 R21, R24.reuse, 0x2, RZ ;  /* 0x0000000218157810 */ /* 0x040fe40007ffe0ff */
[-C--:B------:R-:W-:Y:S02]  /*24b0*/  ISETP.EQ.OR P4, PT, R19, R32.reuse, P2 ;  /* 0x000000201300720c */ /* 0x080fe40001782670 */
[----:B------:R-:W-:Y:S02]  /*24c0*/  ISETP.EQ.OR P5, PT, R21, R32, P2 ;  /* 0x000000201500720c */ /* 0x000fe400017a2670 */
[----:B------:R-:W-:-:S09]  /*24d0*/  IADD3 R20, R24, 0x3, RZ ;  /* 0x0000000318147810 */ /* 0x000fd20007ffe0ff */
[--C-:B------:R-:W-:Y:S02]  /*24e0*/  @!P4 IMAD R19, R19, c[0x0][0x10], R3.reuse ;  /* 0x000004001313ca24 */ /* 0x100fe400078e0203 */
[----:B------:R-:W-:Y:S02]  /*24f0*/  @!P5 IMAD R21, R21, c[0x0][0x10], R3 ;  /* 0x000004001515da24 */ /* 0x000fe400078e0203 */
[----:B------:R-:W-:-:S06]  /*2500*/  @!P4 IMAD.WIDE.U32 R18, R19, 0x8, R14 ;  /* 0x000000081312c825 */ /* 0x000fcc00078e000e */
[----:B------:R-:W3:Y:S01]  /*2510*/  @!P4 LDG.E.64 R18, [R18.64] ;  /* 0x0000000e1212c981 */ /* 0x000ee2000c1e1b00 */
[----:B0-2---:R-:W-:Y:S02]  /*2520*/  @!P6 FADD.FTZ R12, R12, R16 ;  /* 0x000000100c0ce221 */ /* 0x005fe40000010000 */
[----:B------:R-:W-:Y:S01]  /*2530*/  @!P6 FADD.FTZ R13, R13, R17 ;  /* 0x000000110d0de221 */ /* 0x000fe20000010000 */
[----:B------:R-:W-:Y:S01]  /*2540*/  ISETP.EQ.OR P6, PT, R20, R32, P2 ;  /* 0x000000201400720c */ /* 0x000fe200017c2670 */
[----:B------:R-:W-:-:S06]  /*2550*/  @!P5 IMAD.WIDE.U32 R16, R21, 0x8, R14 ;  /* 0x000000081510d825 */ /* 0x000fcc00078e000e */
[----:B------:R-:W2:Y:S06]  /*2560*/  @!P5 LDG.E.64 R16, [R16.64] ;  /* 0x0000000e1010d981 */ /* 0x000eac000c1e1b00 */
[----:B------:R-:W-:-:S04]  /*2570*/  @!P6 IMAD R21, R20, c[0x0][0x10], R3 ;  /* 0x000004001415ea24 */ /* 0x000fc800078e0203 */
[----:B------:R-:W-:-:S06]  /*2580*/  @!P6 IMAD.WIDE.U32 R20, R21, 0x8, R14 ;  /* 0x000000081514e825 */ /* 0x000fcc00078e000e */
[----:B------:R-:W4:Y:S01]  /*2590*/  @!P6 LDG.E.64 R20, [R20.64] ;  /* 0x0000000e1414e981 */ /* 0x000f22000c1e1b00 */
[----:B------:R-:W-:Y:S01]  /*25a0*/  IADD3 R22, R24, 0x4, RZ ;  /* 0x0000000418167810 */ /* 0x000fe20007ffe0ff */
[----:B---3--:R-:W-:Y:S02]  /*25b0*/  @!P4 FADD.FTZ R12, R12, R18 ;  /* 0x000000120c0cc221 */ /* 0x008fe40000010000 */
[----:B------:R-:W-:Y:S01]  /*25c0*/  @!P4 FADD.FTZ R13, R13, R19 ;  /* 0x000000130d0dc221 */ /* 0x000fe20000010000 */
[----:B------:R-:W-:Y:S02]  /*25d0*/  ISETP.EQ.OR P4, PT, R22, R32, P2 ;  /* 0x000000201600720c */ /* 0x000fe40001782670 */
[C---:B------:R-:W-:Y:S02]  /*25e0*/  IADD3 R23, R24.reuse, 0x5, RZ ;  /* 0x0000000518177810 */ /* 0x040fe40007ffe0ff */
[----:B------:R-:W-:-:S09]  /*25f0*/  IADD3 R25, R24, 0x6, RZ ;  /* 0x0000000618197810 */ /* 0x000fd20007ffe0ff */
[----:B------:R-:W-:-:S04]  /*2600*/  @!P4 IMAD R19, R22, c[0x0][0x10], R3 ;  /* 0x000004001613ca24 */ /* 0x000fc800078e0203 */
[----:B------:R-:W-:-:S06]  /*2610*/  @!P4 IMAD.WIDE.U32 R18, R19, 0x8, R14 ;  /* 0x000000081312c825 */ /* 0x000fcc00078e000e */
[----:B------:R-:W3:Y:S01]  /*2620*/  @!P4 LDG.E.64 R18, [R18.64] ;  /* 0x0000000e1212c981 */ /* 0x000ee2000c1e1b00 */
[----:B--2---:R-:W-:Y:S02]  /*2630*/  @!P5 FADD.FTZ R12, R12, R16 ;  /* 0x000000100c0cd221 */ /* 0x004fe40000010000 */
[----:B------:R-:W-:Y:S01]  /*2640*/  @!P5 FADD.FTZ R13, R13, R17 ;  /* 0x000000110d0dd221 */ /* 0x000fe20000010000 */
[-C--:B------:R-:W-:Y:S01]  /*2650*/  ISETP.EQ.OR P5, PT, R23, R32.reuse, P2 ;  /* 0x000000201700720c */ /* 0x080fe200017a2670 */
[----:B----4-:R-:W-:Y:S02]  /*2660*/  @!P6 FADD.FTZ R12, R12, R20 ;  /* 0x000000140c0ce221 */ /* 0x010fe40000010000 */
[----:B------:R-:W-:Y:S01]  /*2670*/  @!P6 FADD.FTZ R13, R13, R21 ;  /* 0x000000150d0de221 */ /* 0x000fe20000010000 */
[----:B------:R-:W-:-:S09]  /*2680*/  ISETP.EQ.OR P6, PT, R25, R32, P2 ;  /* 0x000000201900720c */ /* 0x000fd200017c2670 */
[----:B------:R-:W-:-:S04]  /*2690*/  @!P5 IMAD R17, R23, c[0x0][0x10], R3 ;  /* 0x000004001711da24 */ /* 0x000fc800078e0203 */
[----:B------:R-:W-:-:S06]  /*26a0*/  @!P5 IMAD.WIDE.U32 R16, R17, 0x8, R14 ;  /* 0x000000081110d825 */ /* 0x000fcc00078e000e */
[----:B------:R-:W2:Y:S01]  /*26b0*/  @!P5 LDG.E.64 R16, [R16.64] ;  /* 0x0000000e1010d981 */ /* 0x000ea2000c1e1b00 */
        /* <DEDUP_REMOVED lines=50> */
[----:B------:R-:W-:Y:S01]  /*29e0*/  IADD3 R19, R24, 0xf, RZ ;  /* 0x0000000f18137810 */ /* 0x000fe20007ffe0ff */
[----:B--2---:R-:W-:-:S02]  /*29f0*/  @!P5 FADD.FTZ R12, R12, R16 ;  /* 0x000000100c0cd221 */ /* 0x004fc40000010000 */
[----:B------:R-:W-:Y:S01]  /*2a00*/  @!P5 FADD.FTZ R13, R13, R17 ;  /* 0x000000110d0dd221 */ /* 0x000fe20000010000 */
[----:B------:R-:W-:-:S05]  /*2a10*/  ISETP.EQ.OR P5, PT, R23, R32, P2 ;  /* 0x000000201700720c */ /* 0x000fca00017a2670 */
[----:B------:R-:W-:-:S04]  /*2a20*/  @!P4 IMAD R17, R22, c[0x0][0x10], R3 ;  /* 0x000004001611ca24 */ /* 0x000fc800078e0203 */
[----:B------:R-:W-:-:S04]  /*2a30*/  @!P4 IMAD.WIDE.U32 R16, R17, 0x8, R14 ;  /* 0x000000081110c825 */ /* 0x000fc800078e000e */
[----:B----4-:R-:W-:Y:S02]  /*2a40*/  @!P6 FADD.FTZ R12, R12, R20 ;  /* 0x000000140c0ce221 */ /* 0x010fe40000010000 */
[----:B------:R-:W-:Y:S01]  /*2a50*/  @!P6 FADD.FTZ R13, R13, R21 ;  /* 0x000000150d0de221 */ /* 0x000fe20000010000 */
[----:B------:R-:W-:Y:S01]  /*2a60*/  ISETP.EQ.OR P6, PT, R19, R32, P2 ;  /* 0x000000201300720c */ /* 0x000fe200017c2670 */
[----:B------:R-:W2:Y:S01]  /*2a70*/  @!P4 LDG.E.64 R16, [R16.64] ;  /* 0x0000000e1010c981 */ /* 0x000ea2000c1e1b00 */
[----:B------:R-:W-:-:S04]  /*2a80*/  @!P5 IMAD R21, R23, c[0x0][0x10], R3 ;  /* 0x000004001715da24 */ /* 0x000fc800078e0203 */
[----:B------:R-:W-:-:S06]  /*2a90*/  @!P5 IMAD.WIDE.U32 R20, R21, 0x8, R14 ;  /* 0x000000081514d825 */ /* 0x000fcc00078e000e */
[----:B------:R-:W3:Y:S01]  /*2aa0*/  @!P5 LDG.E.64 R20, [R20.64] ;  /* 0x0000000e1414d981 */ /* 0x000ee2000c1e1b00 */
[----:B------:R-:W-:-:S04]  /*2ab0*/  @!P6 IMAD R19, R19, c[0x0][0x10], R3 ;  /* 0x000004001313ea24 */ /* 0x000fc800078e0203 */
[----:B------:R-:W-:-:S06]  /*2ac0*/  @!P6 IMAD.WIDE.U32 R18, R19, 0x8, R14 ;  /* 0x000000081312e825 */ /* 0x000fcc00078e000e */
[----:B------:R-:W4:Y:S01]  /*2ad0*/  @!P6 LDG.E.64 R18, [R18.64] ;  /* 0x0000000e1212e981 */ /* 0x000f22000c1e1b00 */
[----:B------:R-:W-:-:S04]  /*2ae0*/  UIADD3 UR4, UR4, -0x10, URZ ;  /* 0xfffffff004047890 */ /* 0x000fc8000fffe03f */
[----:B------:R-:W-:Y:S01]  /*2af0*/  UISETP.GT.AND UP0, UPT, UR4, 0xc, UPT ;  /* 0x0000000c0400788c */ /* 0x000fe2000bf04270 */
[----:B------:R-:W-:Y:S01]  /*2b00*/  IADD3 R24, R24, 0x10, RZ ;  /* 0x0000001018187810 */ /* 0x000fe20007ffe0ff */
[----:B--2---:R-:W-:Y:S02]  /*2b10*/  @!P4 FADD.FTZ R12, R12, R16 ;  /* 0x000000100c0cc221 */ /* 0x004fe40000010000 */
[----:B------:R-:W-:Y:S02]  /*2b20*/  @!P4 FADD.FTZ R13, R13, R17 ;  /* 0x000000110d0dc221 */ /* 0x000fe40000010000 */
[----:B------:R-:W-:Y:S01]  /*2b30*/  PLOP3.LUT P4, PT, PT, PT, UP0, 0x80, 0x0 ;  /* 0x000000000000781c */ /* 0x000fe20003f8f008 */
[----:B---3--:R-:W-:Y:S02]  /*2b40*/  @!P5 FADD.FTZ R12, R12, R20 ;  /* 0x000000140c0cd221 */ /* 0x008fe40000010000 */
[----:B------:R-:W-:Y:S02]  /*2b50*/  @!P5 FADD.FTZ R13, R13, R21 ;  /* 0x000000150d0dd221 */ /* 0x000fe40000010000 */
[----:B----4-:R-:W-:-:S02]  /*2b60*/  @!P6 FADD.FTZ R12, R12, R18 ;  /* 0x000000120c0ce221 */ /* 0x010fc40000010000 */
[----:B------:R-:W-:-:S06]  /*2b70*/  @!P6 FADD.FTZ R13, R13, R19 ;  /* 0x000000130d0de221 */ /* 0x000fcc0000010000 */
[----:B------:R-:W-:Y:S05]  /*2b80*/  @P4 BRA `(.L_x_20) ;  /* 0xfffff8c000004947 */ /* 0x000fea000383ffff */
.L_x_19:
[----:B------:R-:W-:-:S06]  /*2b90*/  UISETP.GT.AND UP0, UPT, UR4, 0x4, UPT ;  /* 0x000000040400788c */ /* 0x000fcc000bf04270 */
[----:B------:R-:W-:-:S13]  /*2ba0*/  PLOP3.LUT P4, PT, PT, PT, UP0, 0x80, 0x0 ;  /* 0x000000000000781c */ /* 0x000fda0003f8f008 */
[----:B------:R-:W-:Y:S05]  /*2bb0*/  @!P4 BRA `(.L_x_21) ;  /* 0x000003b00000c947 */ /* 0x000fea0003800000 */
[C---:B-1----:R-:W-:Y:S02]  /*2bc0*/  IADD3 R19, R24.reuse, 0x1, RZ ;  /* 0x0000000118137810 */ /* 0x042fe40007ffe0ff */
[CC--:B------:R-:W-:Y:S02]  /*2bd0*/  ISETP.EQ.OR P0, PT, R24.reuse, R32.reuse, P2 ;  /* 0x000000201800720c */ /* 0x0c0fe40001702670 */
[-C--:B------:R-:W-:Y:S02]  /*2be0*/  ISETP.EQ.OR P5, PT, R19, R32.reuse, P2 ;  /* 0x000000201300720c */ /* 0x080fe400017a2670 */
[C---:B------:R-:W-:Y:S02]  /*2bf0*/  IADD3 R17, R24.reuse, 0x2, RZ ;  /* 0x0000000218117810 */ /* 0x040fe40007ffe0ff */
[----:B------:R-:W-:Y:S02]  /*2c00*/  IADD3 R23, R24, 0x3, RZ ;  /* 0x0000000318177810 */ /* 0x000fe40007ffe0ff */
[----:B------:R-:W-:-:S02]  /*2c10*/  ISETP.EQ.OR P6, PT, R17, R32, P2 ;  /* 0x000000201100720c */ /* 0x000fc400017c2670 */
[----:B------:R-:W-:-:S03]  /*2c20*/  ISETP.EQ.OR P4, PT, R23, R32, P2 ;  /* 0x000000201700720c */ /* 0x000fc60001782670 */
[--C-:B------:R-:W-:Y:S02]  /*2c30*/  @!P0 IMAD R21, R24, c[0x0][0x10], R3.reuse ;  /* 0x0000040018158a24 */ /* 0x100fe400078e0203 */
[----:B------:R-:W-:Y:S02]  /*2c40*/  @!P5 IMAD R19, R19, c[0x0][0x10], R3 ;  /* 0x000004001313da24 */ /* 0x000fe400078e0203 */
[----:B------:R-:W-:-:S04]  /*2c50*/  @!P0 IMAD.WIDE.U32 R20, R21, 0x8, R14 ;  /* 0x0000000815148825 */ /* 0x000fc800078e000e */
[----:B------:R-:W-:Y:S02]  /*2c60*/  @!P5 IMAD.WIDE.U32 R18, R19, 0x8, R14 ;  /* 0x000000081312d825 */ /* 0x000fe400078e000e */
[----:B------:R-:W2:Y:S02]  /*2c70*/  @!P0 LDG.E.64 R20, [R20.64] ;  /* 0x0000000e14148981 */ /* 0x000ea4000c1e1b00 */
[--C-:B------:R-:W-:Y:S02]  /*2c80*/  @!P6 IMAD R17, R17, c[0x0][0x10], R3.reuse ;  /* 0x000004001111ea24 */ /* 0x100fe400078e0203 */
[----:B------:R-:W-:Y:S01]  /*2c90*/  @!P4 IMAD R23, R23, c[0x0][0x10], R3 ;  /* 0x000004001717ca24 */ /* 0x000fe200078e0203 */
[----:B------:R-:W3:Y:S01]  /*2ca0*/  @!P5 LDG.E.64 R18, [R18.64] ;  /* 0x0000000e1212d981 */ /* 0x000ee2000c1e1b00 */
[----:B------:R-:W-:-:S04]  /*2cb0*/  @!P6 IMAD.WIDE.U32 R16, R17, 0x8, R14 ;  /* 0x000000081110e825 */ /* 0x000fc800078e000e */
[----:B------:R-:W-:Y:S02]  /*2cc0*/  @!P4 IMAD.WIDE.U32 R22, R23, 0x8, R14 ;  /* 0x000000081716c825 */ /* 0x000fe400078e000e */
[----:B------:R-:W4:Y:S04]  /*2cd0*/  @!P6 LDG.E.64 R16, [R16.64] ;  /* 0x0000000e1010e981 */ /* 0x000f28000c1e1b00 */
[----:B------:R-:W5:Y:S01]  /*2ce0*/  @!P4 LDG.E.64 R22, [R22.64] ;  /* 0x0000000e1616c981 */ /* 0x000f62000c1e1b00 */
[----:B------:R-:W-:-:S04]  /*2cf0*/  IADD3 R24, R24, 0x4, RZ ;  /* 0x0000000418187810 */ /* 0x000fc80007ffe0ff */
[----:B------:R-:W-:Y:S01]  /*2d00*/  IADD3 R25, R24, 0x3, RZ ;  /* 0x0000000318197810 */ /* 0x000fe20007ffe0ff */
[----:B0-2---:R-:W-:Y:S01]  /*2d10*/  @!P0 FADD.FTZ R12, R12, R20 ;  /* 0x000000140c0c8221 */ /* 0x005fe20000010000 */
[C---:B------:R-:W-:Y:S01]  /*2d20*/  IADD3 R20, R24.reuse, 0x1, RZ ;  /* 0x0000000118147810 */ /* 0x040fe20007ffe0ff */
[----:B------:R-:W-:Y:S01]  /*2d30*/  @!P0 FADD.FTZ R13, R13, R21 ;  /* 0x000000150d0d8221 */ /* 0x000fe20000010000 */
[-C--:B------:R-:W-:Y:S01]  /*2d40*/  ISETP.EQ.OR P0, PT, R24, R32.reuse, P2 ;  /* 0x000000201800720c */ /* 0x080fe20001702670 */
[----:B---3--:R-:W-:Y:S01]  /*2d50*/  @!P5 FADD.FTZ R12, R12, R18 ;  /* 0x000000120c0cd221 */ /* 0x008fe20000010000 */
[----:B------:R-:W-:Y:S01]  /*2d60*/  IADD3 R18, R24, 0x2, RZ ;  /* 0x0000000218127810 */ /* 0x000fe20007ffe0ff */
[----:B------:R-:W-:Y:S01]  /*2d70*/  @!P5 FADD.FTZ R13, R13, R19 ;  /* 0x000000130d0dd221 */ /* 0x000fe20000010000 */
[-C--:B------:R-:W-:Y:S01]  /*2d80*/  ISETP.EQ.OR P5, PT, R20, R32.reuse, P2 ;  /* 0x000000201400720c */ /* 0x080fe200017a2670 */
[----:B----4-:R-:W-:Y:S02]  /*2d90*/  @!P6 FADD.FTZ R12, R12, R16 ;  /* 0x000000100c0ce221 */ /* 0x010fe40000010000 */
[----:B------:R-:W-:Y:S01]  /*2da0*/  @!P6 FADD.FTZ R13, R13, R17 ;  /* 0x000000110d0de221 */ /* 0x000fe20000010000 */
[----:B------:R-:W-:Y:S01]  /*2db0*/  ISETP.EQ.OR P6, PT, R18, R32, P2 ;  /* 0x000000201200720c */ /* 0x000fe200017c2670 */
[----:B-----5:R-:W-:-:S02]  /*2dc0*/  @!P4 FADD.FTZ R12, R12, R22 ;  /* 0x000000160c0cc221 */ /* 0x020fc40000010000 */
[----:B------:R-:W-:Y:S01]  /*2dd0*/  @!P4 FADD.FTZ R13, R13, R23 ;  /* 0x000000170d0dc221 */ /* 0x000fe20000010000 */
[----:B------:R-:W-:Y:S01]  /*2de0*/  ISETP.EQ.OR P4, PT, R25, R32, P2 ;  /* 0x000000201900720c */ /* 0x000fe20001782670 */
[----:B------:R-:W-:-:S04]  /*2df0*/  @!P0 IMAD R21, R24, c[0x0][0x10], R3 ;  /* 0x0000040018158a24 */ /* 0x000fc800078e0203 */
[----:B------:R-:W-:Y:S02]  /*2e00*/  @!P5 IMAD R19, R20, c[0x0][0x10], R3 ;  /* 0x000004001413da24 */ /* 0x000fe400078e0203 */
[----:B------:R-:W-:-:S04]  /*2e10*/  @!P0 IMAD.WIDE.U32 R20, R21, 0x8, R14 ;  /* 0x0000000815148825 */ /* 0x000fc800078e000e */
[----:B------:R-:W-:Y:S02]  /*2e20*/  @!P6 IMAD R17, R18, c[0x0][0x10], R3 ;  /* 0x000004001211ea24 */ /* 0x000fe400078e0203 */
[--C-:B------:R-:W-:Y:S01]  /*2e30*/  @!P5 IMAD.WIDE.U32 R18, R19, 0x8, R14.reuse ;  /* 0x000000081312d825 */ /* 0x100fe200078e000e */
[----:B------:R-:W2:Y:S03]  /*2e40*/  @!P0 LDG.E.64 R20, [R20.64] ;  /* 0x0000000e14148981 */ /* 0x000ea6000c1e1b00 */
[----:B------:R-:W-:Y:S02]  /*2e50*/  @!P6 IMAD.WIDE.U32 R16, R17, 0x8, R14 ;  /* 0x000000081110e825 */ /* 0x000fe400078e000e */
[----:B------:R-:W3:Y:S02]  /*2e60*/  @!P5 LDG.E.64 R18, [R18.64] ;  /* 0x0000000e1212d981 */ /* 0x000ee4000c1e1b00 */
[----:B------:R-:W-:-:S02]  /*2e70*/  @!P4 IMAD R23, R25, c[0x0][0x10], R3 ;  /* 0x000004001917ca24 */ /* 0x000fc400078e0203 */
[----:B------:R-:W4:Y:S02]  /*2e80*/  @!P6 LDG.E.64 R16, [R16.64] ;  /* 0x0000000e1010e981 */ /* 0x000f24000c1e1b00 */
[----:B------:R-:W-:-:S06]  /*2e90*/  @!P4 IMAD.WIDE.U32 R22, R23, 0x8, R14 ;  /* 0x000000081716c825 */ /* 0x000fcc00078e000e */
[----:B------:R-:W5:Y:S01]  /*2ea0*/  @!P4 LDG.E.64 R22, [R22.64] ;  /* 0x0000000e1616c981 */ /* 0x000f62000c1e1b00 */
[----:B------:R-:W-:Y:S01]  /*2eb0*/  UIADD3 UR4, UR4, -0x4, URZ ;  /* 0xfffffffc04047890 */ /* 0x000fe2000fffe03f */
[----:B------:R-:W-:-:S03]  /*2ec0*/  IADD3 R24, R24, 0x4, RZ ;  /* 0x0000000418187810 */ /* 0x000fc60007ffe0ff */
[----:B------:R-:W-:Y:S01]  /*2ed0*/  UIADD3 UR4, UR4, -0x4, URZ ;  /* 0xfffffffc04047890 */ /* 0x000fe2000fffe03f */
[----:B--2---:R-:W-:Y:S02]  /*2ee0*/  @!P0 FADD.FTZ R12, R12, R20 ;  /* 0x000000140c0c8221 */ /* 0x004fe40000010000 */
[----:B------:R-:W-:Y:S01]  /*2ef0*/  @!P0 FADD.FTZ R13, R13, R21 ;  /* 0x000000150d0d8221 */ /* 0x000fe20000010000 */
[----:B------:R-:W-:Y:S01]  /*2f00*/  PLOP3.LUT P0, PT, PT, PT, PT, 0x8, 0x0 ;  /* 0x000000000000781c */ /* 0x000fe20003f0e170 */
[----:B---3--:R-:W-:Y:S02]  /*2f10*/  @!P5 FADD.FTZ R12, R12, R18 ;  /* 0x000000120c0cd221 */ /* 0x008fe40000010000 */
[----:B------:R-:W-:Y:S02]  /*2f20*/  @!P5 FADD.FTZ R13, R13, R19 ;  /* 0x000000130d0dd221 */ /* 0x000fe40000010000 */
[----:B----4-:R-:W-:Y:S02]  /*2f30*/  @!P6 FADD.FTZ R12, R12, R16 ;  /* 0x000000100c0ce221 */ /* 0x010fe40000010000 */
[----:B------:R-:W-:-:S02]  /*2f40*/  @!P6 FADD.FTZ R13, R13, R17 ;  /* 0x000000110d0de221 */ /* 0x000fc40000010000 */
[----:B-----5:R-:W-:Y:S02]  /*2f50*/  @!P4 FADD.FTZ R12, R12, R22 ;  /* 0x000000160c0cc221 */ /* 0x020fe40000010000 */
[----:B------:R-:W-:Y:S02]  /*2f60*/  @!P4 FADD.FTZ R13, R13, R23 ;  /* 0x000000170d0dc221 */ /* 0x000fe40000010000 */
.L_x_21:
[----:B------:R-:W-:-:S13]  /*2f70*/  ISETP.NE.OR P0, PT, RZ, UR4, P0 ;  /* 0x00000004ff007c0c */ /* 0x000fda0008705670 */
[----:B------:R-:W-:Y:S05]  /*2f80*/  @!P0 BRA `(.L_x_17) ;  /* 0x000001f000008947 */ /* 0x000fea0003800000 */
.L_x_18:
[CC--:B------:R-:W-:Y:S02]  /*2f90*/  ISETP.EQ.OR P5, PT, R24.reuse, R32.reuse, P2 ;  /* 0x000000201800720c */ /* 0x0c0fe400017a2670 */
[C---:B-1----:R-:W-:Y:S02]  /*2fa0*/  IADD3 R19, R24.reuse, 0x1, RZ ;  /* 0x0000000118137810 */ /* 0x042fe40007ffe0ff */
[C---:B------:R-:W-:Y:S02]  /*2fb0*/  IADD3 R23, R24.reuse, 0x2, RZ ;  /* 0x0000000218177810 */ /* 0x040fe40007ffe0ff */
[-C--:B------:R-:W-:Y:S02]  /*2fc0*/  ISETP.EQ.OR P6, PT, R19, R32.reuse, P2 ;  /* 0x000000201300720c */ /* 0x080fe400017c2670 */
[----:B------:R-:W-:Y:S02]  /*2fd0*/  IADD3 R21, R24, 0x3, RZ ;  /* 0x0000000318157810 */ /* 0x000fe40007ffe0ff */
[----:B------:R-:W-:-:S02]  /*2fe0*/  ISETP.EQ.OR P4, PT, R23, R32, P2 ;  /* 0x000000201700720c */ /* 0x000fc40001782670 */
[----:B------:R-:W-:Y:S01]  /*2ff0*/  ISETP.EQ.OR P0, PT, R21, R32, P2 ;  /* 0x000000201500720c */ /* 0x000fe20001702670 */
[----:B------:R-:W-:-:S04]  /*3000*/  @!P5 IMAD R17, R24, c[0x0][0x10], R3 ;  /* 0x000004001811da24 */ /* 0x000fc800078e0203 */
[----:B------:R-:W-:-:S04]  /*3010*/  @!P5 IMAD.WIDE.U32 R16, R17, 0x8, R14 ;  /* 0x000000081110d825 */ /* 0x000fc800078e000e */
[--C-:B------:R-:W-:Y:S02]  /*3020*/  @!P6 IMAD R19, R19, c[0x0][0x10], R3.reuse ;  /* 0x000004001313ea24 */ /* 0x100fe400078e0203 */
[----:B------:R-:W2:Y:S01]  /*3030*/  @!P5 LDG.E.64 R16, [R16.64] ;  /* 0x0000000e1010d981 */ /* 0x000ea2000c1e1b00 */
[----:B------:R-:W-:Y:S02]  /*3040*/  @!P4 IMAD R23, R23, c[0x0][0x10], R3 ;  /* 0x000004001717ca24 */ /* 0x000fe400078e0203 */
[----:B------:R-:W-:-:S04]  /*3050*/  @!P6 IMAD.WIDE.U32 R18, R19, 0x8, R14 ;  /* 0x000000081312e825 */ /* 0x000fc800078e000e */
[----:B------:R-:W-:Y:S02]  /*3060*/  @!P0 IMAD R21, R21, c[0x0][0x10], R3 ;  /* 0x0000040015158a24 */ /* 0x000fe400078e0203 */
[--C-:B------:R-:W-:Y:S01]  /*3070*/  @!P4 IMAD.WIDE.U32 R22, R23, 0x8, R14.reuse ;  /* 0x000000081716c825 */ /* 0x100fe200078e000e */
[----:B------:R-:W3:Y:S03]  /*3080*/  @!P6 LDG.E.64 R18, [R18.64] ;  /* 0x0000000e1212e981 */ /* 0x000ee6000c1e1b00 */
[----:B------:R-:W-:Y:S02]  /*3090*/  @!P0 IMAD.WIDE.U32 R20, R21, 0x8, R14 ;  /* 0x0000000815148825 */ /* 0x000fe400078e000e */
[----:B------:R-:W4:Y:S04]  /*30a0*/  @!P4 LDG.E.64 R22, [R22.64] ;  /* 0x0000000e1616c981 */ /* 0x000f28000c1e1b00 */
[----:B------:R-:W5:Y:S01]  /*30b0*/  @!P0 LDG.E.64 R20, [R20.64] ;  /* 0x0000000e14148981 */ /* 0x000f62000c1e1b00 */
[----:B------:R-:W-:Y:S01]  /*30c0*/  UIADD3 UR4, UR4, -0x4, URZ ;  /* 0xfffffffc04047890 */ /* 0x000fe2000fffe03f */
[----:B------:R-:W-:Y:S01]  /*30d0*/  IADD3 R24, R24, 0x4, RZ ;  /* 0x0000000418187810 */ /* 0x000fe20007ffe0ff */
[----:B0-2---:R-:W-:-:S02]  /*30e0*/  @!P5 FADD.FTZ R12, R12, R16 ;  /* 0x000000100c0cd221 */ /* 0x005fc40000010000 */
[----:B------:R-:W-:Y:S02]  /*30f0*/  @!P5 FADD.FTZ R13, R13, R17 ;  /* 0x000000110d0dd221 */ /* 0x000fe40000010000 */
[----:B------:R-:W-:Y:S01]  /*3100*/  ISETP.NE.AND P5, PT, RZ, UR4, PT ;  /* 0x00000004ff007c0c */ /* 0x000fe2000bfa5270 */
[----:B---3--:R-:W-:Y:S02]  /*3110*/  @!P6 FADD.FTZ R12, R12, R18 ;  /* 0x000000120c0ce221 */ /* 0x008fe40000010000 */
[----:B------:R-:W-:Y:S02]  /*3120*/  @!P6 FADD.FTZ R13, R13, R19 ;  /* 0x000000130d0de221 */ /* 0x000fe40000010000 */
[----:B----4-:R-:W-:Y:S02]  /*3130*/  @!P4 FADD.FTZ R12, R12, R22 ;  /* 0x000000160c0cc221 */ /* 0x010fe40000010000 */
[----:B------:R-:W-:Y:S02]  /*3140*/  @!P4 FADD.FTZ R13, R13, R23 ;  /* 0x000000170d0dc221 */ /* 0x000fe40000010000 */
[----:B-----5:R-:W-:-:S02]  /*3150*/  @!P0 FADD.FTZ R12, R12, R20 ;  /* 0x000000140c0c8221 */ /* 0x020fc40000010000 */
[----:B------:R-:W-:Y:S02]  /*3160*/  @!P0 FADD.FTZ R13, R13, R21 ;  /* 0x000000150d0d8221 */ /* 0x000fe40000010000 */
[----:B------:R-:W-:Y:S05]  /*3170*/  @P5 BRA `(.L_x_18) ;  /* 0xfffffe1000005947 */ /* 0x000fea000383ffff */
.L_x_17:
[----:B------:R-:W-:-:S04]  /*3180*/  MOV R18, c[0x0][0xc] ;  /* 0x0000030000127a02 */ /* 0x000fc80000000f00 */
[----:B------:R-:W-:-:S13]  /*3190*/  LOP3.LUT P0, R18, R18, 0x3, RZ, 0xc0, !PT ;  /* 0x0000000312127812 */ /* 0x000fda000780c0ff */
[----:B------:R-:W-:Y:S05]  /*31a0*/  @!P0 BRA `(.L_x_14) ;  /* 0x000001a000008947 */ /* 0x000fea0003800000 */
[----:B------:R-:W-:Y:S01]  /*31b0*/  ISETP.EQ.OR P0, PT, R24, R32, P2 ;  /* 0x000000201800720c */ /* 0x000fe20001702670 */
[----:B------:R-:W-:Y:S01]  /*31c0*/  BSSY B0, `(.L_x_22) ;  /* 0x0000008000007945 */ /* 0x000fe20003800000 */
[----:B------:R-:W-:-:S11]  /*31d0*/  ISETP.NE.AND P4, PT, R18, 0x1, PT ;  /* 0x000000011200780c */ /* 0x000fd60003f85270 */
[----:B------:R-:W-:Y:S05]  /*31e0*/  @P0 BRA `(.L_x_23) ;  /* 0x0000005000000947 */ /* 0x000fea0003800000 */
[----:B-1----:R-:W-:-:S04]  /*31f0*/  IMAD R17, R24, c[0x0][0x10], R3 ;  /* 0x0000040018117a24 */ /* 0x002fc800078e0203 */
[----:B------:R-:W-:-:S06]  /*3200*/  IMAD.WIDE.U32 R16, R17, 0x8, R14 ;  /* 0x0000000811107825 */ /* 0x000fcc00078e000e */
[----:B------:R-:W2:Y:S02]  /*3210*/  LDG.E.64 R16, [R16.64] ;  /* 0x0000000e10107981 */ /* 0x000ea4000c1e1b00 */
[----:B0-2---:R-:W-:Y:S02]  /*3220*/  FADD.FTZ R12, R12, R16 ;  /* 0x000000100c0c7221 */ /* 0x005fe40000010000 */
[----:B------:R-:W-:Y:S02]  /*3230*/  FADD.FTZ R13, R13, R17 ;  /* 0x000000110d0d7221 */ /* 0x000fe40000010000 */
.L_x_23:
[----:B------:R-:W-:Y:S05]  /*3240*/  BSYNC B0 ;  /* 0x0000000000007941 */ /* 0x000fea0003800000 */
.L_x_22:
[----:B------:R-:W-:Y:S05]  /*3250*/  @!P4 BRA `(.L_x_14) ;  /* 0x000000f00000c947 */ /* 0x000fea0003800000 */
[C---:B-1----:R-:W-:Y:S02]  /*3260*/  IADD3 R16, R24.reuse, 0x2, RZ ;  /* 0x0000000218107810 */ /* 0x042fe40007ffe0ff */
[----:B------:R-:W-:Y:S02]  /*3270*/  IADD3 R17, R24, 0x1, RZ ;  /* 0x0000000118117810 */ /* 0x000fe40007ffe0ff */
[-C--:B------:R-:W-:Y:S02]  /*3280*/  ISETP.EQ.OR P0, PT, R16, R32.reuse, P2 ;  /* 0x000000201000720c */ /* 0x080fe40001702670 */
[----:B------:R-:W-:-:S02]  /*3290*/  ISETP.EQ.OR P4, PT, R17, R32, P2 ;  /* 0x000000201100720c */ /* 0x000fc40001782670 */
[----:B------:R-:W-:-:S11]  /*32a0*/  ISETP.EQ.OR P0, PT, R18, 0x2, P0 ;  /* 0x000000021200780c */ /* 0x000fd60000702670 */
[--C-:B------:R-:W-:Y:S02]  /*32b0*/  @!P4 IMAD R17, R17, c[0x0][0x10], R3.reuse ;  /* 0x000004001111ca24 */ /* 0x100fe400078e0203 */
[----:B------:R-:W-:Y:S02]  /*32c0*/  @!P0 IMAD R3, R16, c[0x0][0x10], R3 ;  /* 0x0000040010038a24 */ /* 0x000fe400078e0203 */
[----:B------:R-:W-:-:S04]  /*32d0*/  @!P4 IMAD.WIDE.U32 R16, R17, 0x8, R14 ;  /* 0x000000081110c825 */ /* 0x000fc800078e000e */
[----:B------:R-:W-:Y:S02]  /*32e0*/  @!P0 IMAD.WIDE.U32 R14, R3, 0x8, R14 ;  /* 0x00000008030e8825 */ /* 0x000fe400078e000e */
[----:B------:R-:W2:Y:S04]  /*32f0*/  @!P4 LDG.E.64 R16, [R16.64] ;  /* 0x0000000e1010c981 */ /* 0x000ea8000c1e1b00 */
[----:B------:R-:W3:Y:S01]  /*3300*/  @!P0 LDG.E.64 R14, [R14.64] ;  /* 0x0000000e0e0e8981 */ /* 0x000ee2000c1e1b00 */
[----:B0-2---:R-:W-:Y:S02]  /*3310*/  @!P4 FADD.FTZ R12, R12, R16 ;  /* 0x000000100c0cc221 */ /* 0x005fe40000010000 */
[----:B------:R-:W-:Y:S02]  /*3320*/  @!P4 FADD.FTZ R13, R13, R17 ;  /* 0x000000110d0dc221 */ /* 0x000fe40000010000 */
[----:B---3--:R-:W-:-:S02]  /*3330*/  @!P0 FADD.FTZ R12, R12, R14 ;  /* 0x0000000e0c0c8221 */ /* 0x008fc40000010000 */
[----:B------:R-:W-:-:S05]  /*3340*/  @!P0 FADD.FTZ R13, R13, R15 ;  /* 0x0000000f0d0d8221 */ /* 0x000fca0000010000 */
.L_x_14:
[----:B------:R-:W-:Y:S04]  /*3350*/  @!P2 STS.64 [0xb0], R12 ;  /* 0x0000b00cff00a388 */ /* 0x000fe80000000a00 */
[----:B------:R-:W-:Y:S01]  /*3360*/  BAR.SYNC.DEFER_BLOCKING 0x0 ;  /* 0x0000000000007b1d */ /* 0x000fe20000010000 */
[----:B------:R-:W-:Y:S02]  /*3370*/  ISETP.GE.U32.AND P0, PT, R46, c[0x0][0x1e0], PT ;  /* 0x000078002e007a0c */ /* 0x000fe40003f06070 */
[----:B------:R-:W-:-:S03]  /*3380*/  ISETP.GE.U32.AND P2, PT, R45, c[0x0][0x1e0], PT ;  /* 0x000078002d007a0c */ /* 0x000fc60003f46070 */
[----:B0-----:R-:W0:Y:S02]  /*3390*/  LDS.64 R12, [0xb0] ;  /* 0x0000b000ff0c7984 */ /* 0x001e240000000a00 */
[----:B0-----:R-:W-:Y:S01]  /*33a0*/  FMUL.FTZ R3, R12, c[0x0][0x20c] ;  /* 0x000083000c037a20 */ /* 0x001fe20000410000 */
[--C-:B------:R-:W-:Y:S01]  /*33b0*/  PRMT R12, RZ, 0x5410, R35.reuse ;  /* 0x00005410ff0c7816 */ /* 0x100fe20000000023 */
[----:B-1----:R-:W-:Y:S01]  /*33c0*/  FMUL.FTZ R16, R13, c[0x0][0x20c] ;  /* 0x000083000d107a20 */ /* 0x002fe20000410000 */
[----:B------:R-:W-:Y:S02]  /*33d0*/  PRMT R35, RZ, 0x7610, R35 ;  /* 0x00007610ff237816 */ /* 0x000fe40000000023 */
[--C-:B------:R-:W-:Y:S01]  /*33e0*/  PRMT R13, RZ, 0x5410, R40.reuse ;  /* 0x00005410ff0d7816 */ /* 0x100fe20000000028 */
[----:B------:R-:W-:Y:S01]  /*33f0*/  FADD.FTZ R14, R12, -UR17 ;  /* 0x800000110c0e7e21 */ /* 0x000fe20008010000 */
[----:B------:R-:W-:Y:S01]  /*3400*/  PRMT R40, RZ, 0x7610, R40 ;  /* 0x00007610ff287816 */ /* 0x000fe20000000028 */
[----:B------:R-:W-:-:S02]  /*3410*/  FADD.FTZ R35, R35, -UR17 ;  /* 0x8000001123237e21 */ /* 0x000fc40008010000 */
        /* <DEDUP_REMOVED lines=21> */
.L_x_24:
[----:B------:R-:W-:Y:S01]  /*3570*/  BSSY B0, `(.L_x_25) ;  /* 0x0000012000007945 */ /* 0x000fe20003800000 */
[----:B------:R-:W-:Y:S05]  /*3580*/  @!P1 BRA `(.L_x_26) ;  /* 0x0000010000009947 */ /* 0x000fea0003800000 */
[C-C-:B------:R-:W-:Y:S02]  /*3590*/  FFMA.FTZ R12, R3.reuse, R27, R16.reuse ;  /* 0x0000001b030c7223 */ /* 0x140fe40000010010 */
[----:B------:R-:W-:Y:S02]  /*35a0*/  FFMA.FTZ R15, R3, R22, R16 ;  /* 0x00000016030f7223 */ /* 0x000fe40000010010 */
[----:B------:R-:W-:Y:S01]  /*35b0*/  FFMA.FTZ R14, R13, R8, -R12 ;  /* 0x000000080d0e7223 */ /* 0x000fe2000001080c */
[----:B------:R-:W-:Y:S01]  /*35c0*/  MOV R12, R4 ;  /* 0x00000004000c7202 */ /* 0x000fe20000000f00 */
[----:B------:R-:W-:Y:S01]  /*35d0*/  IMAD R17, R51, c[0x0][0x1d8], RZ ;  /* 0x0000760033117a24 */ /* 0x000fe200078e02ff */
[----:B------:R-:W-:Y:S01]  /*35e0*/  MOV R13, R7 ;  /* 0x00000007000d7202 */ /* 0x000fe20000000f00 */
[----:B------:R-:W-:-:S02]  /*35f0*/  FFMA.FTZ R15, R40, R9, -R15 ;  /* 0x00000009280f7223 */ /* 0x000fc4000001080f */
[C---:B------:R-:W-:Y:S02]  /*3600*/  IMAD R19, R2.reuse, c[0x0][0x1dc], R17 ;  /* 0x0000770002137a24 */ /* 0x040fe400078e0211 */
[----:B------:R-:W-:-:S04]  /*3610*/  IMAD.WIDE.U32 R12, R2, c[0x0][0x1d8], R12 ;  /* 0x00007600020c7a25 */ /* 0x000fc800078e000c */
[----:B------:R-:W-:Y:S01]  /*3620*/  FMUL.FTZ R18, R14, UR8 ;  /* 0x000000080e127c20 */ /* 0x000fe20008410000 */
[----:B------:R-:W-:Y:S01]  /*3630*/  IADD3 R19, R13, R19, RZ ;  /* 0x000000130d137210 */ /* 0x000fe20007ffe0ff */
[----:B------:R-:W-:Y:S01]  /*3640*/  FMUL.FTZ R17, R15, UR8 ;  /* 0x000000080f117c20 */ /* 0x000fe20008410000 */
[----:B------:R-:W-:-:S04]  /*3650*/  LEA R14, P4, R12, c[0x0][0x160], 0x1 ;  /* 0x000058000c0e7a11 */ /* 0x000fc800078808ff */
[----:B------:R-:W-:Y:S02]  /*3660*/  LEA.HI.X R15, R12, c[0x0][0x164], R19, 0x1, P4 ;  /* 0x000059000c0f7a11 */ /* 0x000fe400020f0c13 */
[----:B------:R-:W-:-:S05]  /*3670*/  F2FP.BF16.PACK_AB R17, R17, R18 ;  /* 0x000000121111723e */ /* 0x000fca00000010ff */
[----:B------:R0:W-:Y:S02]  /*3680*/  STG.E [R14.64], R17 ;  /* 0x000000110e007986 */ /* 0x0001e4000c10190e */
.L_x_26:
[----:B------:R-:W-:Y:S05]  /*3690*/  BSYNC B0 ;  /* 0x0000000000007941 */ /* 0x000fea0003800000 */
.L_x_25:
[--C-:B------:R-:W-:Y:S02]  /*36a0*/  PRMT R12, RZ, 0x5410, R36.reuse ;  /* 0x00005410ff0c7816 */ /* 0x100fe40000000024 */
[----:B------:R-:W-:Y:S02]  /*36b0*/  PRMT R36, RZ, 0x7610, R36 ;  /* 0x00007610ff247816 */ /* 0x000fe40000000024 */
[----:B------:R-:W-:Y:S01]  /*36c0*/  ISETP.GE.U32.AND P5, PT, R44, c[0x0][0x1e0], PT ;  /* 0x000078002c007a0c */ /* 0x000fe20003fa6070 */
[----:B0-----:R-:W-:Y:S01]  /*36d0*/  FADD.FTZ R14, R12, -UR17 ;  /* 0x800000110c0e7e21 */ /* 0x001fe20008010000 */
[----:B------:R-:W-:Y:S01]  /*36e0*/  ISETP.GE.AND.EX P4, PT, R50, c[0x0][0x1e4], PT, P0 ;  /* 0x0000790032007a0c */ /* 0x000fe20003f86300 */
[----:B------:R-:W-:Y:S01]  /*36f0*/  FADD.FTZ R36, R36, -UR17 ;  /* 0x8000001124247e21 */ /* 0x000fe20008010000 */
[----:B------:R-:W-:Y:S01]  /*3700*/  ISETP.GE.AND.EX P0, PT, R49, c[0x0][0x1e4], PT, P2 ;  /* 0x0000790031007a0c */ /* 0x000fe20003f06320 */
[----:B------:R-:W-:Y:S01]  /*3710*/  FMUL.FTZ R25, R14, UR8 ;  /* 0x000000080e197c20 */ /* 0x000fe20008410000 */
[----:B------:R-:W-:Y:S01]  /*3720*/  ISETP.GE.AND.EX P2, PT, R48, c[0x0][0x1e4], PT, P5 ;  /* 0x0000790030007a0c */ /* 0x000fe20003f46350 */
[----:B------:R-:W-:Y:S01]  /*3730*/  FMUL.FTZ R36, R36, UR8 ;  /* 0x0000000824247c20 */ /* 0x000fe20008410000 */
[----:B------:R-:W-:-:S02]  /*3740*/  ISETP.GT.U32.OR P4, PT, R0, 0x22f, P4 ;  /* 0x0000022f0000780c */ /* 0x000fc40002784470 */
[--C-:B------:R-:W-:Y:S02]  /*3750*/  PRMT R13, RZ, 0x5410, R39.reuse ;  /* 0x00005410ff0d7816 */ /* 0x100fe40000000027 */
[----:B------:R-:W-:Y:S01]  /*3760*/  PRMT R12, RZ, 0x7610, R39 ;  /* 0x00007610ff0c7816 */ /* 0x000fe20000000027 */
[----:B------:R-:W-:Y:S07]  /*3770*/  @!P3 BRA `(.L_x_27) ;  /* 0x000001200000b947 */ /* 0x000fee0003800000 */
        /* <DEDUP_REMOVED lines=18> */
.L_x_27:
[----:B------:R-:W-:Y:S01]  /*38a0*/  BSSY B0, `(.L_x_28) ;  /* 0x0000012000007945 */ /* 0x000fe20003800000 */
[----:B------:R-:W-:Y:S05]  /*38b0*/  @P4 BRA `(.L_x_29) ;  /* 0x0000010000004947 */ /* 0x000fea0003800000 */
[C-C-:B------:R-:W-:Y:S02]  /*38c0*/  FFMA.FTZ R14, R3.reuse, R25, R16.reuse ;  /* 0x00000019030e7223 */ /* 0x140fe40000010010 */
[----:B------:R-:W-:Y:S02]  /*38d0*/  FFMA.FTZ R15, R3, R36, R16 ;  /* 0x00000024030f7223 */ /* 0x000fe40000010010 */
[----:B------:R-:W-:Y:S01]  /*38e0*/  FFMA.FTZ R14, R13, R8, -R14 ;  /* 0x000000080d0e7223 */ /* 0x000fe2000001080e */
[----:B------:R-:W-:Y:S01]  /*38f0*/  MOV R13, R7 ;  /* 0x00000007000d7202 */ /* 0x000fe20000000f00 */
[----:B------:R-:W-:Y:S01]  /*3900*/  FFMA.FTZ R15, R12, R9, -R15 ;  /* 0x000000090c0f7223 */ /* 0x000fe2000001080f */
[----:B------:R-:W-:Y:S01]  /*3910*/  MOV R12, R4 ;  /* 0x00000004000c7202 */ /* 0x000fe20000000f00 */
[----:B------:R-:W-:-:S02]  /*3920*/  IMAD R17, R50, c[0x0][0x1d8], RZ ;  /* 0x0000760032117a24 */ /* 0x000fc400078e02ff */
[----:B------:R-:W-:Y:S02]  /*3930*/  FMUL.FTZ R18, R14, UR8 ;  /* 0x000000080e127c20 */ /* 0x000fe40008410000 */
[C---:B------:R-:W-:Y:S02]  /*3940*/  IMAD R19, R46.reuse, c[0x0][0x1dc], R17 ;  /* 0x000077002e137a24 */ /* 0x040fe400078e0211 */
[----:B------:R-:W-:-:S04]  /*3950*/  IMAD.WIDE.U32 R12, R46, c[0x0][0x1d8], R12 ;  /* 0x000076002e0c7a25 */ /* 0x000fc800078e000c */
[----:B------:R-:W-:Y:S01]  /*3960*/  FMUL.FTZ R17, R15, UR8 ;  /* 0x000000080f117c20 */ /* 0x000fe20008410000 */
[----:B------:R-:W-:Y:S02]  /*3970*/  IADD3 R19, R13, R19, RZ ;  /* 0x000000130d137210 */ /* 0x000fe40007ffe0ff */
[C---:B------:R-:W-:Y:S02]  /*3980*/  LEA R14, P4, R12.reuse, c[0x0][0x160], 0x1 ;  /* 0x000058000c0e7a11 */ /* 0x040fe400078808ff */
[----:B------:R-:W-:Y:S02]  /*3990*/  F2FP.BF16.PACK_AB R17, R17, R18 ;  /* 0x000000121111723e */ /* 0x000fe400000010ff */
[----:B------:R-:W-:-:S05]  /*39a0*/  LEA.HI.X R15, R12, c[0x0][0x164], R19, 0x1, P4 ;  /* 0x000059000c0f7a11 */ /* 0x000fca00020f0c13 */
[----:B------:R0:W-:Y:S04]  /*39b0*/  STG.E [R14.64], R17 ;  /* 0x000000110e007986 */ /* 0x0001e8000c10190e */
.L_x_29:
[----:B------:R-:W-:Y:S05]  /*39c0*/  BSYNC B0 ;  /* 0x0000000000007941 */ /* 0x000fea0003800000 */
.L_x_28:
[--C-:B------:R-:W-:Y:S02]  /*39d0*/  PRMT R12, RZ, 0x5410, R33.reuse ;  /* 0x00005410ff0c7816 */ /* 0x100fe40000000021 */
[----:B------:R-:W-:Y:S02]  /*39e0*/  PRMT R33, RZ, 0x7610, R33 ;  /* 0x00007610ff217816 */ /* 0x000fe40000000021 */
[--C-:B------:R-:W-:Y:S01]  /*39f0*/  PRMT R13, RZ, 0x5410, R38.reuse ;  /* 0x00005410ff0d7816 */ /* 0x100fe20000000026 */
[----:B0-----:R-:W-:Y:S01]  /*3a00*/  FADD.FTZ R14, R12, -UR17 ;  /* 0x800000110c0e7e21 */ /* 0x001fe20008010000 */
[C---:B------:R-:W-:Y:S01]  /*3a10*/  ISETP.GT.U32.OR P0, PT, R0.reuse, 0x22f, P0 ;  /* 0x0000022f0000780c */ /* 0x040fe20000704470 */
[----:B------:R-:W-:Y:S01]  /*3a20*/  FADD.FTZ R33, R33, -UR17 ;  /* 0x8000001121217e21 */ /* 0x000fe20008010000 */
[----:B------:R-:W-:Y:S01]  /*3a30*/  ISETP.GT.U32.OR P2, PT, R0, 0x22f, P2 ;  /* 0x0000022f0000780c */ /* 0x000fe20001744470 */
[----:B------:R-:W-:Y:S01]  /*3a40*/  FMUL.FTZ R25, R14, UR8 ;  /* 0x000000080e197c20 */ /* 0x000fe20008410000 */
[----:B------:R-:W-:Y:S01]  /*3a50*/  PRMT R38, RZ, 0x7610, R38 ;  /* 0x00007610ff267816 */ /* 0x000fe20000000026 */
        /* <DEDUP_REMOVED lines=21> */
.L_x_30:
        /* <DEDUP_REMOVED lines=18> */
.L_x_32:
[----:B------:R-:W-:Y:S05]  /*3cd0*/  BSYNC B0 ;  /* 0x0000000000007941 */ /* 0x000fea0003800000 */
.L_x_31:
[----:B------:R-:W-:Y:S01]  /*3ce0*/  PRMT R34, RZ, 0x7610, R34 ;  /* 0x00007610ff227816 */ /* 0x000fe20000000022 */
[----:B------:R-:W-:Y:S01]  /*3cf0*/  FADD.FTZ R14, R12, -UR17 ;  /* 0x800000110c0e7e21 */ /* 0x000fe20008010000 */
[--C-:B0-----:R-:W-:Y:S02]  /*3d00*/  PRMT R13, RZ, 0x5410, R37.reuse ;  /* 0x00005410ff0d7816 */ /* 0x101fe40000000025 */
[----:B------:R-:W-:Y:S01]  /*3d10*/  PRMT R12, RZ, 0x7610, R37 ;  /* 0x00007610ff0c7816 */ /* 0x000fe20000000025 */
[----:B------:R-:W-:Y:S02]  /*3d20*/  FADD.FTZ R34, R34, -UR17 ;  /* 0x8000001122227e21 */ /* 0x000fe40008010000 */
[----:B------:R-:W-:Y:S02]  /*3d30*/  FMUL.FTZ R23, R14, UR8 ;  /* 0x000000080e177c20 */ /* 0x000fe40008410000 */
[----:B------:R-:W-:Y:S01]  /*3d40*/  FMUL.FTZ R34, R34, UR8 ;  /* 0x0000000822227c20 */ /* 0x000fe20008410000 */
        /* <DEDUP_REMOVED lines=19> */
.L_x_33:
[----:B------:R-:W-:Y:S01]  /*3e80*/  BSSY B0, `(.L_x_34) ;  /* 0x0000011000007945 */ /* 0x000fe20003800000 */
[----:B------:R-:W-:Y:S05]  /*3e90*/  @P2 BRA `(.L_x_35) ;  /* 0x000000f000002947 */ /* 0x000fea0003800000 */
[C-C-:B------:R-:W-:Y:S01]  /*3ea0*/  FFMA.FTZ R6, R3.reuse, R23, R16.reuse ;  /* 0x0000001703067223 */ /* 0x140fe20000010010 */
[----:B------:R-:W-:Y:S01]  /*3eb0*/  MOV R5, R7 ;  /* 0x0000000700057202 */ /* 0x000fe20000000f00 */
[----:B------:R-:W-:Y:S02]  /*3ec0*/  FFMA.FTZ R3, R3, R34, R16 ;  /* 0x0000002203037223 */ /* 0x000fe40000010010 */
[----:B------:R-:W-:Y:S02]  /*3ed0*/  IMAD R11, R48, c[0x0][0x1d8], RZ ;  /* 0x00007600300b7a24 */ /* 0x000fe400078e02ff */
[----:B------:R-:W-:Y:S02]  /*3ee0*/  FFMA.FTZ R8, R13, R8, -R6 ;  /* 0x000000080d087223 */ /* 0x000fe40000010806 */
[----:B------:R-:W-:-:S02]  /*3ef0*/  FFMA.FTZ R3, R12, R9, -R3 ;  /* 0x000000090c037223 */ /* 0x000fc40000010803 */
[----:B------:R-:W-:-:S04]  /*3f00*/  IMAD.WIDE.U32 R6, R44, c[0x0][0x1d8], R4 ;  /* 0x000076002c067a25 */ /* 0x000fc800078e0004 */
[----:B------:R-:W-:Y:S01]  /*3f10*/  IMAD R11, R44, c[0x0][0x1dc], R11 ;  /* 0x000077002c0b7a24 */ /* 0x000fe200078e020b */
[----:B------:R-:W-:Y:S01]  /*3f20*/  LEA R4, P0, R6, c[0x0][0x160], 0x1 ;  /* 0x0000580006047a11 */ /* 0x000fe200078008ff */
[----:B------:R-:W-:Y:S02]  /*3f30*/  FMUL.FTZ R8, R8, UR8 ;  /* 0x0000000808087c20 */ /* 0x000fe40008410000 */
[----:B------:R-:W-:Y:S01]  /*3f40*/  FMUL.FTZ R3, R3, UR8 ;  /* 0x0000000803037c20 */ /* 0x000fe20008410000 */
[----:B------:R-:W-:-:S04]  /*3f50*/  IADD3 R11, R7, R11, RZ ;  /* 0x0000000b070b7210 */ /* 0x000fc80007ffe0ff */
[----:B------:R-:W-:Y:S02]  /*3f60*/  LEA.HI.X R5, R6, c[0x0][0x164], R11, 0x1, P0 ;  /* 0x0000590006057a11 */ /* 0x000fe400000f0c0b */
[----:B------:R-:W-:-:S05]  /*3f70*/  F2FP.BF16.PACK_AB R3, R3, R8 ;  /* 0x000000080303723e */ /* 0x000fca00000010ff */
[----:B------:R0:W-:Y:S02]  /*3f80*/  STG.E [R4.64], R3 ;  /* 0x0000000304007986 */ /* 0x0001e4000c10190e */
.L_x_35:
[----:B------:R-:W-:Y:S05]  /*3f90*/  BSYNC B0 ;  /* 0x0000000000007941 */ /* 0x000fea0003800000 */
.L_x_34:
[----:B------:R-:W-:Y:S01]  /*3fa0*/  ULDC UR4, c[0x0][0x10] ;  /* 0x0000040000047ab9 */ /* 0x000fe20000000800 */
[----:B------:R-:W-:Y:S01]  /*3fb0*/  IADD3 R41, R41, 0x1, RZ ;  /* 0x0000000129297810 */ /* 0x000fe20007ffe0ff */
[----:B------:R-:W-:-:S04]  /*3fc0*/  UIADD3 UR7, UR7, UR4, URZ ;  /* 0x0000000407077290 */ /* 0x000fc8000fffe03f */
[----:B------:R-:W-:-:S06]  /*3fd0*/  UISETP.GE.AND UP0, UPT, UR7, UR6, UPT ;  /* 0x000000060700728c */ /* 0x000fcc000bf06270 */
[----:B------:R-:W-:-:S13]  /*3fe0*/  PLOP3.LUT P0, PT, PT, PT, UP0, 0x80, 0x0 ;  /* 0x000000000000781c */ /* 0x000fda0003f0f008 */
[----:B------:R-:W-:Y:S01]  /*3ff0*/  @P0 CALL.REL.NOINC `(.L_x_1) ;  /* 0x0000001000000944 */ /* 0x000fe20003c00000 */
[----:B------:R-:W-:Y:S05]  /*4000*/  BRA `(.L_x_36) ;  /* 0xffffc2d000007947 */ /* 0x000fea000383ffff */
.L_x_1:
[----:B------:R-:W-:Y:S01]  /*4010*/  ISETP.NE.AND P1, PT, R0, RZ, PT ;  /* 0x000000ff0000720c */ /* 0x000fe20003f25270 */
[----:B------:R-:W-:Y:S01]  /*4020*/  HFMA2.MMA R25, -RZ, RZ, 0, 2.384185791015625e-07 ;  /* 0x00000004ff197435 */ /* 0x000fe200000001ff */
[----:B------:R-:W-:Y:S01]  /*4030*/  MOV R6, c[0x0][0xc] ;  /* 0x0000030000067a02 */ /* 0x000fe20000000f00 */
[----:B------:R-:W-:Y:S01]  /*4040*/  BSSY B0, `(.L_x_37) ;  /* 0x000000f000007945 */ /* 0x000fe20003800000 */
[----:B0-----:R-:W-:Y:S02]  /*4050*/  MOV R4, c[0x0][0x10] ;  /* 0x0000040000047a02 */ /* 0x001fe40000000f00 */
[----:B------:R-:W-:Y:S02]  /*4060*/  ISETP.NE.AND P0, PT, R6, 0x1, PT ;  /* 0x000000010600780c */ /* 0x000fe40003f05270 */
[----:B------:R-:W-:-:S04]  /*4070*/  SHF.L.U32 R2, R4, 0x1, RZ ;  /* 0x0000000104027819 */ /* 0x000fc800000006ff */
[----:B------:R-:W-:-:S05]  /*4080*/  SEL R2, R2, RZ, P0 ;  /* 0x000000ff02027207 */ /* 0x000fca0000000000 */
[----:B------:R-:W-:Y:S01]  /*4090*/  IMAD.WIDE.U32 R2, R2, R25, c[0x0][0x1a8] ;  /* 0x00006a0002027625 */ /* 0x000fe200078e0019 */
[----:B------:R-:W-:Y:S05]  /*40a0*/  @P1 BRA `(.L_x_38) ;  /* 0x0000008000001947 */ /* 0x000fea0003800000 */
[----:B------:R-:W-:Y:S06]  /*40b0*/  MEMBAR.ALL.GPU ;  /* 0x0000000000007992 */ /* 0x000fec000000a000 */
[----:B------:R-:W0:Y:S01]  /*40c0*/  S2R R7, SR_LANEID ;  /* 0x0000000000077919 */ /* 0x000e220000000000 */
[----:B------:R-:W-:Y:S01]  /*40d0*/  VOTEU.ANY UR4, UPT, PT ;  /* 0x0000000000047886 */ /* 0x000fe200038e0100 */
[----:B------:R-:W-:-:S00]  /*40e0*/  ERRBAR ;  /* 0x00000000000079ab */ /* 0x000fc00000000000 */
[----:B------:R-:W-:Y:S01]  /*40f0*/  UFLO.U32 UR5, UR4 ;  /* 0x00000004000572bd */ /* 0x000fe200080e0000 */
[----:B------:R-:W1:Y:S05]  /*4100*/  POPC R5, UR4 ;  /* 0x0000000400057d09 */ /* 0x000e6a0008000000 */
[----:B0-----:R-:W-:-:S13]  /*4110*/  ISETP.EQ.U32.AND P0, PT, R7, UR5, PT ;  /* 0x0000000507007c0c */ /* 0x001fda000bf02070 */
[----:B-1----:R0:W-:Y:S02]  /*4120*/  @P0 RED.E.ADD.S32.STRONG.GPU [R2.64], R5 ;  /* 0x000000050200098e */ /* 0x0021e4000c10e38e */
.L_x_38:
[----:B------:R-:W-:Y:S05]  /*4130*/  BSYNC B0 ;  /* 0x0000000000007941 */ /* 0x000fea0003800000 */
.L_x_37:
[----:B------:R-:W1:Y:S01]  /*4140*/  S2UR UR4, SR_CTAID.X ;  /* 0x00000000000479c3 */ /* 0x000e620000002500 */
[----:B0-----:R-:W-:Y:S02]  /*4150*/  IADD3 R5, R6, -0x1, RZ ;  /* 0xffffffff06057810 */ /* 0x001fe40007ffe0ff */
[----:B------:R-:W-:-:S05]  /*4160*/  IADD3 R4, R4, -0x1, RZ ;  /* 0xffffffff04047810 */ /* 0x000fca0007ffe0ff */
[----:B------:R-:W0:Y:S01]  /*4170*/  S2UR UR5, SR_CTAID.Y ;  /* 0x00000000000579c3 */ /* 0x000e220000002600 */
[----:B-1----:R-:W-:-:S04]  /*4180*/  ISETP.NE.AND P0, PT, R5, UR4, PT ;  /* 0x0000000405007c0c */ /* 0x002fc8000bf05270 */
[----:B0-----:R-:W-:-:S13]  /*4190*/  ISETP.NE.OR P0, PT, R4, UR5, P0 ;  /* 0x0000000504007c0c */ /* 0x001fda0008705670 */
[----:B------:R-:W-:Y:S05]  /*41a0*/  @P0 EXIT ;  /* 0x000000000000094d */ /* 0x000fea0003800000 */
[----:B------:R-:W-:Y:S05]  /*41b0*/  @P1 BRA `(.L_x_39) ;  /* 0x0000008000001947 */ /* 0x000fea0003800000 */
[----:B------:R-:W-:-:S05]  /*41c0*/  IMAD R4, R6, c[0x0][0x10], RZ ;  /* 0x0000040006047a24 */ /* 0x000fca00078e02ff */
[----:B------:R-:W-:-:S13]  /*41d0*/  ISETP.NE.AND P0, PT, R4, -0x1, PT ;  /* 0xffffffff0400780c */ /* 0x000fda0003f05270 */
[----:B------:R-:W-:Y:S05]  /*41e0*/  @!P0 BRA `(.L_x_39) ;  /* 0x0000005000008947 */ /* 0x000fea0003800000 */
.L_x_40:
[----:B------:R-:W2:Y:S01]  /*41f0*/  LDG.E.STRONG.GPU R5, [R2.64] ;  /* 0x0000000e02057981 */ /* 0x000ea2000c1ef900 */
[----:B------:R-:W-:Y:S01]  /*4200*/  YIELD ;  /* 0x0000000000007946 */ /* 0x000fe20003800000 */
[----:B--2---:R-:W-:Y:S01]  /*4210*/  ISETP.NE.AND P0, PT, R5, R4, PT ;  /* 0x000000040500720c */ /* 0x004fe20003f05270 */
[----:B------:R-:W-:-:S12]  /*4220*/  CCTL.IVALL ;  /* 0x00000000ff00798f */ /* 0x000fd80002000000 */
[----:B------:R-:W-:Y:S05]  /*4230*/  @P0 BRA `(.L_x_40) ;  /* 0xffffffb000000947 */ /* 0x000fea000383ffff */
.L_x_39:
[----:B------:R-:W-:Y:S02]  /*4240*/  WARPSYNC 0xffffffff ;  /* 0xffffffff00007948 */ /* 0x000fe40003800000 */
[----:B------:R-:W-:Y:S01]  /*4250*/  MOV R19, c[0x0][0x1dc] ;  /* 0x0000770000137a02 */ /* 0x000fe20000000f00 */
[----:B------:R-:W-:Y:S03]  /*4260*/  BAR.SYNC.DEFER_BLOCKING 0x0 ;  /* 0x0000000000007b1d */ /* 0x000fe60000010000 */
[----:B------:R-:W-:-:S04]  /*4270*/  LEA.HI R2, P0, R19, c[0x0][0x1d8], RZ, 0x1 ;  /* 0x0000760013027a11 */ /* 0x000fc800078108ff */
[----:B------:R-:W-:-:S04]  /*4280*/  IADD3.X R3, RZ, c[0x0][0x1dc], RZ, P0, !PT ;  /* 0x00007700ff037a10 */ /* 0x000fc800007fe4ff */
[--C-:B------:R-:W-:Y:S02]  /*4290*/  SHF.R.S64 R27, R2, 0x1, R3.reuse ;  /* 0x00000001021b7819 */ /* 0x100fe40000001003 */
[----:B------:R-:W-:Y:S02]  /*42a0*/  SHF.R.S32.HI R2, RZ, 0x1f, R0 ;  /* 0x0000001fff027819 */ /* 0x000fe40000011400 */
[----:B------:R-:W-:Y:S02]  /*42b0*/  SHF.R.S32.HI R18, RZ, 0x1, R3 ;  /* 0x00000001ff127819 */ /* 0x000fe40000011403 */
[----:B------:R-:W-:-:S04]  /*42c0*/  ISETP.GT.U32.AND P0, PT, R27, R0, PT ;  /* 0x000000001b00720c */ /* 0x000fc80003f04070 */
[----:B------:R-:W-:-:S13]  /*42d0*/  ISETP.GT.AND.EX P0, PT, R18, R2, PT, P0 ;  /* 0x000000021200720c */ /* 0x000fda0003f04300 */
[----:B------:R-:W-:Y:S05]  /*42e0*/  @!P0 EXIT ;  /* 0x000000000000894d */ /* 0x000fea0003800000 */
[----:B------:R-:W-:Y:S01]  /*42f0*/  UMOV UR4, 0x3 ;  /* 0x0000000300047882 */ /* 0x000fe20000000000 */
[----:B------:R-:W-:Y:S01]  /*4300*/  LEA R4, R19, R19, 0x1 ;  /* 0x0000001313047211 */ /* 0x000fe200078e08ff */
[----:B------:R-:W-:Y:S01]  /*4310*/  ULDC UR5, c[0x0][0x1d8] ;  /* 0x0000760000057ab9 */ /* 0x000fe20000000800 */
[----:B------:R-:W-:Y:S01]  /*4320*/  MOV R7, R2 ;  /* 0x0000000200077202 */ /* 0x000fe20000000f00 */
[----:B------:R-:W-:Y:S01]  /*4330*/  UIMAD.WIDE.U32 UR4, UR4, UR5, URZ ;  /* 0x00000005040472a5 */ /* 0x000fe2000f8e003f */
[----:B------:R-:W-:Y:S02]  /*4340*/  MOV R20, c[0x0][0x1d8] ;  /* 0x0000760000147a02 */ /* 0x000fe40000000f00 */
[----:B------:R-:W-:Y:S02]  /*4350*/  SHF.L.U64.HI R29, R27, 0x2, R18 ;  /* 0x000000021b1d7819 */ /* 0x000fe40000010212 */
[----:B------:R-:W-:Y:S02]  /*4360*/  SHF.L.U64.HI R19, R20, 0x2, R19 ;  /* 0x0000000214137819 */ /* 0x000fe40000010213 */
[----:B------:R-:W-:-:S04]  /*4370*/  IADD3 R4, R4, UR5, RZ ;  /* 0x0000000504047c10 */ /* 0x000fc8000fffe0ff */
[----:B------:R-:W-:-:S04]  /*4380*/  LEA.HI R23, P0, R4, UR4, RZ, 0x1 ;  /* 0x0000000404177c11 */ /* 0x000fc8000f8108ff */
[----:B------:R-:W-:-:S04]  /*4390*/  IADD3.X R4, RZ, R4, RZ, P0, !PT ;  /* 0x00000004ff047210 */ /* 0x000fc800007fe4ff */
[--C-:B------:R-:W-:Y:S02]  /*43a0*/  SHF.R.S64 R23, R23, 0x1, R4.reuse ;  /* 0x0000000117177819 */ /* 0x100fe40000001004 */
[----:B------:R-:W-:-:S04]  /*43b0*/  SHF.R.S32.HI R2, RZ, 0x1, R4 ;  /* 0x00000001ff027819 */ /* 0x000fc80000011404 */
[----:B------:R-:W-:Y:S02]  /*43c0*/  SHF.L.U64.HI R21, R23, 0x2, R2 ;  /* 0x0000000217157819 */ /* 0x000fe40000010202 */
.L_x_41:
[----:B------:R-:W-:-:S04]  /*43d0*/  LEA R6, P0, R0, c[0x0][0x1b8], 0x2 ;  /* 0x00006e0000067a11 */ /* 0x000fc800078010ff */
[----:B------:R-:W-:Y:S02]  /*43e0*/  LEA.HI.X R7, R0, c[0x0][0x1bc], R7, 0x2, P0 ;  /* 0x00006f0000077a11 */ /* 0x000fe400000f1407 */
[-C--:B------:R-:W-:Y:S02]  /*43f0*/  LEA R8, P0, R27, R6.reuse, 0x2 ;  /* 0x000000061b087211 */ /* 0x080fe400078010ff */
[-C--:B------:R-:W-:Y:S01]  /*4400*/  LEA R12, P1, R20, R6.reuse, 0x2 ;  /* 0x00000006140c7211 */ /* 0x080fe200078210ff */
[----:B0-----:R0:W2:Y:S01]  /*4410*/  LDG.E R14, [R6.64] ;  /* 0x0000000e060e7981 */ /* 0x0010a2000c1e1900 */
[----:B------:R-:W-:Y:S02]  /*4420*/  LEA R10, P2, R23, R6, 0x2 ;  /* 0x00000006170a7211 */ /* 0x000fe400078410ff */
[----:B------:R-:W-:Y:S02]  /*4430*/  IADD3.X R9, R7, R29, RZ, P0, !PT ;  /* 0x0000001d07097210 */ /* 0x000fe400007fe4ff */
[----:B------:R-:W-:-:S02]  /*4440*/  IADD3.X R13, R19, R7, RZ, P1, !PT ;  /* 0x00000007130d7210 */ /* 0x000fc40000ffe4ff */
[----:B------:R-:W-:Y:S01]  /*4450*/  IADD3.X R11, R7, R21, RZ, P2, !PT ;  /* 0x00000015070b7210 */ /* 0x000fe200017fe4ff */
[----:B------:R-:W2:Y:S04]  /*4460*/  LDG.E R15, [R8.64] ;  /* 0x0000000e080f7981 */ /* 0x000ea8000c1e1900 */
[----:B------:R-:W3:Y:S04]  /*4470*/  LDG.E R16, [R12.64] ;  /* 0x0000000e0c107981 */ /* 0x000ee8000c1e1900 */
[----:B------:R-:W3:Y:S01]  /*4480*/  LDG.E R17, [R10.64] ;  /* 0x0000000e0a117981 */ /* 0x000ee2000c1e1900 */
[----:B------:R-:W-:-:S02]  /*4490*/  SHF.L.U32 R4, R0, 0x1, RZ ;  /* 0x0000000100047819 */ /* 0x000fc400000006ff */
[----:B------:R-:W-:-:S03]  /*44a0*/  IADD3 R0, R0, 0x230, RZ ;  /* 0x0000023000007810 */ /* 0x000fc60007ffe0ff */
[----:B------:R-:W-:-:S04]  /*44b0*/  IMAD.WIDE R2, R4, R25, c[0x0][0x168] ;  /* 0x00005a0004027625 */ /* 0x000fc800078e0219 */
[----:B------:R-:W-:Y:S01]  /*44c0*/  IMAD.WIDE R4, R4, R25, c[0x0][0x170] ;  /* 0x00005c0004047625 */ /* 0x000fe200078e0219 */
[----:B------:R-:W-:Y:S02]  /*44d0*/  ISETP.GT.U32.AND P0, PT, R27, R0, PT ;  /* 0x000000001b00720c */ /* 0x000fe40003f04070 */
[----:B0-----:R-:W-:-:S04]  /*44e0*/  SHF.R.S32.HI R7, RZ, 0x1f, R0 ;  /* 0x0000001fff077819 */ /* 0x001fc80000011400 */
[----:B------:R-:W-:Y:S01]  /*44f0*/  ISETP.GT.AND.EX P0, PT, R18, R7, PT, P0 ;  /* 0x000000071200720c */ /* 0x000fe20003f04300 */
[----:B--2---:R0:W-:Y:S04]  /*4500*/  STG.E.64 [R2.64], R14 ;  /* 0x0000000e02007986 */ /* 0x0041e8000c101b0e */
[----:B---3--:R0:W-:Y:S08]  /*4510*/  STG.E.64 [R4.64], R16 ;  /* 0x0000001004007986 */ /* 0x0081f0000c101b0e */
[----:B------:R-:W-:Y:S05]  /*4520*/  @P0 BRA `(.L_x_41) ;  /* 0xfffffea000000947 */ /* 0x000fea000383ffff */
[----:B------:R-:W-:Y:S05]  /*4530*/  EXIT ;  /* 0x000000000000794d */ /* 0x000fea0003800000 */
.L_x_42:
        /* <DEDUP_REMOVED lines=12> */
.L_x_5150:


//--------------------- .text._Z35group_norm_nhwc_bwd_one_pass_kernelI11Bf16IOFp32WLi128ELi70ELi560EEv26Group_norm_nhwc_bwd_params --------------------------
	.section	.text._Z35group_norm_nhwc_bwd_one_pass_kernelI11Bf16IOFp32WLi128ELi70ELi560EEv26Group_norm_nhwc_bwd_params,"ax",@progbits
	.sectioninfo	@"SHI_REGISTERS=76"
	.align	128
        .global         _Z35group_norm_nhwc_bwd_one_pass_kernelI11Bf16IOFp32WLi128ELi70ELi560EEv26Group_norm_nhwc_bwd_params
        .type           _Z35group_norm_nhwc_bwd_one_pass_kernelI11Bf16IOFp32WLi128ELi70ELi560EEv26Group_norm_nhwc_bwd_params,@function
        .size           _Z35group_norm_nhwc_bwd_one_pass_kernelI11Bf16IOFp32WLi128ELi70ELi560EEv26Group_norm_nhwc_bwd_params,(.L_x_5151 - _Z35group_norm_nhwc_bwd_one_pass_kernelI11Bf16IOFp32WLi128ELi70ELi560EEv26Group_norm_nhwc_bwd_params)
        .other          _Z35group_norm_nhwc_bwd_one_pass_kernelI11Bf16IOFp32WLi128ELi70ELi560EEv26Group_norm_nhwc_bwd_params,@"STO_CUDA_ENTRY STV_DEFAULT"
_Z35group_norm_nhwc_bwd_one_pass_kernelI11Bf16IOFp32WLi128ELi70ELi560EEv26Group_norm_nhwc_bwd_params:
.text._Z35group_norm_nhwc_bwd_one_pass_kernelI11Bf16IOFp32WLi128ELi70ELi560EEv26Group_norm_nhwc_bwd_params:
[----:B------:R-:W-:Y:S02]  /*0000*/  MOV R1, c[0x0][0x28] ;  /* 0x00000a0000017a02 */ /* 0x000fe40000000f00 */
[----:B------:R-:W0:Y:S01]  /*0010*/  S2R R61, SR_CTAID.Y ;  /* 0x00000000003d7919 */ /* 0x000e220000002600 */
[----:B------:R-:W-:Y:S02]  /*0020*/  ULDC UR4, c[0x0][0x1f0] ;  /* 0x00007c0000047ab9 */ /* 0x000fe40000000800 */
[----:B------:R-:W-:Y:S01]  /*0030*/  ULDC UR5, c[0x0][0x1c0] ;  /* 0x0000700000057ab9 */ /* 0x000fe20000000800 */
[----:B------:R-:W1:Y:S01]  /*0040*/  S2R R62, SR_TID.X ;  /* 0x00000000003e7919 */ /* 0x000e620000002100 */
[----:B------:R-:W-:Y:S02]  /*0050*/  UIMAD UR4, UR4, UR5, URZ ;  /* 0x00000005040472a4 */ /* 0x000fe4000f8e023f */
[----:B------:R-:W-:-:S04]  /*0060*/  ULDC.64 UR6, c[0x0][0x118] ;  /* 0x0000460000067ab9 */ /* 0x000fc80000000a00 */
[----:B0-----:R-:W-:Y:S01]  /*0070*/  ISETP.GE.AND P0, PT, R61, UR4, PT ;  /* 0x000000043d007c0c */ /* 0x001fe2000bf06270 */
[----:B-1----:R-:W-:-:S05]  /*0080*/  IMAD.WIDE.U32 R2, R62, -0x2be2be2b, RZ ;  /* 0xd41d41d53e027825 */ /* 0x002fca00078e00ff */
[----:B------:R-:W-:-:S04]  /*0090*/  IADD3 R2, -R3, R62, RZ ;  /* 0x0000003e03027210 */ /* 0x000fc80007ffe1ff */
[----:B------:R-:W-:-:S03]  /*00a0*/  LEA.HI R4, R2, R3, RZ, 0x1f ;  /* 0x0000000302047211 */ /* 0x000fc600078ff8ff */
[----:B------:R-:W-:Y:S05]  /*00b0*/  @P0 BRA `(.L_x_43) ;  /* 0x0000588000000947 */ /* 0x000fea0003800000 */
[----:B------:R-:W-:Y:S01]  /*00c0*/  HFMA2.MMA R2, -RZ, RZ, 0, 1.78813934326171875e-07 ;  /* 0x00000003ff027435 */ /* 0x000fe200000001ff */
[----:B------:R-:W0:Y:S01]  /*00d0*/  S2R R0, SR_CTAID.X ;  /* 0x0000000000007919 */ /* 0x000e220000002500 */
[----:B------:R-:W-:Y:S01]  /*00e0*/  SHF.R.S32.HI R5, RZ, 0x1f, R62 ;  /* 0x0000001fff057819 */ /* 0x000fe2000001143e */
[----:B------:R-:W-:Y:S01]  /*00f0*/  HFMA2.MMA R52, -RZ, RZ, 0, 0 ;  /* 0x00000000ff347435 */ /* 0x000fe200000001ff */
[----:B------:R-:W-:-:S06]  /*0100*/  ULDC.U8 UR9, c[0x0][0x1f4] ;  /* 0x00007d0000097ab9 */ /* 0x000fcc0000000000 */
[C---:B------:R-:W-:Y:S02]  /*0110*/  IMAD R9, R2.reuse, c[0x0][0x1dc], RZ ;  /* 0x0000770002097a24 */ /* 0x040fe400078e02ff */
[----:B------:R-:W-:-:S05]  /*0120*/  IMAD.WIDE.U32 R2, R2, c[0x0][0x1d8], RZ ;  /* 0x0000760002027a25 */ /* 0x000fca00078e00ff */
[----:B------:R-:W-:Y:S02]  /*0130*/  IADD3 R9, R3, R9, RZ ;  /* 0x0000000903097210 */ /* 0x000fe40007ffe0ff */
[----:B------:R-:W-:Y:S02]  /*0140*/  SHF.R.U32.HI R3, RZ, 0x5, R4 ;  /* 0x00000005ff037819 */ /* 0x000fe40000011604 */
[----:B------:R-:W-:Y:S02]  /*0150*/  LEA.HI R6, P2, R9, R2, RZ, 0x1 ;  /* 0x0000000209067211 */ /* 0x000fe400078508ff */
[----:B------:R-:W1:Y:S01]  /*0160*/  S2R R2, SR_LANEID ;  /* 0x0000000000027919 */ /* 0x000e620000000000 */
[----:B------:R-:W-:Y:S01]  /*0170*/  MOV R4, c[0x0][0x1dc] ;  /* 0x0000770000047a02 */ /* 0x000fe20000000f00 */
[----:B------:R-:W-:Y:S01]  /*0180*/  IMAD R63, R3, -0x23, R62 ;  /* 0xffffffdd033f7824 */ /* 0x000fe200078e023e */
[----:B------:R-:W-:Y:S01]  /*0190*/  IADD3.X R9, RZ, R9, RZ, P2, !PT ;  /* 0x00000009ff097210 */ /* 0x000fe200017fe4ff */
[----:B0-----:R-:W-:Y:S01]  /*01a0*/  IMAD R60, R0, c[0x0][0x1fc], R3 ;  /* 0x00007f00003c7a24 */ /* 0x001fe200078e0203 */
[----:B------:R-:W-:-:S02]  /*01b0*/  LEA.HI R3, R5, R62, RZ, 0x5 ;  /* 0x0000003e05037211 */ /* 0x000fc400078f28ff */
[----:B------:R-:W-:Y:S02]  /*01c0*/  LEA.HI R5, P0, R4, c[0x0][0x1d8], RZ, 0x1 ;  /* 0x0000760004057a11 */ /* 0x000fe400078108ff */
[----:B------:R-:W-:Y:S02]  /*01d0*/  ISETP.GE.U32.AND P1, PT, R60, c[0x0][0x1e0], PT ;  /* 0x000078003c007a0c */ /* 0x000fe40003f26070 */
[----:B------:R-:W-:Y:S02]  /*01e0*/  IADD3.X R8, RZ, c[0x0][0x1dc], RZ, P0, !PT ;  /* 0x00007700ff087a10 */ /* 0x000fe400007fe4ff */
[----:B------:R-:W-:Y:S02]  /*01f0*/  SHF.R.S32.HI R4, RZ, 0x1f, R60 ;  /* 0x0000001fff047819 */ /* 0x000fe4000001143c */
[--C-:B------:R-:W-:Y:S02]  /*0200*/  SHF.R.S64 R5, R5, 0x1, R8.reuse ;  /* 0x0000000105057819 */ /* 0x100fe40000001008 */
[----:B------:R-:W-:-:S02]  /*0210*/  SHF.R.S32.HI R8, RZ, 0x1, R8 ;  /* 0x00000001ff087819 */ /* 0x000fc40000011408 */
[--C-:B------:R-:W-:Y:S02]  /*0220*/  SHF.R.S64 R6, R6, 0x1, R9.reuse ;  /* 0x0000000106067819 */ /* 0x100fe40000001009 */
[----:B------:R-:W-:Y:S02]  /*0230*/  ISETP.GE.AND.EX P1, PT, R4, c[0x0][0x1e4], PT, P1 ;  /* 0x0000790004007a0c */ /* 0x000fe40003f26310 */
[----:B------:R-:W-:Y:S02]  /*0240*/  SHF.R.S32.HI R9, RZ, 0x1, R9 ;  /* 0x00000001ff097819 */ /* 0x000fe40000011409 */
[----:B------:R-:W-:Y:S02]  /*0250*/  SHF.L.U64.HI R7, R5, 0x2, R8 ;  /* 0x0000000205077819 */ /* 0x000fe40000010208 */
[----:B------:R-:W-:Y:S02]  /*0260*/  SHF.L.U32 R63, R63, 0x1, RZ ;  /* 0x000000013f3f7819 */ /* 0x000fe400000006ff */
[----:B------:R-:W-:-:S02]  /*0270*/  SHF.R.S32.HI R3, RZ, 0x5, R3 ;  /* 0x00000005ff037819 */ /* 0x000fc40000011403 */
[C---:B------:R-:W-:Y:S02]  /*0280*/  IADD3 R59, R60.reuse, 0x10, RZ ;  /* 0x000000103c3b7810 */ /* 0x040fe40007ffe0ff */
[C---:B------:R-:W-:Y:S02]  /*0290*/  IADD3 R58, R60.reuse, 0x20, RZ ;  /* 0x000000203c3a7810 */ /* 0x040fe40007ffe0ff */
[C---:B------:R-:W-:Y:S02]  /*02a0*/  IADD3 R57, R60.reuse, 0x30, RZ ;  /* 0x000000303c397810 */ /* 0x040fe40007ffe0ff */
[C---:B------:R-:W-:Y:S02]  /*02b0*/  IADD3 R56, R60.reuse, 0x40, RZ ;  /* 0x000000403c387810 */ /* 0x040fe40007ffe0ff */
[----:B------:R-:W-:Y:S02]  /*02c0*/  IADD3 R55, R60, 0x50, RZ ;  /* 0x000000503c377810 */ /* 0x000fe40007ffe0ff */
[----:B------:R-:W-:-:S02]  /*02d0*/  ISETP.LT.U32.AND P1, PT, R62, 0x230, !P1 ;  /* 0x000002303e00780c */ /* 0x000fc40004f21070 */
[C---:B------:R-:W-:Y:S02]  /*02e0*/  IADD3 R54, R60.reuse, 0x60, RZ ;  /* 0x000000603c367810 */ /* 0x040fe40007ffe0ff */
[----:B------:R-:W-:Y:S02]  /*02f0*/  IADD3 R53, R60, 0x70, RZ ;  /* 0x000000703c357810 */ /* 0x000fe40007ffe0ff */
[----:B-1----:R-:W-:Y:S02]  /*0300*/  SHF.L.U64.HI R8, R6, 0x2, R9 ;  /* 0x0000000206087819 */ /* 0x002fe40000010209 */
.L_x_94:
[----:B------:R-:W-:Y:S01]  /*0310*/  IABS R12, c[0x0][0x1f0] ;  /* 0x00007c00000c7a13 */ /* 0x000fe20000000000 */
[----:B------:R-:W-:Y:S01]  /*0320*/  CS2R R50, SRZ ;  /* 0x0000000000327805 */ /* 0x000fe2000001ff00 */
[----:B------:R-:W-:Y:S01]  /*0330*/  IABS R14, R61 ;  /* 0x0000003d000e7213 */ /* 0x000fe20000000000 */
[----:B------:R-:W-:Y:S01]  /*0340*/  CS2R R48, SRZ ;  /* 0x0000000000307805 */ /* 0x000fe2000001ff00 */
[----:B0-----:R-:W0:Y:S01]  /*0350*/  I2F.RP R9, R12 ;  /* 0x0000000c00097306 */ /* 0x001e220000209400 */
[----:B------:R-:W-:-:S07]  /*0360*/  ISETP.GE.AND P4, PT, R61, RZ, PT ;  /* 0x000000ff3d00720c */ /* 0x000fce0003f86270 */
[----:B0-----:R-:W0:Y:S02]  /*0370*/  MUFU.RCP R9, R9 ;  /* 0x0000000900097308 */ /* 0x001e240000001000 */
[----:B0-----:R-:W-:-:S06]  /*0380*/  IADD3 R10, R9, 0xffffffe, RZ ;  /* 0x0ffffffe090a7810 */ /* 0x001fcc0007ffe0ff */
[----:B------:R0:W1:Y:S02]  /*0390*/  F2I.FTZ.U32.TRUNC.NTZ R11, R10 ;  /* 0x0000000a000b7305 */ /* 0x000064000021f000 */
[----:B0-----:R-:W-:Y:S02]  /*03a0*/  MOV R10, RZ ;  /* 0x000000ff000a7202 */ /* 0x001fe40000000f00 */
[----:B-1----:R-:W-:-:S05]  /*03b0*/  IADD3 R13, RZ, -R11, RZ ;  /* 0x8000000bff0d7210 */ /* 0x002fca0007ffe0ff */
[----:B------:R-:W-:-:S04]  /*03c0*/  IMAD R13, R13, R12, RZ ;  /* 0x0000000c0d0d7224 */ /* 0x000fc800078e02ff */
[----:B------:R-:W-:Y:S01]  /*03d0*/  IMAD.HI.U32 R11, R11, R13, R10 ;  /* 0x0000000d0b0b7227 */ /* 0x000fe200078e000a */
[----:B------:R-:W-:-:S05]  /*03e0*/  MOV R13, R14 ;  /* 0x0000000e000d7202 */ /* 0x000fca0000000f00 */
[----:B------:R-:W-:-:S05]  /*03f0*/  IMAD.HI.U32 R11, R11, R13, RZ ;  /* 0x0000000d0b0b7227 */ /* 0x000fca00078e00ff */
[----:B------:R-:W-:-:S05]  /*0400*/  IADD3 R9, -R11, RZ, RZ ;  /* 0x000000ff0b097210 */ /* 0x000fca0007ffe1ff */
[----:B------:R-:W-:Y:S01]  /*0410*/  IMAD R9, R12, R9, R13 ;  /* 0x000000090c097224 */ /* 0x000fe200078e020d */
[----:B------:R-:W-:-:S04]  /*0420*/  LOP3.LUT R13, R61, c[0x0][0x1f0], RZ, 0x3c, !PT ;  /* 0x00007c003d0d7a12 */ /* 0x000fc800078e3cff */
[----:B------:R-:W-:Y:S02]  /*0430*/  ISETP.GT.U32.AND P2, PT, R12, R9, PT ;  /* 0x000000090c00720c */ /* 0x000fe40003f44070 */
[----:B------:R-:W-:Y:S02]  /*0440*/  ISETP.GE.AND P5, PT, R13, RZ, PT ;  /* 0x000000ff0d00720c */ /* 0x000fe40003fa6270 */
[----:B------:R-:W-:-:S09]  /*0450*/  SHF.R.S32.HI R13, RZ, 0x1f, R63 ;  /* 0x0000001fff0d7819 */ /* 0x000fd2000001143f */
[-C--:B------:R-:W-:Y:S02]  /*0460*/  @!P2 IADD3 R9, R9, -R12.reuse, RZ ;  /* 0x8000000c0909a210 */ /* 0x080fe40007ffe0ff */
[----:B------:R-:W-:Y:S02]  /*0470*/  @!P2 IADD3 R11, R11, 0x1, RZ ;  /* 0x000000010b0ba810 */ /* 0x000fe40007ffe0ff */
[CC--:B------:R-:W-:Y:S02]  /*0480*/  ISETP.GE.U32.AND P0, PT, R9.reuse, R12.reuse, PT ;  /* 0x0000000c0900720c */ /* 0x0c0fe40003f06070 */
[----:B------:R-:W-:Y:S02]  /*0490*/  ISETP.GT.U32.AND P3, PT, R12, R9, PT ;  /* 0x000000090c00720c */ /* 0x000fe40003f64070 */
[----:B------:R-:W-:Y:S02]  /*04a0*/  IADD3 R10, R9, -R12, RZ ;  /* 0x8000000c090a7210 */ /* 0x000fe40007ffe0ff */
[----:B------:R-:W-:-:S02]  /*04b0*/  ISETP.NE.AND P2, PT, RZ, c[0x0][0x1f0], PT ;  /* 0x00007c00ff007a0c */ /* 0x000fc40003f45270 */
[----:B------:R-:W-:Y:S02]  /*04c0*/  SEL R9, R10, R9, !P3 ;  /* 0x000000090a097207 */ /* 0x000fe40005800000 */
[----:B------:R-:W-:Y:S02]  /*04d0*/  LOP3.LUT R10, RZ, c[0x0][0x1f0], RZ, 0x33, !PT ;  /* 0x00007c00ff0a7a12 */ /* 0x000fe400078e33ff */
[----:B------:R-:W-:Y:S02]  /*04e0*/  @!P4 IADD3 R9, -R9, RZ, RZ ;  /* 0x000000ff0909c210 */ /* 0x000fe40007ffe1ff */
[----:B------:R-:W-:Y:S02]  /*04f0*/  @P0 IADD3 R11, R11, 0x1, RZ ;  /* 0x000000010b0b0810 */ /* 0x000fe40007ffe0ff */
[----:B------:R-:W-:Y:S02]  /*0500*/  SEL R65, R10, R9, !P2 ;  /* 0x000000090a417207 */ /* 0x000fe40005000000 */
[----:B------:R-:W-:-:S02]  /*0510*/  @!P5 IADD3 R11, -R11, RZ, RZ ;  /* 0x000000ff0b0bd210 */ /* 0x000fc40007ffe1ff */
[----:B------:R-:W-:Y:S01]  /*0520*/  ISETP.GE.U32.AND P0, PT, R59, c[0x0][0x1e0], PT ;  /* 0x000078003b007a0c */ /* 0x000fe20003f06070 */
[----:B------:R-:W-:Y:S01]  /*0530*/  IMAD R32, R65, 0x46, RZ ;  /* 0x0000004641207824 */ /* 0x000fe200078e02ff */
[----:B------:R-:W-:Y:S02]  /*0540*/  SHF.R.S32.HI R9, RZ, 0x1f, R59 ;  /* 0x0000001fff097819 */ /* 0x000fe4000001143b */
[----:B------:R-:W-:Y:S02]  /*0550*/  SEL R11, R10, R11, !P2 ;  /* 0x0000000b0a0b7207 */ /* 0x000fe40005000000 */
[----:B------:R-:W-:Y:S02]  /*0560*/  IADD3 R66, P2, R63, R32, RZ ;  /* 0x000000203f427210 */ /* 0x000fe40007f5e0ff */
[----:B------:R-:W-:Y:S02]  /*0570*/  ISETP.GE.AND.EX P0, PT, R9, c[0x0][0x1e4], PT, P0 ;  /* 0x0000790009007a0c */ /* 0x000fe40003f06300 */
[----:B------:R-:W-:-:S02]  /*0580*/  LEA.HI.X.SX32 R67, R32, R13, 0x1, P2 ;  /* 0x0000000d20437211 */ /* 0x000fc400010f0eff */
[----:B------:R-:W-:Y:S02]  /*0590*/  SHF.R.S32.HI R12, RZ, 0x1f, R11 ;  /* 0x0000001fff0c7819 */ /* 0x000fe4000001140b */
[----:B------:R-:W-:Y:S01]  /*05a0*/  ISETP.GT.U32.OR P2, PT, R62, 0x22f, P0 ;  /* 0x0000022f3e00780c */ /* 0x000fe20000744470 */
[C---:B------:R-:W-:Y:S01]  /*05b0*/  IMAD.WIDE.U32 R66, R11.reuse, c[0x0][0x1e8], R66 ;  /* 0x00007a000b427a25 */ /* 0x040fe200078e0042 */
[----:B------:R-:W-:Y:S02]  /*05c0*/  ISETP.GE.U32.AND P3, PT, R58, c[0x0][0x1e0], PT ;  /* 0x000078003a007a0c */ /* 0x000fe40003f66070 */
[----:B------:R-:W-:Y:S01]  /*05d0*/  SHF.R.S32.HI R10, RZ, 0x1f, R58 ;  /* 0x0000001fff0a7819 */ /* 0x000fe2000001143a */
[----:B------:R-:W-:Y:S01]  /*05e0*/  IMAD R12, R12, c[0x0][0x1e8], RZ ;  /* 0x00007a000c0c7a24 */ /* 0x000fe200078e02ff */
[----:B------:R-:W-:Y:S02]  /*05f0*/  @P1 MOV R68, R66 ;  /* 0x0000004200441202 */ /* 0x000fe40000000f00 */
[----:B------:R-:W-:Y:S01]  /*0600*/  ISETP.GE.AND.EX P3, PT, R10, c[0x0][0x1e4], PT, P3 ;  /* 0x000079000a007a0c */ /* 0x000fe20003f66330 */
[----:B------:R-:W-:-:S02]  /*0610*/  IMAD R69, R11, c[0x0][0x1ec], R12 ;  /* 0x00007b000b457a24 */ /* 0x000fc400078e020c */
[----:B------:R-:W-:Y:S01]  /*0620*/  @P1 IMAD R11, R4, c[0x0][0x1d8], RZ ;  /* 0x00007600040b1a24 */ /* 0x000fe200078e02ff */
[----:B------:R-:W-:Y:S01]  /*0630*/  ISETP.GT.U32.OR P0, PT, R62, 0x22f, P3 ;  /* 0x0000022f3e00780c */ /* 0x000fe20001f04470 */
[----:B------:R-:W-:Y:S01]  /*0640*/  @!P2 IMAD R14, R9, c[0x0][0x1d8], RZ ;  /* 0x00007600090eaa24 */ /* 0x000fe200078e02ff */
[----:B------:R-:W-:Y:S01]  /*0650*/  IADD3 R69, R67, R69, RZ ;  /* 0x0000004543457210 */ /* 0x000fe20007ffe0ff */
[C---:B------:R-:W-:Y:S02]  /*0660*/  @P1 IMAD R11, R60.reuse, c[0x0][0x1dc], R11 ;  /* 0x000077003c0b1a24 */ /* 0x040fe400078e020b */
[----:B------:R-:W-:Y:S01]  /*0670*/  @!P2 IMAD R17, R59, c[0x0][0x1dc], R14 ;  /* 0x000077003b11aa24 */ /* 0x000fe200078e020e */
[----:B------:R-:W-:Y:S01]  /*0680*/  @!P2 MOV R14, R66 ;  /* 0x00000042000ea202 */ /* 0x000fe20000000f00 */
[----:B------:R-:W-:Y:S01]  /*0690*/  @P1 IMAD.WIDE.U32 R12, R60, c[0x0][0x1d8], R68 ;  /* 0x000076003c0c1a25 */ /* 0x000fe200078e0044 */
[----:B------:R-:W-:-:S04]  /*06a0*/  @!P2 MOV R15, R69 ;  /* 0x00000045000fa202 */ /* 0x000fc80000000f00 */
[----:B------:R-:W-:Y:S01]  /*06b0*/  @P1 IADD3 R23, R13, R11, RZ ;  /* 0x0000000b0d171210 */ /* 0x000fe20007ffe0ff */
[----:B------:R-:W-:Y:S01]  /*06c0*/  @!P2 IMAD.WIDE.U32 R14, R59, c[0x0][0x1d8], R14 ;  /* 0x000076003b0eaa25 */ /* 0x000fe200078e000e */
[----:B------:R-:W-:Y:S02]  /*06d0*/  @!P0 MOV R16, R66 ;  /* 0x0000004200108202 */ /* 0x000fe40000000f00 */
[----:B------:R-:W-:Y:S01]  /*06e0*/  @P1 SHF.L.U32 R19, R12, 0x1, RZ ;  /* 0x000000010c131819 */ /* 0x000fe200000006ff */
[----:B------:R-:W-:Y:S01]  /*06f0*/  @!P0 IMAD R21, R10, c[0x0][0x1d8], RZ ;  /* 0x000076000a158a24 */ /* 0x000fe200078e02ff */
[----:B------:R-:W-:Y:S02]  /*0700*/  @!P2 IADD3 R11, R15, R17, RZ ;  /* 0x000000110f0ba210 */ /* 0x000fe40007ffe0ff */
[----:B------:R-:W-:Y:S01]  /*0710*/  @!P0 MOV R17, R69 ;  /* 0x0000004500118202 */ /* 0x000fe20000000f00 */
[----:B------:R-:W-:Y:S01]  /*0720*/  @!P0 IMAD R21, R58, c[0x0][0x1dc], R21 ;  /* 0x000077003a158a24 */ /* 0x000fe200078e0215 */
[----:B------:R-:W-:-:S02]  /*0730*/  @!P2 SHF.L.U32 R15, R14, 0x1, RZ ;  /* 0x000000010e0fa819 */ /* 0x000fc400000006ff */
[----:B------:R-:W-:Y:S01]  /*0740*/  @!P2 SHF.L.U64.HI R18, R14, 0x1, R11 ;  /* 0x000000010e12a819 */ /* 0x000fe2000001020b */
[----:B------:R-:W-:Y:S01]  /*0750*/  @!P0 IMAD.WIDE.U32 R16, R58, c[0x0][0x1d8], R16 ;  /* 0x000076003a108a25 */ /* 0x000fe200078e0010 */
[----:B------:R-:W-:Y:S02]  /*0760*/  @P1 SHF.L.U64.HI R23, R12, 0x1, R23 ;  /* 0x000000010c171819 */ /* 0x000fe40000010217 */
[----:B------:R-:W-:Y:S02]  /*0770*/  @!P2 IADD3 R14, P4, R15, c[0x0][0x178], RZ ;  /* 0x00005e000f0eaa10 */ /* 0x000fe40007f9e0ff */
[----:B------:R-:W-:Y:S02]  /*0780*/  @!P0 IADD3 R11, R17, R21, RZ ;  /* 0x00000015110b8210 */ /* 0x000fe40007ffe0ff */
[----:B------:R-:W-:Y:S02]  /*0790*/  @!P2 IADD3 R12, P3, R15, c[0x0][0x180], RZ ;  /* 0x000060000f0caa10 */ /* 0x000fe40007f7e0ff */
[----:B------:R-:W-:-:S02]  /*07a0*/  @!P0 SHF.L.U32 R22, R16, 0x1, RZ ;  /* 0x0000000110168819 */ /* 0x000fc400000006ff */
[----:B------:R-:W-:Y:S02]  /*07b0*/  @!P2 IADD3.X R15, R18, c[0x0][0x17c], RZ, P4, !PT ;  /* 0x00005f00120faa10 */ /* 0x000fe400027fe4ff */
[----:B------:R-:W-:Y:S02]  /*07c0*/  @!P0 SHF.L.U64.HI R16, R16, 0x1, R11 ;  /* 0x0000000110108819 */ /* 0x000fe4000001020b */
[----:B------:R-:W-:Y:S01]  /*07d0*/  @!P2 IADD3.X R13, R18, c[0x0][0x184], RZ, P3, !PT ;  /* 0x00006100120daa10 */ /* 0x000fe20001ffe4ff */
[----:B------:R0:W5:Y:S01]  /*07e0*/  @!P2 LDG.E R48, [R14.64] ;  /* 0x000000060e30a981 */ /* 0x000162000c1e1900 */
[----:B------:R-:W-:Y:S02]  /*07f0*/  ISETP.GE.U32.AND P4, PT, R57, c[0x0][0x1e0], PT ;  /* 0x0000780039007a0c */ /* 0x000fe40003f86070 */
[----:B------:R-:W-:Y:S01]  /*0800*/  SHF.R.S32.HI R11, RZ, 0x1f, R57 ;  /* 0x0000001fff0b7819 */ /* 0x000fe20000011439 */
[----:B------:R1:W5:Y:S01]  /*0810*/  @!P2 LDG.E R51, [R12.64] ;  /* 0x000000060c33a981 */ /* 0x000362000c1e1900 */
[----:B------:R-:W-:-:S02]  /*0820*/  @P1 IADD3 R20, P2, R19, c[0x0][0x180], RZ ;  /* 0x0000600013141a10 */ /* 0x000fc40007f5e0ff */
[----:B------:R-:W-:Y:S02]  /*0830*/  ISETP.GE.AND.EX P4, PT, R11, c[0x0][0x1e4], PT, P4 ;  /* 0x000079000b007a0c */ /* 0x000fe40003f86340 */
[----:B------:R-:W-:Y:S02]  /*0840*/  @P1 IADD3.X R21, R23, c[0x0][0x184], RZ, P2, !PT ;  /* 0x0000610017151a10 */ /* 0x000fe400017fe4ff */
[----:B------:R-:W-:Y:S02]  /*0850*/  ISETP.GT.U32.OR P4, PT, R62, 0x22f, P4 ;  /* 0x0000022f3e00780c */ /* 0x000fe40002784470 */
[----:B------:R-:W-:Y:S01]  /*0860*/  @P1 IADD3 R18, P3, R19, c[0x0][0x178], RZ ;  /* 0x00005e0013121a10 */ /* 0x000fe20007f7e0ff */
[----:B------:R-:W-:Y:S01]  /*0870*/  CS2R R46, SRZ ;  /* 0x00000000002e7805 */ /* 0x000fe2000001ff00 */
[C---:B------:R-:W-:Y:S01]  /*0880*/  @!P0 IADD3 R24, P2, R22.reuse, c[0x0][0x180], RZ ;  /* 0x0000600016188a10 */ /* 0x040fe20007f5e0ff */
[----:B------:R-:W-:Y:S01]  /*0890*/  CS2R R44, SRZ ;  /* 0x00000000002c7805 */ /* 0x000fe2000001ff00 */
[----:B------:R-:W-:Y:S01]  /*08a0*/  @!P0 IADD3 R22, P6, R22, c[0x0][0x178], RZ ;  /* 0x00005e0016168a10 */ /* 0x000fe20007fde0ff */
[----:B------:R2:W5:Y:S01]  /*08b0*/  @P1 LDG.E R50, [R20.64] ;  /* 0x0000000614321981 */ /* 0x000562000c1e1900 */
[----:B------:R-:W-:-:S02]  /*08c0*/  @P1 IADD3.X R19, R23, c[0x0][0x17c], RZ, P3, !PT ;  /* 0x00005f0017131a10 */ /* 0x000fc40001ffe4ff */
[C---:B------:R-:W-:Y:S02]  /*08d0*/  @!P0 IADD3.X R25, R16.reuse, c[0x0][0x184], RZ, P2, !PT ;  /* 0x0000610010198a10 */ /* 0x040fe400017fe4ff */
[----:B------:R-:W-:Y:S01]  /*08e0*/  @!P0 IADD3.X R23, R16, c[0x0][0x17c], RZ, P6, !PT ;  /* 0x00005f0010178a10 */ /* 0x000fe200037fe4ff */
[----:B------:R3:W5:Y:S01]  /*08f0*/  @P1 LDG.E R49, [R18.64] ;  /* 0x0000000612311981 */ /* 0x000762000c1e1900 */
[----:B------:R-:W-:Y:S02]  /*0900*/  ISETP.GE.U32.AND P2, PT, R54, c[0x0][0x1e0], PT ;  /* 0x0000780036007a0c */ /* 0x000fe40003f46070 */
[----:B------:R-:W-:Y:S02]  /*0910*/  ISETP.GE.U32.AND P6, PT, R53, c[0x0][0x1e0], PT ;  /* 0x0000780035007a0c */ /* 0x000fe40003fc6070 */
[----:B0-----:R-:W-:Y:S02]  /*0920*/  SHF.R.S32.HI R14, RZ, 0x1f, R54 ;  /* 0x0000001fff0e7819 */ /* 0x001fe40000011436 */
[----:B------:R-:W-:-:S02]  /*0930*/  SHF.R.S32.HI R15, RZ, 0x1f, R53 ;  /* 0x0000001fff0f7819 */ /* 0x000fc40000011435 */
[----:B------:R-:W-:Y:S02]  /*0940*/  ISETP.GE.U32.AND P3, PT, R55, c[0x0][0x1e0], PT ;  /* 0x0000780037007a0c */ /* 0x000fe40003f66070 */
[----:B-1----:R-:W-:Y:S01]  /*0950*/  SHF.R.S32.HI R13, RZ, 0x1f, R55 ;  /* 0x0000001fff0d7819 */ /* 0x002fe20000011437 */
[----:B------:R-:W-:Y:S01]  /*0960*/  @!P4 IMAD R16, R11, c[0x0][0x1d8], RZ ;  /* 0x000076000b10ca24 */ /* 0x000fe200078e02ff */
[----:B------:R-:W-:Y:S01]  /*0970*/  ISETP.GE.AND.EX P2, PT, R14, c[0x0][0x1e4], PT, P2 ;  /* 0x000079000e007a0c */ /* 0x000fe20003f46320 */
[----:B------:R0:W5:Y:S01]  /*0980*/  @!P0 LDG.E R46, [R24.64] ;  /* 0x00000006182e8981 */ /* 0x000162000c1e1900 */
[----:B------:R-:W-:Y:S02]  /*0990*/  ISETP.GE.AND.EX P6, PT, R15, c[0x0][0x1e4], PT, P6 ;  /* 0x000079000f007a0c */ /* 0x000fe40003fc6360 */
[----:B------:R-:W-:Y:S01]  /*09a0*/  ISETP.GE.AND.EX P3, PT, R13, c[0x0][0x1e4], PT, P3 ;  /* 0x000079000d007a0c */ /* 0x000fe20003f66330 */
[----:B------:R-:W-:Y:S01]  /*09b0*/  @!P4 IMAD R27, R57, c[0x0][0x1dc], R16 ;  /* 0x00007700391bca24 */ /* 0x000fe200078e0210 */
[C---:B------:R-:W-:Y:S01]  /*09c0*/  ISETP.GT.U32.OR P2, PT, R62.reuse, 0x22f, P2 ;  /* 0x0000022f3e00780c */ /* 0x040fe20001744470 */
[----:B------:R1:W5:Y:S01]  /*09d0*/  @!P0 LDG.E R45, [R22.64] ;  /* 0x00000006162d8981 */ /* 0x000362000c1e1900 */
[----:B------:R-:W-:-:S02]  /*09e0*/  ISETP.GT.U32.OR P6, PT, R62, 0x22f, P6 ;  /* 0x0000022f3e00780c */ /* 0x000fc400037c4470 */
[----:B------:R-:W-:Y:S02]  /*09f0*/  @!P4 MOV R16, R66 ;  /* 0x000000420010c202 */ /* 0x000fe40000000f00 */
[----:B------:R-:W-:Y:S02]  /*0a00*/  @!P4 MOV R17, R69 ;  /* 0x000000450011c202 */ /* 0x000fe40000000f00 */
[----:B------:R-:W-:Y:S02]  /*0a10*/  ISETP.GT.U32.OR P3, PT, R62, 0x22f, P3 ;  /* 0x0000022f3e00780c */ /* 0x000fe40001f64470 */
[----:B------:R-:W-:Y:S01]  /*0a20*/  ISETP.GE.U32.AND P5, PT, R56, c[0x0][0x1e0], PT ;  /* 0x0000780038007a0c */ /* 0x000fe20003fa6070 */
[----:B------:R-:W-:Y:S01]  /*0a30*/  @!P4 IMAD.WIDE.U32 R16, R57, c[0x0][0x1d8], R16 ;  /* 0x000076003910ca25 */ /* 0x000fe200078e0010 */
[----:B------:R-:W-:-:S04]  /*0a40*/  SHF.R.S32.HI R12, RZ, 0x1f, R56 ;  /* 0x0000001fff0c7819 */ /* 0x000fc80000011438 */
[----:B------:R-:W-:Y:S02]  /*0a50*/  ISETP.GE.AND.EX P5, PT, R12, c[0x0][0x1e4], PT, P5 ;  /* 0x000079000c007a0c */ /* 0x000fe40003fa6350 */
[----:B------:R-:W-:Y:S01]  /*0a60*/  @!P4 IADD3 R17, R17, R27, RZ ;  /* 0x0000001b1111c210 */ /* 0x000fe20007ffe0ff */
[----:B------:R-:W-:Y:S02]  /*0a70*/  @!P2 IMAD R27, R14, c[0x0][0x1d8], RZ ;  /* 0x000076000e1baa24 */ /* 0x000fe400078e02ff */
[----:B------:R-:W-:Y:S01]  /*0a80*/  @!P6 IMAD R26, R15, c[0x0][0x1d8], RZ ;  /* 0x000076000f1aea24 */ /* 0x000fe200078e02ff */
[----:B------:R-:W-:Y:S02]  /*0a90*/  ISETP.GT.U32.OR P5, PT, R62, 0x22f, P5 ;  /* 0x0000022f3e00780c */ /* 0x000fe40002fa4470 */
[C---:B------:R-:W-:Y:S02]  /*0aa0*/  @!P4 SHF.L.U32 R41, R16.reuse, 0x1, RZ ;  /* 0x000000011029c819 */ /* 0x040fe400000006ff */
[----:B------:R-:W-:Y:S01]  /*0ab0*/  @!P4 SHF.L.U64.HI R42, R16, 0x1, R17 ;  /* 0x00000001102ac819 */ /* 0x000fe20000010211 */
[----:B------:R-:W-:Y:S01]  /*0ac0*/  @!P3 IMAD R16, R13, c[0x0][0x1d8], RZ ;  /* 0x000076000d10ba24 */ /* 0x000fe200078e02ff */
[----:B------:R-:W-:-:S02]  /*0ad0*/  @!P3 MOV R28, R66 ;  /* 0x00000042001cb202 */ /* 0x000fc40000000f00 */
[-C--:B------:R-:W-:Y:S01]  /*0ae0*/  @!P3 MOV R29, R69.reuse ;  /* 0x00000045001db202 */ /* 0x080fe20000000f00 */
[----:B------:R-:W-:Y:S01]  /*0af0*/  @!P2 IMAD R37, R54, c[0x0][0x1dc], R27 ;  /* 0x000077003625aa24 */ /* 0x000fe200078e021b */
[----:B------:R-:W-:Y:S01]  /*0b00*/  @!P2 MOV R27, R69 ;  /* 0x00000045001ba202 */ /* 0x000fe20000000f00 */
[----:B------:R-:W-:Y:S01]  /*0b10*/  @!P6 IMAD R43, R53, c[0x0][0x1dc], R26 ;  /* 0x00007700352bea24 */ /* 0x000fe200078e021a */
[----:B------:R-:W-:Y:S01]  /*0b20*/  @!P2 MOV R26, R66 ;  /* 0x00000042001aa202 */ /* 0x000fe20000000f00 */
[C---:B------:R-:W-:Y:S02]  /*0b30*/  @!P3 IMAD R35, R55.reuse, c[0x0][0x1dc], R16 ;  /* 0x000077003723ba24 */ /* 0x040fe400078e0210 */
[----:B------:R-:W-:-:S04]  /*0b40*/  @!P3 IMAD.WIDE.U32 R28, R55, c[0x0][0x1d8], R28 ;  /* 0x00007600371cba25 */ /* 0x000fc800078e001c */
[----:B------:R-:W-:Y:S01]  /*0b50*/  @!P2 IMAD.WIDE.U32 R26, R54, c[0x0][0x1d8], R26 ;  /* 0x00007600361aaa25 */ /* 0x000fe200078e001a */
[----:B------:R-:W-:Y:S02]  /*0b60*/  @!P3 IADD3 R29, R29, R35, RZ ;  /* 0x000000231d1db210 */ /* 0x000fe40007ffe0ff */
[----:B------:R-:W-:Y:S01]  /*0b70*/  @!P5 MOV R30, R66 ;  /* 0x00000042001ed202 */ /* 0x000fe20000000f00 */
[----:B------:R-:W-:Y:S01]  /*0b80*/  @!P5 IMAD R17, R12, c[0x0][0x1d8], RZ ;  /* 0x000076000c11da24 */ /* 0x000fe200078e02ff */
[----:B------:R-:W-:Y:S02]  /*0b90*/  @!P5 MOV R31, R69 ;  /* 0x00000045001fd202 */ /* 0x000fe40000000f00 */
[----:B------:R-:W-:Y:S02]  /*0ba0*/  @!P2 IADD3 R27, R27, R37, RZ ;  /* 0x000000251b1ba210 */ /* 0x000fe40007ffe0ff */
[C---:B------:R-:W-:Y:S02]  /*0bb0*/  @!P3 SHF.L.U32 R37, R28.reuse, 0x1, RZ ;  /* 0x000000011c25b819 */ /* 0x040fe400000006ff */
[----:B------:R-:W-:-:S02]  /*0bc0*/  @!P3 SHF.L.U64.HI R38, R28, 0x1, R29 ;  /* 0x000000011c26b819 */ /* 0x000fc4000001021d */
[----:B------:R-:W-:Y:S01]  /*0bd0*/  MOV R28, 0x8 ;  /* 0x00000008001c7802 */ /* 0x000fe20000000f00 */
[C---:B------:R-:W-:Y:S01]  /*0be0*/  @!P5 IMAD R33, R56.reuse, c[0x0][0x1dc], R17 ;  /* 0x000077003821da24 */ /* 0x040fe200078e0211 */
[----:B------:R-:W-:Y:S01]  /*0bf0*/  @!P6 MOV R16, R66 ;  /* 0x000000420010e202 */ /* 0x000fe20000000f00 */
[----:B------:R-:W-:Y:S01]  /*0c00*/  @!P5 IMAD.WIDE.U32 R30, R56, c[0x0][0x1d8], R30 ;  /* 0x00007600381eda25 */ /* 0x000fe200078e001e */
[----:B------:R-:W-:-:S03]  /*0c10*/  @!P6 MOV R17, R69 ;  /* 0x000000450011e202 */ /* 0x000fc60000000f00 */
[----:B------:R-:W-:Y:S01]  /*0c20*/  IMAD.WIDE R28, R61, R28, c[0x0][0x198] ;  /* 0x000066003d1c7625 */ /* 0x000fe200078e021c */
[----:B------:R-:W-:-:S03]  /*0c30*/  @!P5 IADD3 R31, R31, R33, RZ ;  /* 0x000000211f1fd210 */ /* 0x000fc60007ffe0ff */
[----:B------:R-:W-:Y:S01]  /*0c40*/  @!P6 IMAD.WIDE.U32 R16, R53, c[0x0][0x1d8], R16 ;  /* 0x000076003510ea25 */ /* 0x000fe200078e0010 */
[----:B---3--:R3:W4:Y:S01]  /*0c50*/  LDG.E.64 R18, [R28.64] ;  /* 0x000000061c127981 */ /* 0x008722000c1e1b00 */
[C---:B------:R-:W-:Y:S02]  /*0c60*/  @!P5 SHF.L.U32 R39, R30.reuse, 0x1, RZ ;  /* 0x000000011e27d819 */ /* 0x040fe400000006ff */
[----:B------:R-:W-:Y:S02]  /*0c70*/  @!P5 SHF.L.U64.HI R40, R30, 0x1, R31 ;  /* 0x000000011e28d819 */ /* 0x000fe4000001021f */
[----:B------:R-:W-:Y:S02]  /*0c80*/  @!P6 IADD3 R17, R17, R43, RZ ;  /* 0x0000002b1111e210 */ /* 0x000fe40007ffe0ff */
[----:B------:R-:W-:Y:S02]  /*0c90*/  @!P4 IADD3 R30, P0, R41, c[0x0][0x180], RZ ;  /* 0x00006000291eca10 */ /* 0x000fe40007f1e0ff */
[----:B------:R-:W-:-:S02]  /*0ca0*/  @!P6 SHF.L.U32 R33, R16, 0x1, RZ ;  /* 0x000000011021e819 */ /* 0x000fc400000006ff */
[----:B------:R-:W-:Y:S02]  /*0cb0*/  @!P6 SHF.L.U64.HI R34, R16, 0x1, R17 ;  /* 0x000000011022e819 */ /* 0x000fe40000010211 */
[----:B------:R-:W-:Y:S02]  /*0cc0*/  @!P4 IADD3.X R31, R42, c[0x0][0x184], RZ, P0, !PT ;  /* 0x000061002a1fca10 */ /* 0x000fe400007fe4ff */
[----:B------:R-:W-:Y:S02]  /*0cd0*/  @!P4 IADD3 R16, P0, R41, c[0x0][0x178], RZ ;  /* 0x00005e002910ca10 */ /* 0x000fe40007f1e0ff */
[----:B------:R-:W-:Y:S01]  /*0ce0*/  @!P2 SHF.L.U32 R35, R26, 0x1, RZ ;  /* 0x000000011a23a819 */ /* 0x000fe200000006ff */
[----:B------:R1:W5:Y:S01]  /*0cf0*/  @!P4 LDG.E R47, [R30.64] ;  /* 0x000000061e2fc981 */ /* 0x000362000c1e1900 */
[----:B------:R-:W-:Y:S02]  /*0d00*/  @!P4 IADD3.X R17, R42, c[0x0][0x17c], RZ, P0, !PT ;  /* 0x00005f002a11ca10 */ /* 0x000fe400007fe4ff */
[----:B0-----:R-:W-:-:S02]  /*0d10*/  @!P5 IADD3 R24, P0, R39, c[0x0][0x180], RZ ;  /* 0x000060002718da10 */ /* 0x001fc40007f1e0ff */
[----:B------:R-:W-:Y:S01]  /*0d20*/  @!P2 SHF.L.U64.HI R36, R26, 0x1, R27 ;  /* 0x000000011a24a819 */ /* 0x000fe2000001021b */
[----:B------:R0:W5:Y:S01]  /*0d30*/  @!P4 LDG.E R44, [R16.64] ;  /* 0x00000006102cc981 */ /* 0x000162000c1e1900 */
[C---:B------:R-:W-:Y:S02]  /*0d40*/  @!P5 IADD3.X R25, R40.reuse, c[0x0][0x184], RZ, P0, !PT ;  /* 0x000061002819da10 */ /* 0x040fe400007fe4ff */
[----:B------:R-:W-:Y:S02]  /*0d50*/  @!P5 IADD3 R26, P0, R39, c[0x0][0x178], RZ ;  /* 0x00005e00271ada10 */ /* 0x000fe40007f1e0ff */
[C---:B--2---:R-:W-:Y:S02]  /*0d60*/  @!P3 IADD3 R20, P4, R37.reuse, c[0x0][0x178], RZ ;  /* 0x00005e002514ba10 */ /* 0x044fe40007f9e0ff */
[----:B------:R-:W-:Y:S02]  /*0d70*/  @!P5 IADD3.X R27, R40, c[0x0][0x17c], RZ, P0, !PT ;  /* 0x00005f00281bda10 */ /* 0x000fe400007fe4ff */
[----:B-1----:R-:W-:Y:S01]  /*0d80*/  @!P3 IADD3 R30, P0, R37, c[0x0][0x180], RZ ;  /* 0x00006000251eba10 */ /* 0x002fe20007f1e0ff */
[----:B------:R-:W-:Y:S01]  /*0d90*/  CS2R R42, SRZ ;  /* 0x00000000002a7805 */ /* 0x000fe2000001ff00 */
[----:B------:R-:W-:-:S02]  /*0da0*/  MOV R41, RZ ;  /* 0x000000ff00297202 */ /* 0x000fc40000000f00 */
[----:B------:R-:W-:Y:S02]  /*0db0*/  MOV R40, RZ ;  /* 0x000000ff00287202 */ /* 0x000fe40000000f00 */
[C---:B------:R-:W-:Y:S01]  /*0dc0*/  @!P3 IADD3.X R31, R38.reuse, c[0x0][0x184], RZ, P0, !PT ;  /* 0x00006100261fba10 */ /* 0x040fe200007fe4ff */
[----:B------:R1:W5:Y:S01]  /*0dd0*/  @!P5 LDG.E R42, [R24.64] ;  /* 0x00000006182ad981 */ /* 0x000362000c1e1900 */
[----:B------:R-:W-:Y:S02]  /*0de0*/  @!P3 IADD3.X R21, R38, c[0x0][0x17c], RZ, P4, !PT ;  /* 0x00005f002615ba10 */ /* 0x000fe400027fe4ff */
[----:B---3--:R-:W-:Y:S01]  /*0df0*/  @!P2 IADD3 R28, P0, R35, c[0x0][0x178], RZ ;  /* 0x00005e00231caa10 */ /* 0x008fe20007f1e0ff */
[----:B------:R2:W5:Y:S04]  /*0e00*/  @!P5 LDG.E R41, [R26.64] ;  /* 0x000000061a29d981 */ /* 0x000568000c1e1900 */
[----:B------:R4:W5:Y:S01]  /*0e10*/  @!P3 LDG.E R43, [R30.64] ;  /* 0x000000061e2bb981 */ /* 0x000962000c1e1900 */
[----:B-1----:R-:W-:-:S03]  /*0e20*/  @!P6 IADD3 R24, P4, R33, c[0x0][0x178], RZ ;  /* 0x00005e002118ea10 */ /* 0x002fc60007f9e0ff */
[----:B------:R1:W5:Y:S01]  /*0e30*/  @!P3 LDG.E R40, [R20.64] ;  /* 0x000000061428b981 */ /* 0x000362000c1e1900 */
[----:B--2---:R-:W-:Y:S01]  /*0e40*/  @!P6 IADD3 R26, P3, R33, c[0x0][0x180], RZ ;  /* 0x00006000211aea10 */ /* 0x004fe20007f7e0ff */
[----:B------:R-:W-:Y:S01]  /*0e50*/  CS2R R38, SRZ ;  /* 0x0000000000267805 */ /* 0x000fe2000001ff00 */
[----:B0-----:R-:W-:Y:S01]  /*0e60*/  CS2R R16, SRZ ;  /* 0x0000000000107805 */ /* 0x001fe2000001ff00 */
[----:B------:R-:W-:Y:S02]  /*0e70*/  @!P2 IADD3.X R29, R36, c[0x0][0x17c], RZ, P0, !PT ;  /* 0x00005f00241daa10 */ /* 0x000fe400007fe4ff */
[C---:B------:R-:W-:Y:S02]  /*0e80*/  @!P6 IADD3.X R27, R34.reuse, c[0x0][0x184], RZ, P3, !PT ;  /* 0x00006100221bea10 */ /* 0x040fe40001ffe4ff */
[----:B------:R-:W-:Y:S01]  /*0e90*/  @!P6 IADD3.X R25, R34, c[0x0][0x17c], RZ, P4, !PT ;  /* 0x00005f002219ea10 */ /* 0x000fe200027fe4ff */
[----:B------:R0:W5:Y:S04]  /*0ea0*/  @!P2 LDG.E R17, [R28.64] ;  /* 0x000000061c11a981 */ /* 0x000168000c1e1900 */
[----:B------:R0:W5:Y:S04]  /*0eb0*/  @!P6 LDG.E R39, [R26.64] ;  /* 0x000000061a27e981 */ /* 0x000168000c1e1900 */
[----:B------:R0:W5:Y:S01]  /*0ec0*/  @!P6 LDG.E R16, [R24.64] ;  /* 0x000000061810e981 */ /* 0x000162000c1e1900 */
[----:B------:R-:W-:Y:S01]  /*0ed0*/  @!P2 IADD3 R22, P5, R35, c[0x0][0x180], RZ ;  /* 0x000060002316aa10 */ /* 0x000fe20007fbe0ff */
[----:B------:R-:W-:Y:S03]  /*0ee0*/  BSSY B0, `(.L_x_44) ;  /* 0x0000015000007945 */ /* 0x000fe60003800000 */
[----:B------:R-:W-:Y:S01]  /*0ef0*/  @!P2 IADD3.X R23, R36, c[0x0][0x184], RZ, P5, !PT ;  /* 0x000061002417aa10 */ /* 0x000fe20002ffe4ff */
[----:B-1----:R-:W-:-:S04]  /*0f00*/  CS2R R20, SRZ ;  /* 0x0000000000147805 */ /* 0x002fc8000001ff00 */
[----:B------:R1:W5:Y:S02]  /*0f10*/  @!P2 LDG.E R38, [R22.64] ;  /* 0x000000061626a981 */ /* 0x000364000c1e1900 */
[----:B-1----:R-:W-:Y:S01]  /*0f20*/  CS2R R22, SRZ ;  /* 0x0000000000167805 */ /* 0x002fe2000001ff00 */
[----:B----4-:R-:W-:-:S05]  /*0f30*/  FFMA.FTZ R30, -R18, R18, R19 ;  /* 0x00000012121e7223 */ /* 0x010fca0000010113 */
[----:B------:R-:W-:Y:S02]  /*0f40*/  FSETP.GTU.FTZ.AND P0, PT, R30, RZ, PT ;  /* 0x000000ff1e00720b */ /* 0x000fe40003f1c000 */
[----:B------:R-:W-:-:S11]  /*0f50*/  MOV R19, 0x3f800000 ;  /* 0x3f80000000137802 */ /* 0x000fd60000000f00 */
[----:B------:R-:W-:-:S04]  /*0f60*/  @P0 FADD.FTZ R30, R30, c[0x0][0x1a0] ;  /* 0x000068001e1e0621 */ /* 0x000fc80000010000 */
[----:B------:R0:W1:Y:S01]  /*0f70*/  @P0 MUFU.RSQ R19, R30 ;  /* 0x0000001e00130308 */ /* 0x0000620000001400 */
[----:B------:R-:W-:-:S13]  /*0f80*/  ISETP.GT.U32.AND P0, PT, R62, 0x22f, PT ;  /* 0x0000022f3e00780c */ /* 0x000fda0003f04070 */
        /* <DEDUP_REMOVED lines=10> */
.L_x_45:
[----:B0-----:R-:W-:Y:S05]  /*1030*/  BSYNC B0 ;  /* 0x0000000000007941 */ /* 0x001fea0003800000 */
.L_x_44:
[----:B------:R-:W-:Y:S02]  /*1040*/  ISETP.NE.AND P5, PT, RZ, UR9, PT ;  /* 0x00000009ff007c0c */ /* 0x000fe4000bfa5270 */
[--C-:B-----5:R-:W-:Y:S02]  /*1050*/  PRMT R25, RZ, 0x5410, R50.reuse ;  /* 0x00005410ff197816 */ /* 0x120fe40000000032 */
[----:B------:R-:W-:-:S03]  /*1060*/  PRMT R27, RZ, 0x7610, R50 ;  /* 0x00007610ff1b7816 */ /* 0x000fc60000000032 */
[C---:B------:R-:W-:Y:S01]  /*1070*/  FADD.FTZ R24, -R18.reuse, R25 ;  /* 0x0000001912187221 */ /* 0x040fe20000010100 */
[----:B------:R-:W-:Y:S01]  /*1080*/  PRMT R25, RZ, 0x7610, R49 ;  /* 0x00007610ff197816 */ /* 0x000fe20000000031 */
[----:B------:R-:W-:Y:S01]  /*1090*/  FADD.FTZ R26, -R18, R27 ;  /* 0x0000001b121a7221 */ /* 0x000fe20000010100 */
[----:B------:R-:W-:Y:S01]  /*10a0*/  PRMT R27, RZ, 0x5410, R49 ;  /* 0x00005410ff1b7816 */ /* 0x000fe20000000031 */
[-C--:B-1----:R-:W-:Y:S02]  /*10b0*/  FMUL.FTZ R37, R24, R19.reuse ;  /* 0x0000001318257220 */ /* 0x082fe40000410000 */
[----:B------:R-:W-:Y:S01]  /*10c0*/  FMUL.FTZ R24, R26, R19 ;  /* 0x000000131a187220 */ /* 0x000fe20000410000 */
[----:B------:R-:W-:Y:S05]  /*10d0*/  @!P5 BRA `(.L_x_46) ;  /* 0x000001200000d947 */ /* 0x000fea0003800000 */
[----:B------:R-:W-:Y:S02]  /*10e0*/  FFMA.FTZ R26, R37, R20, R22 ;  /* 0x00000014251a7223 */ /* 0x000fe40000010016 */
[----:B------:R-:W-:Y:S02]  /*10f0*/  FFMA.FTZ R28, R24, R21, R23 ;  /* 0x00000015181c7223 */ /* 0x000fe40000010017 */
[----:B------:R-:W-:-:S02]  /*1100*/  FMUL.FTZ R29, R26, -1.4426950216293334961 ;  /* 0xbfb8aa3b1a1d7820 */ /* 0x000fc40000410000 */
        /* <DEDUP_REMOVED lines=15> */
.L_x_46:
[----:B------:R-:W-:Y:S02]  /*1200*/  FMUL.FTZ R26, R27, R20 ;  /* 0x000000141b1a7220 */ /* 0x000fe40000410000 */
[----:B------:R-:W-:Y:S02]  /*1210*/  FMUL.FTZ R28, R25, R21 ;  /* 0x00000015191c7220 */ /* 0x000fe40000410000 */
[----:B------:R-:W-:Y:S02]  /*1220*/  FFMA.FTZ R29, R37, R26, RZ ;  /* 0x0000001a251d7223 */ /* 0x000fe400000100ff */
[----:B------:R-:W-:Y:S02]  /*1230*/  FADD.FTZ R31, RZ, R26 ;  /* 0x0000001aff1f7221 */ /* 0x000fe40000010000 */
[----:B------:R-:W-:Y:S01]  /*1240*/  FFMA.FTZ R36, R24, R28, R29 ;  /* 0x0000001c18247223 */ /* 0x000fe2000001001d */
[----:B------:R-:W-:Y:S01]  /*1250*/  PRMT R29, RZ, 0x5410, R51 ;  /* 0x00005410ff1d7816 */ /* 0x000fe20000000033 */
[----:B------:R-:W-:-:S02]  /*1260*/  FADD.FTZ R64, R28, R31 ;  /* 0x0000001f1c407221 */ /* 0x000fc40000010000 */
[----:B------:R-:W-:Y:S02]  /*1270*/  FFMA.FTZ R34, R37, R27, RZ ;  /* 0x0000001b25227223 */ /* 0x000fe400000100ff */
[----:B------:R-:W-:Y:S01]  /*1280*/  FADD.FTZ R26, -R18, R29 ;  /* 0x0000001d121a7221 */ /* 0x000fe20000010100 */
[----:B------:R-:W-:-:S03]  /*1290*/  PRMT R29, RZ, 0x7610, R51 ;  /* 0x00007610ff1d7816 */ /* 0x000fc60000000033 */
[----:B------:R-:W-:Y:S02]  /*12a0*/  FMUL.FTZ R35, R26, R19 ;  /* 0x000000131a237220 */ /* 0x000fe40000410000 */
[----:B------:R-:W-:Y:S01]  /*12b0*/  FADD.FTZ R28, -R18, R29 ;  /* 0x0000001d121c7221 */ /* 0x000fe20000010100 */
[----:B------:R-:W-:-:S03]  /*12c0*/  PRMT R29, RZ, 0x5410, R48 ;  /* 0x00005410ff1d7816 */ /* 0x000fc60000000030 */
[----:B------:R-:W-:Y:S01]  /*12d0*/  FMUL.FTZ R70, R28, R19 ;  /* 0x000000131c467220 */ /* 0x000fe20000410000 */
[----:B------:R-:W-:Y:S01]  /*12e0*/  PRMT R28, RZ, 0x7610, R48 ;  /* 0x00007610ff1c7816 */ /* 0x000fe20000000030 */
        /* <DEDUP_REMOVED lines=8> */
[----:B------:R-:W-:-:S04]  /*1370*/  FFMA.FTZ R26, R26, R33, 1 ;  /* 0x3f8000001a1a7423 */ /* 0x000fc80000010021 */
[----:B------:R-:W-:Y:S02]  /*1380*/  FMUL.FTZ R29, R29, R26 ;  /* 0x0000001a1d1d7220 */ /* 0x000fe40000410000 */
        /* <DEDUP_REMOVED lines=9> */
.L_x_47:
[----:B------:R-:W-:Y:S02]  /*1420*/  FADD.FTZ R30, RZ, R27 ;  /* 0x0000001bff1e7221 */ /* 0x000fe40000010000 */
[----:B------:R-:W-:Y:S02]  /*1430*/  FMUL.FTZ R31, R29, R20 ;  /* 0x000000141d1f7220 */ /* 0x000fe40000410000 */
[C---:B------:R-:W-:Y:S02]  /*1440*/  FFMA.FTZ R26, R35.reuse, R29, R34 ;  /* 0x0000001d231a7223 */ /* 0x040fe40000010022 */
[----:B------:R-:W-:Y:S02]  /*1450*/  FADD.FTZ R27, R30, R29 ;  /* 0x0000001d1e1b7221 */ /* 0x000fe40000010000 */
[----:B------:R-:W-:Y:S02]  /*1460*/  FFMA.FTZ R29, R35, R31, R36 ;  /* 0x0000001f231d7223 */ /* 0x000fe40000010024 */
[----:B------:R-:W-:-:S02]  /*1470*/  FMUL.FTZ R30, R28, R21 ;  /* 0x000000151c1e7220 */ /* 0x000fc40000410000 */
[----:B------:R-:W-:Y:S02]  /*1480*/  FFMA.FTZ R33, R24, R25, RZ ;  /* 0x0000001918217223 */ /* 0x000fe400000100ff */
[C---:B------:R-:W-:Y:S01]  /*1490*/  FFMA.FTZ R35, R70.reuse, R30, R29 ;  /* 0x0000001e46237223 */ /* 0x040fe2000001001d */
[----:B------:R-:W-:Y:S01]  /*14a0*/  PRMT R29, RZ, 0x5410, R46 ;  /* 0x00005410ff1d7816 */ /* 0x000fe2000000002e */
[----:B------:R-:W-:Y:S02]  /*14b0*/  FADD.FTZ R25, RZ, R25 ;  /* 0x00000019ff197221 */ /* 0x000fe40000010000 */
[----:B------:R-:W-:Y:S02]  /*14c0*/  FFMA.FTZ R24, R70, R28, R33 ;  /* 0x0000001c46187223 */ /* 0x000fe40000010021 */
[----:B------:R-:W-:Y:S02]  /*14d0*/  FADD.FTZ R25, R25, R28 ;  /* 0x0000001c19197221 */ /* 0x000fe40000010000 */
[----:B------:R-:W-:Y:S01]  /*14e0*/  FADD.FTZ R28, -R18, R29 ;  /* 0x0000001d121c7221 */ /* 0x000fe20000010100 */
[----:B------:R-:W-:Y:S01]  /*14f0*/  PRMT R29, RZ, 0x7610, R46 ;  /* 0x00007610ff1d7816 */ /* 0x000fe2000000002e */
[----:B------:R-:W-:-:S02]  /*1500*/  FADD.FTZ R31, R64, R31 ;  /* 0x0000001f401f7221 */ /* 0x000fc40000010000 */
[----:B------:R-:W-:Y:S01]  /*1510*/  FMUL.FTZ R71, R28, R19 ;  /* 0x000000131c477220 */ /* 0x000fe20000410000 */
[----:B------:R-:W-:Y:S01]  /*1520*/  PRMT R28, RZ, 0x7610, R45 ;  /* 0x00007610ff1c7816 */ /* 0x000fe2000000002d */
[----:B------:R-:W-:Y:S02]  /*1530*/  FADD.FTZ R37, R30, R31 ;  /* 0x0000001f1e257221 */ /* 0x000fe40000010000 */
[----:B------:R-:W-:Y:S01]  /*1540*/  FADD.FTZ R30, -R18, R29 ;  /* 0x0000001d121e7221 */ /* 0x000fe20000010100 */
[----:B------:R-:W-:-:S03]  /*1550*/  PRMT R29, RZ, 0x5410, R45 ;  /* 0x00005410ff1d7816 */ /* 0x000fc6000000002d */
[----:B------:R-:W-:Y:S01]  /*1560*/  FMUL.FTZ R36, R30, R19 ;  /* 0x000000131e247220 */ /* 0x000fe20000410000 */
        /* <DEDUP_REMOVED lines=19> */
.L_x_48:
[----:B------:R-:W-:Y:S02]  /*16a0*/  FMUL.FTZ R30, R29, R20 ;  /* 0x000000141d1e7220 */ /* 0x000fe40000410000 */
[----:B------:R-:W-:Y:S02]  /*16b0*/  FADD.FTZ R27, R27, R29 ;  /* 0x0000001d1b1b7221 */ /* 0x000fe40000010000 */
[C---:B------:R-:W-:Y:S02]  /*16c0*/  FFMA.FTZ R26, R71.reuse, R29, R26 ;  /* 0x0000001d471a7223 */ /* 0x040fe4000001001a */
[----:B------:R-:W-:Y:S02]  /*16d0*/  FFMA.FTZ R29, R71, R30, R35 ;  /* 0x0000001e471d7223 */ /* 0x000fe40000010023 */
[----:B------:R-:W-:Y:S02]  /*16e0*/  FADD.FTZ R31, R37, R30 ;  /* 0x0000001e251f7221 */ /* 0x000fe40000010000 */
[----:B------:R-:W-:-:S02]  /*16f0*/  FMUL.FTZ R30, R28, R21 ;  /* 0x000000151c1e7220 */ /* 0x000fc40000410000 */
[----:B------:R-:W-:Y:S02]  /*1700*/  FADD.FTZ R25, R25, R28 ;  /* 0x0000001c19197221 */ /* 0x000fe40000010000 */
[C---:B------:R-:W-:Y:S01]  /*1710*/  FFMA.FTZ R35, R36.reuse, R30, R29 ;  /* 0x0000001e24237223 */ /* 0x040fe2000001001d */
[----:B------:R-:W-:Y:S01]  /*1720*/  PRMT R29, RZ, 0x5410, R47 ;  /* 0x00005410ff1d7816 */ /* 0x000fe2000000002f */
[----:B------:R-:W-:Y:S02]  /*1730*/  FFMA.FTZ R24, R36, R28, R24 ;  /* 0x0000001c24187223 */ /* 0x000fe40000010018 */
[----:B------:R-:W-:Y:S02]  /*1740*/  FADD.FTZ R37, R30, R31 ;  /* 0x0000001f1e257221 */ /* 0x000fe40000010000 */
[----:B------:R-:W-:Y:S01]  /*1750*/  FADD.FTZ R28, -R18, R29 ;  /* 0x0000001d121c7221 */ /* 0x000fe20000010100 */
[----:B------:R-:W-:-:S03]  /*1760*/  PRMT R29, RZ, 0x7610, R47 ;  /* 0x00007610ff1d7816 */ /* 0x000fc6000000002f */
[----:B------:R-:W-:Y:S01]  /*1770*/  FMUL.FTZ R71, R28, R19 ;  /* 0x000000131c477220 */ /* 0x000fe20000410000 */
[--C-:B------:R-:W-:Y:S01]  /*1780*/  PRMT R28, RZ, 0x7610, R44.reuse ;  /* 0x00007610ff1c7816 */ /* 0x100fe2000000002c */
        /* <DEDUP_REMOVED lines=22> */
.L_x_49:
        /* <DEDUP_REMOVED lines=14> */
[----:B------:R-:W-:Y:S01]  /*19d0*/  PRMT R28, RZ, 0x7610, R41 ;  /* 0x00007610ff1c7816 */ /* 0x000fe20000000029 */
        /* <DEDUP_REMOVED lines=22> */
.L_x_50:
[----:B------:R-:W-:Y:S02]  /*1b40*/  FMUL.FTZ R30, R29, R20 ;  /* 0x000000141d1e7220 */ /* 0x000fe40000410000 */
[----:B------:R-:W-:Y:S02]  /*1b50*/  FADD.FTZ R27, R27, R29 ;  /* 0x0000001d1b1b7221 */ /* 0x000fe40000010000 */
[C---:B------:R-:W-:Y:S02]  /*1b60*/  FFMA.FTZ R26, R71.reuse, R29, R26 ;  /* 0x0000001d471a7223 */ /* 0x040fe4000001001a */
[----:B------:R-:W-:Y:S02]  /*1b70*/  FFMA.FTZ R29, R71, R30, R35 ;  /* 0x0000001e471d7223 */ /* 0x000fe40000010023 */
[----:B------:R-:W-:Y:S02]  /*1b80*/  FADD.FTZ R31, R37, R30 ;  /* 0x0000001e251f7221 */ /* 0x000fe40000010000 */
[----:B------:R-:W-:-:S02]  /*1b90*/  FMUL.FTZ R30, R28, R21 ;  /* 0x000000151c1e7220 */ /* 0x000fc40000410000 */
[C---:B------:R-:W-:Y:S02]  /*1ba0*/  FFMA.FTZ R24, R36.reuse, R28, R24 ;  /* 0x0000001c24187223 */ /* 0x040fe40000010018 */
[----:B------:R-:W-:Y:S01]  /*1bb0*/  FFMA.FTZ R36, R36, R30, R29 ;  /* 0x0000001e24247223 */ /* 0x000fe2000001001d */
[----:B------:R-:W-:Y:S01]  /*1bc0*/  PRMT R29, RZ, 0x5410, R43 ;  /* 0x00005410ff1d7816 */ /* 0x000fe2000000002b */
[----:B------:R-:W-:Y:S02]  /*1bd0*/  FADD.FTZ R25, R25, R28 ;  /* 0x0000001c19197221 */ /* 0x000fe40000010000 */
[----:B------:R-:W-:Y:S02]  /*1be0*/  FADD.FTZ R64, R30, R31 ;  /* 0x0000001f1e407221 */ /* 0x000fe40000010000 */
        /* <DEDUP_REMOVED lines=26> */
.L_x_51:
[----:B------:R-:W-:Y:S02]  /*1d90*/  FMUL.FTZ R31, R29, R20 ;  /* 0x000000141d1f7220 */ /* 0x000fe40000410000 */
[C---:B------:R-:W-:Y:S02]  /*1da0*/  FFMA.FTZ R28, R35.reuse, R29, R26 ;  /* 0x0000001d231c7223 */ /* 0x040fe4000001001a */
[----:B------:R-:W-:Y:S02]  /*1db0*/  FFMA.FTZ R26, R35, R31, R36 ;  /* 0x0000001f231a7223 */ /* 0x000fe40000010024 */
[----:B------:R-:W-:Y:S02]  /*1dc0*/  FADD.FTZ R32, R64, R31 ;  /* 0x0000001f40207221 */ /* 0x000fe40000010000 */
[----:B------:R-:W-:Y:S02]  /*1dd0*/  FMUL.FTZ R31, R30, R21 ;  /* 0x000000151e1f7220 */ /* 0x000fe40000410000 */
[----:B------:R-:W-:-:S02]  /*1de0*/  FADD.FTZ R27, R27, R29 ;  /* 0x0000001d1b1b7221 */ /* 0x000fc40000010000 */
[C---:B------:R-:W-:Y:S02]  /*1df0*/  FFMA.FTZ R29, R37.reuse, R30, R24 ;  /* 0x0000001e251d7223 */ /* 0x040fe40000010018 */
[----:B------:R-:W-:Y:S02]  /*1e00*/  FFMA.FTZ R37, R37, R31, R26 ;  /* 0x0000001f25257223 */ /* 0x000fe4000001001a */
[----:B------:R-:W-:Y:S01]  /*1e10*/  FADD.FTZ R71, R31, R32 ;  /* 0x000000201f477221 */ /* 0x000fe20000010000 */
[----:B------:R-:W-:Y:S01]  /*1e20*/  PRMT R31, RZ, 0x5410, R38 ;  /* 0x00005410ff1f7816 */ /* 0x000fe20000000026 */
[----:B------:R-:W-:Y:S01]  /*1e30*/  FADD.FTZ R25, R25, R30 ;  /* 0x0000001e19197221 */ /* 0x000fe20000010000 */
[----:B------:R-:W-:-:S03]  /*1e40*/  PRMT R30, RZ, 0x7610, R17 ;  /* 0x00007610ff1e7816 */ /* 0x000fc60000000011 */
[----:B------:R-:W-:Y:S01]  /*1e50*/  FADD.FTZ R24, -R18, R31 ;  /* 0x0000001f12187221 */ /* 0x000fe20000010100 */
[----:B------:R-:W-:-:S03]  /*1e60*/  PRMT R31, RZ, 0x7610, R38 ;  /* 0x00007610ff1f7816 */ /* 0x000fc60000000026 */
[----:B------:R-:W-:Y:S02]  /*1e70*/  FMUL.FTZ R73, R24, R19 ;  /* 0x0000001318497220 */ /* 0x000fe40000410000 */
        /* <DEDUP_REMOVED lines=22> */
.L_x_52:
[----:B------:R-:W-:Y:S02]  /*1fe0*/  FMUL.FTZ R32, R31, R20 ;  /* 0x000000141f207220 */ /* 0x000fe40000410000 */
[----:B------:R-:W-:Y:S02]  /*1ff0*/  FADD.FTZ R26, R27, R31 ;  /* 0x0000001f1b1a7221 */ /* 0x000fe40000010000 */
[----:B------:R-:W-:Y:S02]  /*2000*/  FADD.FTZ R27, R25, R30 ;  /* 0x0000001e191b7221 */ /* 0x000fe40000010000 */
[C---:B------:R-:W-:Y:S02]  /*2010*/  FFMA.FTZ R24, R73.reuse, R31, R28 ;  /* 0x0000001f49187223 */ /* 0x040fe4000001001c */
[----:B------:R-:W-:Y:S01]  /*2020*/  FFMA.FTZ R25, R36, R30, R29 ;  /* 0x0000001e24197223 */ /* 0x000fe2000001001d */
[----:B------:R-:W-:Y:S01]  /*2030*/  PRMT R29, RZ, 0x5410, R39 ;  /* 0x00005410ff1d7816 */ /* 0x000fe20000000027 */
[----:B------:R-:W-:-:S02]  /*2040*/  FFMA.FTZ R28, R73, R32, R37 ;  /* 0x00000020491c7223 */ /* 0x000fc40000010025 */
[----:B------:R-:W-:Y:S02]  /*2050*/  FMUL.FTZ R31, R30, R21 ;  /* 0x000000151e1f7220 */ /* 0x000fe40000410000 */
[----:B------:R-:W-:Y:S02]  /*2060*/  FADD.FTZ R32, R71, R32 ;  /* 0x0000002047207221 */ /* 0x000fe40000010000 */
[----:B------:R-:W-:Y:S02]  /*2070*/  FFMA.FTZ R37, R36, R31, R28 ;  /* 0x0000001f24257223 */ /* 0x000fe4000001001c */
[----:B------:R-:W-:Y:S01]  /*2080*/  FADD.FTZ R28, -R18, R29 ;  /* 0x0000001d121c7221 */ /* 0x000fe20000010100 */
[----:B------:R-:W-:Y:S01]  /*2090*/  PRMT R29, RZ, 0x7610, R39 ;  /* 0x00007610ff1d7816 */ /* 0x000fe20000000027 */
[----:B------:R-:W-:Y:S01]  /*20a0*/  FADD.FTZ R71, R31, R32 ;  /* 0x000000201f477221 */ /* 0x000fe20000010000 */
[----:B------:R-:W-:-:S03]  /*20b0*/  PRMT R31, RZ, 0x5410, R16 ;  /* 0x00005410ff1f7816 */ /* 0x000fc60000000010 */
[----:B------:R-:W-:Y:S02]  /*20c0*/  FADD.FTZ R30, -R18, R29 ;  /* 0x0000001d121e7221 */ /* 0x000fe40000010100 */
[-C--:B------:R-:W-:Y:S01]  /*20d0*/  FMUL.FTZ R29, R28, R19.reuse ;  /* 0x000000131c1d7220 */ /* 0x080fe20000410000 */
[----:B------:R-:W-:Y:S01]  /*20e0*/  PRMT R28, RZ, 0x7610, R16 ;  /* 0x00007610ff1c7816 */ /* 0x000fe20000000010 */
        /* <DEDUP_REMOVED lines=20> */
.L_x_53:
[----:B------:R-:W-:Y:S01]  /*2230*/  MOV R34, 0xffffffe0 ;  /* 0xffffffe000227802 */ /* 0x000fe20000000f00 */
[----:B------:R-:W-:Y:S01]  /*2240*/  FMUL.FTZ R32, R31, R20 ;  /* 0x000000141f207220 */ /* 0x000fe20000410000 */
[----:B------:R-:W-:Y:S01]  /*2250*/  ISETP.GT.AND P0, PT, R62, 0x21f, PT ;  /* 0x0000021f3e00780c */ /* 0x000fe20003f04270 */
[----:B------:R-:W-:Y:S01]  /*2260*/  FFMA.FTZ R25, R30, R28, R25 ;  /* 0x0000001c1e197223 */ /* 0x000fe20000010019 */
[C---:B------:R-:W-:Y:S01]  /*2270*/  ISETP.NE.AND P2, PT, R62.reuse, RZ, PT ;  /* 0x000000ff3e00720c */ /* 0x040fe20003f45270 */
[----:B------:R-:W-:Y:S01]  /*2280*/  FFMA.FTZ R33, R29, R32, R37 ;  /* 0x000000201d217223 */ /* 0x000fe20000010025 */
[----:B------:R-:W-:Y:S01]  /*2290*/  BSSY B0, `(.L_x_54) ;  /* 0x0000059000007945 */ /* 0x000fe20003800000 */
[----:B------:R-:W-:Y:S01]  /*22a0*/  FADD.FTZ R35, R71, R32 ;  /* 0x0000002047237221 */ /* 0x000fe20000010000 */
[C---:B------:R-:W-:Y:S01]  /*22b0*/  ISETP.GT.U32.AND P3, PT, R62.reuse, 0x22, PT ;  /* 0x000000223e00780c */ /* 0x040fe20003f64070 */
[----:B------:R-:W-:Y:S01]  /*22c0*/  IMAD R34, R3, R34, 0x22f ;  /* 0x0000022f03227424 */ /* 0x000fe200078e0222 */
[----:B------:R-:W-:Y:S01]  /*22d0*/  SHF.L.U32 R64, R62, 0x4, RZ ;  /* 0x000000043e407819 */ /* 0x000fe200000006ff */
        /* <DEDUP_REMOVED lines=8> */
[----:B------:R-:W-:-:S03]  /*2360*/  FADD.FTZ R27, R27, R28 ;  /* 0x0000001c1b1b7221 */ /* 0x000fc60000010000 */
[----:B------:R-:W1:Y:S04]  /*2370*/  SHFL.DOWN PT, R33, R36, 0x1, R71 ;  /* 0x0820000024217989 */ /* 0x000e6800000e0047 */
[----:B------:R-:W-:Y:S03]  /*2380*/  STS.128 [R62.X16+0xc0], R24 ;  /* 0x0000c0183e007388 */ /* 0x000fe6000000cc00 */
        /* <DEDUP_REMOVED lines=30> */
[----:B------:R-:W1:Y:S02]  /*2570*/  LDS.128 R28, [0x20] ;  /* 0x00002000ff1c7984 */ /* 0x000e640000000c00 */
[----:B-1----:R-:W-:-:S02]  /*2580*/  FADD.FTZ R33, R36, R28 ;  /* 0x0000001c24217221 */ /* 0x002fc40000010000 */
[----:B------:R-:W-:Y:S02]  /*2590*/  FADD.FTZ R28, R37, R29 ;  /* 0x0000001d251c7221 */ /* 0x000fe40000010000 */
[----:B------:R-:W-:Y:S01]  /*25a0*/  FADD.FTZ R29, R33, R30 ;  /* 0x0000001e211d7221 */ /* 0x000fe20000010000 */
[----:B0-----:R-:W-:Y:S01]  /*25b0*/  LDS.64 R36, [0xa0] ;  /* 0x0000a000ff247984 */ /* 0x001fe20000000a00 */
[----:B------:R-:W-:-:S03]  /*25c0*/  FADD.FTZ R28, R28, R31 ;  /* 0x0000001f1c1c7221 */ /* 0x000fc60000010000 */
[----:B------:R-:W0:Y:S02]  /*25d0*/  LDS.128 R32, [0x30] ;  /* 0x00003000ff207984 */ /* 0x000e240000000c00 */
[----:B0-----:R-:W-:Y:S02]  /*25e0*/  FADD.FTZ R29, R29, R32 ;  /* 0x000000201d1d7221 */ /* 0x001fe40000010000 */
[----:B------:R-:W-:Y:S02]  /*25f0*/  FADD.FTZ R32, R28, R33 ;  /* 0x000000211c207221 */ /* 0x000fe40000010000 */
[----:B------:R-:W-:Y:S02]  /*2600*/  FADD.FTZ R33, R29, R34 ;  /* 0x000000221d217221 */ /* 0x000fe40000010000 */
[----:B------:R-:W0:Y:S01]  /*2610*/  LDS.128 R28, [0x40] ;  /* 0x00004000ff1c7984 */ /* 0x000e220000000c00 */
[----:B------:R-:W-:Y:S02]  /*2620*/  FADD.FTZ R32, R32, R35 ;  /* 0x0000002320207221 */ /* 0x000fe40000010000 */
[----:B0-----:R-:W-:-:S02]  /*2630*/  FADD.FTZ R33, R33, R28 ;  /* 0x0000001c21217221 */ /* 0x001fc40000010000 */
[----:B------:R-:W-:Y:S02]  /*2640*/  FADD.FTZ R28, R32, R29 ;  /* 0x0000001d201c7221 */ /* 0x000fe40000010000 */
[----:B------:R-:W-:Y:S02]  /*2650*/  FADD.FTZ R29, R33, R30 ;  /* 0x0000001e211d7221 */ /* 0x000fe40000010000 */
[----:B------:R-:W0:Y:S01]  /*2660*/  LDS.128 R32, [0x50] ;  /* 0x00005000ff207984 */ /* 0x000e220000000c00 */
[----:B------:R-:W-:Y:S02]  /*2670*/  FADD.FTZ R28, R28, R31 ;  /* 0x0000001f1c1c7221 */ /* 0x000fe40000010000 */
[----:B0-----:R-:W-:Y:S02]  /*2680*/  FADD.FTZ R29, R29, R32 ;  /* 0x000000201d1d7221 */ /* 0x001fe40000010000 */
[----:B------:R-:W-:Y:S02]  /*2690*/  FADD.FTZ R32, R28, R33 ;  /* 0x000000211c207221 */ /* 0x000fe40000010000 */
[----:B------:R-:W-:-:S02]  /*26a0*/  FADD.FTZ R33, R29, R34 ;  /* 0x000000221d217221 */ /* 0x000fc40000010000 */
[----:B------:R-:W0:Y:S01]  /*26b0*/  LDS.128 R28, [0x60] ;  /* 0x00006000ff1c7984 */ /* 0x000e220000000c00 */
[----:B------:R-:W-:Y:S02]  /*26c0*/  FADD.FTZ R32, R32, R35 ;  /* 0x0000002320207221 */ /* 0x000fe40000010000 */
[----:B0-----:R-:W-:Y:S02]  /*26d0*/  FADD.FTZ R33, R33, R28 ;  /* 0x0000001c21217221 */ /* 0x001fe40000010000 */
[----:B------:R-:W-:Y:S02]  /*26e0*/  FADD.FTZ R28, R32, R29 ;  /* 0x0000001d201c7221 */ /* 0x000fe40000010000 */
[----:B------:R-:W-:Y:S02]  /*26f0*/  FADD.FTZ R29, R33, R30 ;  /* 0x0000001e211d7221 */ /* 0x000fe40000010000 */
[----:B------:R-:W0:Y:S01]  /*2700*/  LDS.128 R32, [0x70] ;  /* 0x00007000ff207984 */ /* 0x000e220000000c00 */
[----:B------:R-:W-:-:S02]  /*2710*/  FADD.FTZ R28, R28, R31 ;  /* 0x0000001f1c1c7221 */ /* 0x000fc40000010000 */
[----:B0-----:R-:W-:Y:S02]  /*2720*/  FADD.FTZ R29, R29, R32 ;  /* 0x000000201d1d7221 */ /* 0x001fe40000010000 */
[----:B------:R-:W-:Y:S02]  /*2730*/  FADD.FTZ R32, R28, R33 ;  /* 0x000000211c207221 */ /* 0x000fe40000010000 */
[----:B------:R-:W-:Y:S02]  /*2740*/  FADD.FTZ R33, R29, R34 ;  /* 0x000000221d217221 */ /* 0x000fe40000010000 */
[----:B------:R-:W0:Y:S01]  /*2750*/  LDS.128 R28, [0x80] ;  /* 0x00008000ff1c7984 */ /* 0x000e220000000c00 */
[----:B------:R-:W-:Y:S02]  /*2760*/  FADD.FTZ R32, R32, R35 ;  /* 0x0000002320207221 */ /* 0x000fe40000010000 */
[----:B0-----:R-:W-:Y:S02]  /*2770*/  FADD.FTZ R33, R33, R28 ;  /* 0x0000001c21217221 */ /* 0x001fe40000010000 */
[----:B------:R-:W-:-:S02]  /*2780*/  FADD.FTZ R28, R32, R29 ;  /* 0x0000001d201c7221 */ /* 0x000fc40000010000 */
[----:B------:R-:W-:Y:S02]  /*2790*/  FADD.FTZ R29, R33, R30 ;  /* 0x0000001e211d7221 */ /* 0x000fe40000010000 */
[----:B------:R-:W0:Y:S01]  /*27a0*/  LDS.128 R32, [0x90] ;  /* 0x00009000ff207984 */ /* 0x000e220000000c00 */
[----:B------:R-:W-:Y:S02]  /*27b0*/  FADD.FTZ R28, R28, R31 ;  /* 0x0000001f1c1c7221 */ /* 0x000fe40000010000 */
[----:B0-----:R-:W-:Y:S02]  /*27c0*/  FADD.FTZ R29, R29, R32 ;  /* 0x000000201d1d7221 */ /* 0x001fe40000010000 */
[----:B------:R-:W-:Y:S02]  /*27d0*/  FADD.FTZ R28, R28, R33 ;  /* 0x000000211c1c7221 */ /* 0x000fe40000010000 */
[----:B------:R-:W-:Y:S02]  /*27e0*/  FADD.FTZ R29, R29, R34 ;  /* 0x000000221d1d7221 */ /* 0x000fe40000010000 */
[----:B------:R-:W-:-:S02]  /*27f0*/  FADD.FTZ R28, R28, R35 ;  /* 0x000000231c1c7221 */ /* 0x000fc40000010000 */
[----:B------:R-:W-:Y:S02]  /*2800*/  FADD.FTZ R36, R29, R36 ;  /* 0x000000241d247221 */ /* 0x000fe40000010000 */
[----:B------:R-:W-:Y:S02]  /*2810*/  FADD.FTZ R37, R28, R37 ;  /* 0x000000251c257221 */ /* 0x000fe40000010000 */
.L_x_55:
[----:B------:R-:W-:Y:S05]  /*2820*/  BSYNC B0 ;  /* 0x0000000000007941 */ /* 0x000fea0003800000 */
.L_x_54:
[----:B------:R-:W-:Y:S06]  /*2830*/  BAR.SYNC.DEFER_BLOCKING 0x0 ;  /* 0x0000000000007b1d */ /* 0x000fec0000010000 */
[----:B------:R-:W-:Y:S01]  /*2840*/  BSSY B0, `(.L_x_56) ;  /* 0x000004d000007945 */ /* 0x000fe20003800000 */
[----:B------:R-:W-:Y:S05]  /*2850*/  @P3 BRA `(.L_x_57) ;  /* 0x000004b000003947 */ /* 0x000fea0003800000 */
[----:B------:R-:W1:Y:S04]  /*2860*/  LDS.128 R28, [R64+0x2f0] ;  /* 0x0002f000401c7984 */ /* 0x000e680000000c00 */
[----:B------:R-:W2:Y:S01]  /*2870*/  LDS.128 R32, [R64+0x520] ;  /* 0x0005200040207984 */ /* 0x000ea20000000c00 */
[----:B-1----:R-:W-:-:S02]  /*2880*/  FADD.FTZ R71, R24, R28 ;  /* 0x0000001c18477221 */ /* 0x002fc40000010000 */
[----:B------:R-:W-:Y:S02]  /*2890*/  FADD.FTZ R24, R25, R29 ;  /* 0x0000001d19187221 */ /* 0x000fe40000010000 */
[----:B------:R-:W-:Y:S02]  /*28a0*/  FADD.FTZ R25, R26, R30 ;  /* 0x0000001e1a197221 */ /* 0x000fe40000010000 */
[----:B------:R-:W-:Y:S02]  /*28b0*/  FADD.FTZ R28, R27, R31 ;  /* 0x0000001f1b1c7221 */ /* 0x000fe40000010000 */
[----:B--2---:R-:W-:Y:S02]  /*28c0*/  FADD.FTZ R30, R24, R33 ;  /* 0x00000021181e7221 */ /* 0x004fe40000010000 */
[----:B------:R-:W-:Y:S02]  /*28d0*/  FADD.FTZ R29, R25, R34 ;  /* 0x00000022191d7221 */ /* 0x000fe40000010000 */
[----:B------:R-:W1:Y:S01]  /*28e0*/  LDS.128 R24, [R64+0x750] ;  /* 0x0007500040187984 */ /* 0x000e620000000c00 */
[----:B------:R-:W-:-:S02]  /*28f0*/  FADD.FTZ R71, R71, R32 ;  /* 0x0000002047477221 */ /* 0x000fc40000010000 */
[----:B------:R-:W-:Y:S02]  /*2900*/  FADD.FTZ R32, R28, R35 ;  /* 0x000000231c207221 */ /* 0x000fe40000010000 */
[----:B-1----:R-:W-:Y:S02]  /*2910*/  FADD.FTZ R71, R71, R24 ;  /* 0x0000001847477221 */ /* 0x002fe40000010000 */
[----:B------:R-:W-:Y:S02]  /*2920*/  FADD.FTZ R24, R30, R25 ;  /* 0x000000191e187221 */ /* 0x000fe40000010000 */
[----:B------:R-:W-:Y:S02]  /*2930*/  FADD.FTZ R25, R29, R26 ;  /* 0x0000001a1d197221 */ /* 0x000fe40000010000 */
[----:B------:R-:W1:Y:S01]  /*2940*/  LDS.128 R28, [R64+0x980] ;  /* 0x00098000401c7984 */ /* 0x000e620000000c00 */
[----:B------:R-:W-:Y:S02]  /*2950*/  FADD.FTZ R32, R32, R27 ;  /* 0x0000001b20207221 */ /* 0x000fe40000010000 */
[----:B-1----:R-:W-:-:S02]  /*2960*/  FADD.FTZ R71, R71, R28 ;  /* 0x0000001c47477221 */ /* 0x002fc40000010000 */
[----:B------:R-:W-:Y:S02]  /*2970*/  FADD.FTZ R28, R24, R29 ;  /* 0x0000001d181c7221 */ /* 0x000fe40000010000 */
[----:B------:R-:W-:Y:S02]  /*2980*/  FADD.FTZ R29, R25, R30 ;  /* 0x0000001e191d7221 */ /* 0x000fe40000010000 */
[----:B------:R-:W1:Y:S01]  /*2990*/  LDS.128 R24, [R64+0xbb0] ;  /* 0x000bb00040187984 */ /* 0x000e620000000c00 */
[----:B------:R-:W-:Y:S02]  /*29a0*/  FADD.FTZ R32, R32, R31 ;  /* 0x0000001f20207221 */ /* 0x000fe40000010000 */
[----:B-1----:R-:W-:Y:S02]  /*29b0*/  FADD.FTZ R71, R71, R24 ;  /* 0x0000001847477221 */ /* 0x002fe40000010000 */
[----:B------:R-:W-:Y:S02]  /*29c0*/  FADD.FTZ R24, R28, R25 ;  /* 0x000000191c187221 */ /* 0x000fe40000010000 */
[----:B------:R-:W-:-:S02]  /*29d0*/  FADD.FTZ R25, R29, R26 ;  /* 0x0000001a1d197221 */ /* 0x000fc40000010000 */
[----:B------:R-:W1:Y:S01]  /*29e0*/  LDS.128 R28, [R64+0xde0] ;  /* 0x000de000401c7984 */ /* 0x000e620000000c00 */
[----:B------:R-:W-:Y:S02]  /*29f0*/  FADD.FTZ R32, R32, R27 ;  /* 0x0000001b20207221 */ /* 0x000fe40000010000 */
[----:B-1----:R-:W-:Y:S02]  /*2a00*/  FADD.FTZ R71, R71, R28 ;  /* 0x0000001c47477221 */ /* 0x002fe40000010000 */
[----:B------:R-:W-:Y:S02]  /*2a10*/  FADD.FTZ R28, R24, R29 ;  /* 0x0000001d181c7221 */ /* 0x000fe40000010000 */
[----:B------:R-:W-:Y:S02]  /*2a20*/  FADD.FTZ R29, R25, R30 ;  /* 0x0000001e191d7221 */ /* 0x000fe40000010000 */
[----:B------:R-:W1:Y:S01]  /*2a30*/  LDS.128 R24, [R64+0x1010] ;  /* 0x0010100040187984 */ /* 0x000e620000000c00 */
[----:B------:R-:W-:-:S02]  /*2a40*/  FADD.FTZ R32, R32, R31 ;  /* 0x0000001f20207221 */ /* 0x000fc40000010000 */
[----:B-1----:R-:W-:Y:S02]  /*2a50*/  FADD.FTZ R71, R71, R24 ;  /* 0x0000001847477221 */ /* 0x002fe40000010000 */
[----:B------:R-:W-:Y:S02]  /*2a60*/  FADD.FTZ R24, R28, R25 ;  /* 0x000000191c187221 */ /* 0x000fe40000010000 */
[----:B------:R-:W-:Y:S02]  /*2a70*/  FADD.FTZ R25, R29, R26 ;  /* 0x0000001a1d197221 */ /* 0x000fe40000010000 */
[----:B------:R-:W1:Y:S01]  /*2a80*/  LDS.128 R28, [R64+0x1240] ;  /* 0x00124000401c7984 */ /* 0x000e620000000c00 */
[----:B------:R-:W-:Y:S02]  /*2a90*/  FADD.FTZ R32, R32, R27 ;  /* 0x0000001b20207221 */ /* 0x000fe40000010000 */
[----:B-1----:R-:W-:Y:S02]  /*2aa0*/  FADD.FTZ R71, R71, R28 ;  /* 0x0000001c47477221 */ /* 0x002fe40000010000 */
[----:B------:R-:W-:-:S02]  /*2ab0*/  FADD.FTZ R28, R24, R29 ;  /* 0x0000001d181c7221 */ /* 0x000fc40000010000 */
[----:B------:R-:W-:Y:S02]  /*2ac0*/  FADD.FTZ R29, R25, R30 ;  /* 0x0000001e191d7221 */ /* 0x000fe40000010000 */
        /* <DEDUP_REMOVED lines=29> */
[----:B------:R-:W1:Y:S01]  /*2ca0*/  LDS.128 R24, [R64+0x2190] ;  /* 0x0021900040187984 */ /* 0x000e620000000c00 */
[----:B------:R-:W-:Y:S02]  /*2cb0*/  FADD.FTZ R33, R33, R30 ;  /* 0x0000001e21217221 */ /* 0x000fe40000010000 */
[----:B------:R-:W-:Y:S02]  /*2cc0*/  FADD.FTZ R32, R32, R31 ;  /* 0x0000001f20207221 */ /* 0x000fe40000010000 */
[----:B-1----:R-:W-:Y:S02]  /*2cd0*/  FADD.FTZ R24, R71, R24 ;  /* 0x0000001847187221 */ /* 0x002fe40000010000 */
[----:B------:R-:W-:Y:S02]  /*2ce0*/  FADD.FTZ R25, R28, R25 ;  /* 0x000000191c197221 */ /* 0x000fe40000010000 */
[----:B------:R-:W-:Y:S02]  /*2cf0*/  FADD.FTZ R26, R33, R26 ;  /* 0x0000001a211a7221 */ /* 0x000fe40000010000 */
[----:B------:R-:W-:-:S02]  /*2d00*/  FADD.FTZ R27, R32, R27 ;  /* 0x0000001b201b7221 */ /* 0x000fc40000010000 */
.L_x_57:
[----:B------:R-:W-:Y:S05]  /*2d10*/  BSYNC B0 ;  /* 0x0000000000007941 */ /* 0x000fea0003800000 */
.L_x_56:
[----:B------:R-:W-:Y:S01]  /*2d20*/  MOV R64, c[0x0][0xc] ;  /* 0x0000030000407a02 */ /* 0x000fe20000000f00 */
[----:B------:R-:W-:Y:S01]  /*2d30*/  BSSY B0, `(.L_x_58) ;  /* 0x0000012000007945 */ /* 0x000fe20003800000 */
[----:B------:R-:W-:-:S02]  /*2d40*/  HFMA2.MMA R71, -RZ, RZ, 0, 2.384185791015625e-07 ;  /* 0x00000004ff477435 */ /* 0x000fc400000001ff */
[----:B------:R-:W-:Y:S01]  /*2d50*/  ISETP.GE.U32.AND P0, PT, R64, 0x2, PT ;  /* 0x000000024000780c */ /* 0x000fe20003f06070 */
[----:B------:R-:W-:Y:S07]  /*2d60*/  @P3 BRA `(.L_x_59) ;  /* 0x000000e000003947 */ /* 0x000fee0003800000 */
[----:B------:R-:W-:-:S04]  /*2d70*/  IMAD R28, R65, 0x23, R62 ;  /* 0x00000023411c7824 */ /* 0x000fc800078e023e */
[----:B------:R-:W-:Y:S01]  /*2d80*/  IMAD.WIDE R28, R28, R71, c[0x0][0x1b8] ;  /* 0x00006e001c1c7625 */ /* 0x000fe200078e0247 */
[----:B------:R-:W-:-:S04]  /*2d90*/  MOV R33, c[0x0][0x1d8] ;  /* 0x0000760000217a02 */ /* 0x000fc80000000f00 */
[-C--:B------:R-:W-:Y:S01]  /*2da0*/  LEA R30, P3, R5, R28.reuse, 0x2 ;  /* 0x0000001c051e7211 */ /* 0x080fe200078610ff */
[----:B------:R1:W-:Y:S01]  /*2db0*/  RED.E.ADD.F32.FTZ.RN.STRONG.GPU [R28.64], R24 ;  /* 0x000000181c00798e */ /* 0x0003e2000c10e786 */
[----:B------:R-:W-:Y:S02]  /*2dc0*/  MOV R34, c[0x0][0x1dc] ;  /* 0x0000770000227a02 */ /* 0x000fe40000000f00 */
[----:B------:R-:W-:Y:S02]  /*2dd0*/  IADD3.X R31, R29, R7, RZ, P3, !PT ;  /* 0x000000071d1f7210 */ /* 0x000fe40001ffe4ff */
[----:B------:R-:W-:-:S03]  /*2de0*/  LEA R32, P3, R33, R28, 0x2 ;  /* 0x0000001c21207211 */ /* 0x000fc600078610ff */
[----:B------:R1:W-:Y:S01]  /*2df0*/  RED.E.ADD.F32.FTZ.RN.STRONG.GPU [R30.64], R25 ;  /* 0x000000191e00798e */ /* 0x0003e2000c10e786 */
[----:B------:R-:W-:Y:S02]  /*2e00*/  LEA.HI.X R33, R33, R29, R34, 0x2, P3 ;  /* 0x0000001d21217211 */ /* 0x000fe400018f1422 */
[----:B------:R-:W-:-:S03]  /*2e10*/  LEA R34, P3, R6, R28, 0x2 ;  /* 0x0000001c06227211 */ /* 0x000fc600078610ff */
[----:B------:R1:W-:Y:S01]  /*2e20*/  RED.E.ADD.F32.FTZ.RN.STRONG.GPU [R32.64], R26 ;  /* 0x0000001a2000798e */ /* 0x0003e2000c10e786 */
[----:B------:R-:W-:-:S05]  /*2e30*/  IADD3.X R35, R29, R8, RZ, P3, !PT ;  /* 0x000000081d237210 */ /* 0x000fca0001ffe4ff */
[----:B------:R1:W-:Y:S04]  /*2e40*/  RED.E.ADD.F32.FTZ.RN.STRONG.GPU [R34.64], R27 ;  /* 0x0000001b2200798e */ /* 0x0003e8000c10e786 */
.L_x_59:
[----:B------:R-:W-:Y:S05]  /*2e50*/  BSYNC B0 ;  /* 0x0000000000007941 */ /* 0x000fea0003800000 */
.L_x_58:
[----:B------:R-:W-:Y:S05]  /*2e60*/  @!P0 BRA `(.L_x_60) ;  /* 0x000011f000008947 */ /* 0x000fea0003800000 */
[----:B-1----:R-:W1:Y:S01]  /*2e70*/  S2R R31, SR_CTAID.Y ;  /* 0x00000000001f7919 */ /* 0x002e620000002600 */
[----:B------:R-:W-:-:S05]  /*2e80*/  LOP3.LUT R24, R52, 0x1, RZ, 0xc0, !PT ;  /* 0x0000000134187812 */ /* 0x000fca00078ec0ff */
[----:B------:R-:W-:-:S04]  /*2e90*/  IMAD R24, R24, c[0x0][0x10], RZ ;  /* 0x0000040018187a24 */ /* 0x000fc800078e02ff */
[----:B------:R-:W-:-:S05]  /*2ea0*/  IMAD R25, R24, c[0x0][0xc], RZ ;  /* 0x0000030018197a24 */ /* 0x000fca00078e02ff */
[----:B------:R-:W-:-:S05]  /*2eb0*/  SHF.L.U32 R34, R25, 0x1, RZ ;  /* 0x0000000119227819 */ /* 0x000fca00000006ff */
[----:B------:R-:W-:Y:S01]  /*2ec0*/  IMAD.WIDE R34, R34, R71, c[0x0][0x1b0] ;  /* 0x00006c0022227625 */ /* 0x000fe200078e0247 */
[----:B-1----:R-:W-:-:S05]  /*2ed0*/  IADD3 R24, R24, R31, RZ ;  /* 0x0000001f18187210 */ /* 0x002fca0007ffe0ff */
        /* <DEDUP_REMOVED lines=20> */
.L_x_62:
[----:B------:R-:W2:Y:S01]  /*3020*/  LDG.E.STRONG.GPU R26, [R24.64] ;  /* 0x00000006181a7981 */ /* 0x000ea2000c1ef900 */
[----:B------:R-:W-:Y:S01]  /*3030*/  YIELD ;  /* 0x0000000000007946 */ /* 0x000fe20003800000 */
[----:B--2---:R-:W-:Y:S01]  /*3040*/  ISETP.NE.AND P0, PT, R26, R29, PT ;  /* 0x0000001d1a00720c */ /* 0x004fe20003f05270 */
[----:B------:R-:W-:-:S12]  /*3050*/  CCTL.IVALL ;  /* 0x00000000ff00798f */ /* 0x000fd80002000000 */
[----:B------:R-:W-:Y:S05]  /*3060*/  @P0 BRA `(.L_x_62) ;  /* 0xffffffb000000947 */ /* 0x000fea000383ffff */
.L_x_61:
[----:B------:R-:W-:Y:S01]  /*3070*/  ISETP.NE.AND P0, PT, RZ, c[0x0][0xc], PT ;  /* 0x00000300ff007a0c */ /* 0x000fe20003f05270 */
[----:B------:R-:W-:Y:S01]  /*3080*/  WARPSYNC 0xffffffff ;  /* 0xffffffff00007948 */ /* 0x000fe20003800000 */
[----:B------:R-:W-:Y:S11]  /*3090*/  BAR.SYNC.DEFER_BLOCKING 0x0 ;  /* 0x0000000000007b1d */ /* 0x000ff60000010000 */
[----:B------:R-:W-:Y:S05]  /*30a0*/  @!P0 BRA `(.L_x_60) ;  /* 0x00000fb000008947 */ /* 0x000fea0003800000 */
[----:B-1----:R-:W-:Y:S01]  /*30b0*/  IADD3 R24, R64, -0x1, RZ ;  /* 0xffffffff40187810 */ /* 0x002fe20007ffe0ff */
[----:B------:R-:W-:-:S03]  /*30c0*/  HFMA2.MMA R32, -RZ, RZ, 0, 0 ;  /* 0x00000000ff207435 */ /* 0x000fc600000001ff */
[----:B------:R-:W-:-:S13]  /*30d0*/  ISETP.GE.U32.AND P0, PT, R24, 0x3, PT ;  /* 0x000000031800780c */ /* 0x000fda0003f06070 */
[----:B------:R-:W-:Y:S05]  /*30e0*/  @!P0 BRA `(.L_x_63) ;  /* 0x00000da000008947 */ /* 0x000fea0003800000 */
[----:B------:R-:W-:Y:S02]  /*30f0*/  LOP3.LUT R30, R64, 0x3, RZ, 0xc0, !PT ;  /* 0x00000003401e7812 */ /* 0x000fe400078ec0ff */
[----:B------:R-:W-:Y:S02]  /*3100*/  MOV R32, RZ ;  /* 0x000000ff00207202 */ /* 0x000fe40000000f00 */
[----:B------:R-:W-:-:S04]  /*3110*/  IADD3 R30, -R30, c[0x0][0xc], RZ ;  /* 0x000003001e1e7a10 */ /* 0x000fc80007ffe1ff */
[----:B------:R-:W-:-:S13]  /*3120*/  ISETP.GT.AND P0, PT, R30, RZ, PT ;  /* 0x000000ff1e00720c */ /* 0x000fda0003f04270 */
[----:B------:R-:W-:Y:S05]  /*3130*/  @!P0 BRA `(.L_x_64) ;  /* 0x00000b6000008947 */ /* 0x000fea0003800000 */
[----:B------:R-:W-:Y:S02]  /*3140*/  ISETP.GT.AND P3, PT, R30, 0xc, PT ;  /* 0x0000000c1e00780c */ /* 0x000fe40003f64270 */
[----:B------:R-:W-:-:S11]  /*3150*/  PLOP3.LUT P0, PT, PT, PT, PT, 0x80, 0x0 ;  /* 0x000000000000781c */ /* 0x000fd60003f0f070 */
[----:B------:R-:W-:Y:S05]  /*3160*/  @!P3 BRA `(.L_x_65) ;  /* 0x000007400000b947 */ /* 0x000fea0003800000 */
[----:B------:R-:W-:Y:S02]  /*3170*/  PLOP3.LUT P0, PT, PT, PT, PT, 0x8, 0x0 ;  /* 0x000000000000781c */ /* 0x000fe40003f0e170 */
.L_x_66:
[----:B------:R-:W-:-:S13]  /*3180*/  ISETP.EQ.OR P3, PT, R32, R0, P2 ;  /* 0x000000002000720c */ /* 0x000fda0001762670 */
[----:B------:R-:W-:-:S04]  /*3190*/  @!P3 IMAD R25, R32, c[0x0][0x10], R31 ;  /* 0x000004002019ba24 */ /* 0x000fc800078e021f */
[----:B------:R-:W-:-:S06]  /*31a0*/  @!P3 IMAD.WIDE.U32 R24, R25, 0x8, R34 ;  /* 0x000000081918b825 */ /* 0x000fcc00078e0022 */
[----:B------:R-:W2:Y:S01]  /*31b0*/  @!P3 LDG.E.64 R24, [R24.64] ;  /* 0x000000061818b981 */ /* 0x000ea2000c1e1b00 */
[C---:B------:R-:W-:Y:S02]  /*31c0*/  IADD3 R27, R32.reuse, 0x1, RZ ;  /* 0x00000001201b7810 */ /* 0x040fe40007ffe0ff */
[C---:B------:R-:W-:Y:S02]  /*31d0*/  IADD3 R29, R32.reuse, 0x2, RZ ;  /* 0x00000002201d7810 */ /* 0x040fe40007ffe0ff */
[----:B------:R-:W-:Y:S02]  /*31e0*/  IADD3 R28, R32, 0x3, RZ ;  /* 0x00000003201c7810 */ /* 0x000fe40007ffe0ff */
[-C--:B------:R-:W-:Y:S02]  /*31f0*/  ISETP.EQ.OR P4, PT, R29, R0.reuse, P2 ;  /* 0x000000001d00720c */ /* 0x080fe40001782670 */
[----:B------:R-:W-:-:S11]  /*3200*/  ISETP.EQ.OR P6, PT, R28, R0, P2 ;  /* 0x000000001c00720c */ /* 0x000fd600017c2670 */
[----:B------:R-:W-:Y:S02]  /*3210*/  @!P4 IMAD R29, R29, c[0x0][0x10], R31 ;  /* 0x000004001d1dca24 */ /* 0x000fe400078e021f */
[----:B0-2---:R-:W-:Y:S02]  /*3220*/  @!P3 FADD.FTZ R36, R36, R24 ;  /* 0x000000182424b221 */ /* 0x005fe40000010000 */
[----:B------:R-:W-:Y:S01]  /*3230*/  @!P3 FADD.FTZ R37, R37, R25 ;  /* 0x000000192525b221 */ /* 0x000fe20000010000 */
[----:B------:R-:W-:-:S13]  /*3240*/  ISETP.EQ.OR P3, PT, R27, R0, P2 ;  /* 0x000000001b00720c */ /* 0x000fda0001762670 */
[----:B------:R-:W-:-:S04]  /*3250*/  @!P3 IMAD R27, R27, c[0x0][0x10], R31 ;  /* 0x000004001b1bba24 */ /* 0x000fc800078e021f */
[----:B------:R-:W-:-:S04]  /*3260*/  @!P3 IMAD.WIDE.U32 R24, R27, 0x8, R34 ;  /* 0x000000081b18b825 */ /* 0x000fc800078e0022 */
[----:B------:R-:W-:Y:S02]  /*3270*/  @!P4 IMAD.WIDE.U32 R26, R29, 0x8, R34 ;  /* 0x000000081d1ac825 */ /* 0x000fe400078e0022 */
[----:B------:R-:W2:Y:S02]  /*3280*/  @!P3 LDG.E.64 R24, [R24.64] ;  /* 0x000000061818b981 */ /* 0x000ea4000c1e1b00 */
[----:B------:R-:W-:Y:S02]  /*3290*/  @!P6 IMAD R29, R28, c[0x0][0x10], R31 ;  /* 0x000004001c1dea24 */ /* 0x000fe400078e021f */
[----:B------:R-:W3:Y:S02]  /*32a0*/  @!P4 LDG.E.64 R26, [R26.64] ;  /* 0x000000061a1ac981 */ /* 0x000ee4000c1e1b00 */
[----:B------:R-:W-:-:S06]  /*32b0*/  @!P6 IMAD.WIDE.U32 R28, R29, 0x8, R34 ;  /* 0x000000081d1ce825 */ /* 0x000fcc00078e0022 */
[----:B------:R-:W4:Y:S01]  /*32c0*/  @!P6 LDG.E.64 R28, [R28.64] ;  /* 0x000000061c1ce981 */ /* 0x000f22000c1e1b00 */
[----:B------:R-:W-:Y:S01]  /*32d0*/  IADD3 R33, R32, 0x4, RZ ;  /* 0x0000000420217810 */ /* 0x000fe20007ffe0ff */
[----:B--2---:R-:W-:Y:S01]  /*32e0*/  @!P3 FADD.FTZ R36, R36, R24 ;  /* 0x000000182424b221 */ /* 0x004fe20000010000 */
[----:B------:R-:W-:Y:S01]  /*32f0*/  IADD3 R24, R32, 0x5, RZ ;  /* 0x0000000520187810 */ /* 0x000fe20007ffe0ff */
[----:B------:R-:W-:Y:S01]  /*3300*/  @!P3 FADD.FTZ R37, R37, R25 ;  /* 0x000000192525b221 */ /* 0x000fe20000010000 */
[-C--:B------:R-:W-:Y:S01]  /*3310*/  ISETP.EQ.OR P3, PT, R33, R0.reuse, P2 ;  /* 0x000000002100720c */ /* 0x080fe20001762670 */
[----:B---3--:R-:W-:Y:S02]  /*3320*/  @!P4 FADD.FTZ R36, R36, R26 ;  /* 0x0000001a2424c221 */ /* 0x008fe40000010000 */
[----:B------:R-:W-:Y:S01]  /*3330*/  @!P4 FADD.FTZ R37, R37, R27 ;  /* 0x0000001b2525c221 */ /* 0x000fe20000010000 */
[----:B------:R-:W-:-:S03]  /*3340*/  ISETP.EQ.OR P4, PT, R24, R0, P2 ;  /* 0x000000001800720c */ /* 0x000fc60001782670 */
[----:B----4-:R-:W-:Y:S01]  /*3350*/  @!P6 FADD.FTZ R37, R37, R29 ;  /* 0x0000001d2525e221 */ /* 0x010fe20000010000 */
[----:B------:R-:W-:Y:S01]  /*3360*/  IADD3 R29, R32, 0x6, RZ ;  /* 0x00000006201d7810 */ /* 0x000fe20007ffe0ff */
[----:B------:R-:W-:-:S04]  /*3370*/  @!P6 FADD.FTZ R36, R36, R28 ;  /* 0x0000001c2424e221 */ /* 0x000fc80000010000 */
[----:B------:R-:W-:Y:S01]  /*3380*/  @!P3 IMAD R25, R33, c[0x0][0x10], R31 ;  /* 0x000004002119ba24 */ /* 0x000fe200078e021f */
[----:B------:R-:W-:-:S03]  /*3390*/  ISETP.EQ.OR P6, PT, R29, R0, P2 ;  /* 0x000000001d00720c */ /* 0x000fc600017c2670 */
[----:B------:R-:W-:Y:S02]  /*33a0*/  @!P4 IMAD R27, R24, c[0x0][0x10], R31 ;  /* 0x00000400181bca24 */ /* 0x000fe400078e021f */
        /* <DEDUP_REMOVED lines=16> */
[----:B------:R-:W-:-:S05]  /*34b0*/  IADD3 R29, R32, 0x9, RZ ;  /* 0x00000009201d7810 */ /* 0x000fca0007ffe0ff */
[--C-:B------:R-:W-:Y:S02]  /*34c0*/  @!P3 IMAD R25, R33, c[0x0][0x10], R31.reuse ;  /* 0x000004002119ba24 */ /* 0x100fe400078e021f */
[----:B------:R-:W-:Y:S01]  /*34d0*/  @!P6 FADD.FTZ R36, R36, R28 ;  /* 0x0000001c2424e221 */ /* 0x000fe20000010000 */
[----:B------:R-:W-:Y:S01]  /*34e0*/  ISETP.EQ.OR P6, PT, R29, R0, P2 ;  /* 0x000000001d00720c */ /* 0x000fe200017c2670 */
[----:B------:R-:W-:Y:S02]  /*34f0*/  @!P4 IMAD R27, R24, c[0x0][0x10], R31 ;  /* 0x00000400181bca24 */ /* 0x000fe400078e021f */
[----:B------:R-:W-:-:S04]  /*3500*/  @!P3 IMAD.WIDE.U32 R24, R25, 0x8, R34 ;  /* 0x000000081918b825 */ /* 0x000fc800078e0022 */
[----:B------:R-:W-:Y:S02]  /*3510*/  @!P4 IMAD.WIDE.U32 R26, R27, 0x8, R34 ;  /* 0x000000081b1ac825 */ /* 0x000fe400078e0022 */
[----:B------:R-:W2:Y:S04]  /*3520*/  @!P3 LDG.E.64 R24, [R24.64] ;  /* 0x000000061818b981 */ /* 0x000ea8000c1e1b00 */
[----:B------:R-:W3:Y:S01]  /*3530*/  @!P4 LDG.E.64 R26, [R26.64] ;  /* 0x000000061a1ac981 */ /* 0x000ee2000c1e1b00 */
[----:B------:R-:W-:-:S04]  /*3540*/  @!P6 IMAD R29, R29, c[0x0][0x10], R31 ;  /* 0x000004001d1dea24 */ /* 0x000fc800078e021f */
        /* <DEDUP_REMOVED lines=9> */
[----:B------:R-:W-:-:S09]  /*35e0*/  ISETP.EQ.OR P4, PT, R24, R0, P2 ;  /* 0x000000001800720c */ /* 0x000fd20001782670 */
[----:B------:R-:W-:Y:S02]  /*35f0*/  @!P3 IMAD R25, R33, c[0x0][0x10], R31 ;  /* 0x000004002119ba24 */ /* 0x000fe400078e021f */
[----:B----4-:R-:W-:Y:S01]  /*3600*/  @!P6 FADD.FTZ R37, R37, R29 ;  /* 0x0000001d2525e221 */ /* 0x010fe20000010000 */
[----:B------:R-:W-:Y:S01]  /*3610*/  IADD3 R29, R32, 0xc, RZ ;  /* 0x0000000c201d7810 */ /* 0x000fe20007ffe0ff */
[----:B------:R-:W-:Y:S02]  /*3620*/  @!P4 IMAD R27, R24, c[0x0][0x10], R31 ;  /* 0x00000400181bca24 */ /* 0x000fe400078e021f */
[----:B------:R-:W-:-:S04]  /*3630*/  @!P3 IMAD.WIDE.U32 R24, R25, 0x8, R34 ;  /* 0x000000081918b825 */ /* 0x000fc800078e0022 */
[----:B------:R-:W-:Y:S01]  /*3640*/  @!P6 FADD.FTZ R36, R36, R28 ;  /* 0x0000001c2424e221 */ /* 0x000fe20000010000 */
[----:B------:R-:W-:Y:S01]  /*3650*/  ISETP.EQ.OR P6, PT, R29, R0, P2 ;  /* 0x000000001d00720c */ /* 0x000fe200017c2670 */
[----:B------:R-:W-:Y:S01]  /*3660*/  @!P4 IMAD.WIDE.U32 R26, R27, 0x8, R34 ;  /* 0x000000081b1ac825 */ /* 0x000fe200078e0022 */
[----:B------:R-:W2:Y:S05]  /*3670*/  @!P3 LDG.E.64 R24, [R24.64] ;  /* 0x000000061818b981 */ /* 0x000eaa000c1e1b00 */
[----:B------:R-:W3:Y:S06]  /*3680*/  @!P4 LDG.E.64 R26, [R26.64] ;  /* 0x000000061a1ac981 */ /* 0x000eec000c1e1b00 */
[----:B------:R-:W-:-:S04]  /*3690*/  @!P6 IMAD R29, R29, c[0x0][0x10], R31 ;  /* 0x000004001d1dea24 */ /* 0x000fc800078e021f */
[----:B------:R-:W-:-:S06]  /*36a0*/  @!P6 IMAD.WIDE.U32 R28, R29, 0x8, R34 ;  /* 0x000000081d1ce825 */ /* 0x000fcc00078e0022 */
[----:B------:R-:W4:Y:S01]  /*36b0*/  @!P6 LDG.E.64 R28, [R28.64] ;  /* 0x000000061c1ce981 */ /* 0x000f22000c1e1b00 */
[C---:B------:R-:W-:Y:S02]  /*36c0*/  IADD3 R33, R32.reuse, 0xd, RZ ;  /* 0x0000000d20217810 */ /* 0x040fe40007ffe0ff */
[----:B------:R-:W-:Y:S01]  /*36d0*/  IADD3 R64, R32, 0xe, RZ ;  /* 0x0000000e20407810 */ /* 0x000fe20007ffe0ff */
[----:B--2---:R-:W-:Y:S02]  /*36e0*/  @!P3 FADD.FTZ R36, R36, R24 ;  /* 0x000000182424b221 */ /* 0x004fe40000010000 */
[----:B------:R-:W-:Y:S02]  /*36f0*/  @!P3 FADD.FTZ R37, R37, R25 ;  /* 0x000000192525b221 */ /* 0x000fe40000010000 */
[----:B---3--:R-:W-:Y:S02]  /*3700*/  @!P4 FADD.FTZ R36, R36, R26 ;  /* 0x0000001a2424c221 */ /* 0x008fe40000010000 */
[----:B------:R-:W-:Y:S01]  /*3710*/  @!P4 FADD.FTZ R37, R37, R27 ;  /* 0x0000001b2525c221 */ /* 0x000fe20000010000 */
[----:B------:R-:W-:-:S02]  /*3720*/  ISETP.EQ.OR P4, PT, R33, R0, P2 ;  /* 0x000000002100720c */ /* 0x000fc40001782670 */
[----:B------:R-:W-:-:S11]  /*3730*/  ISETP.EQ.OR P3, PT, R64, R0, P2 ;  /* 0x000000004000720c */ /* 0x000fd60001762670 */
[----:B------:R-:W-:Y:S02]  /*3740*/  @!P4 IMAD R25, R33, c[0x0][0x10], R31 ;  /* 0x000004002119ca24 */ /* 0x000fe400078e021f */
[----:B----4-:R-:W-:Y:S01]  /*3750*/  @!P6 FADD.FTZ R37, R37, R29 ;  /* 0x0000001d2525e221 */ /* 0x010fe20000010000 */
[----:B------:R-:W-:Y:S01]  /*3760*/  IADD3 R29, R32, 0xf, RZ ;  /* 0x0000000f201d7810 */ /* 0x000fe20007ffe0ff */
[----:B------:R-:W-:-:S04]  /*3770*/  @!P4 IMAD.WIDE.U32 R24, R25, 0x8, R34 ;  /* 0x000000081918c825 */ /* 0x000fc800078e0022 */
[----:B------:R-:W-:Y:S02]  /*3780*/  @!P3 IMAD R27, R64, c[0x0][0x10], R31 ;  /* 0x00000400401bba24 */ /* 0x000fe400078e021f */
        /* <DEDUP_REMOVED lines=8> */
[----:B------:R-:W-:Y:S02]  /*3810*/  IADD3 R30, R30, -0x10, RZ ;  /* 0xfffffff01e1e7810 */ /* 0x000fe40007ffe0ff */
[----:B------:R-:W-:Y:S01]  /*3820*/  IADD3 R32, R32, 0x10, RZ ;  /* 0x0000001020207810 */ /* 0x000fe20007ffe0ff */
[----:B--2---:R-:W-:Y:S02]  /*3830*/  @!P4 FADD.FTZ R36, R36, R24 ;  /* 0x000000182424c221 */ /* 0x004fe40000010000 */
[----:B------:R-:W-:Y:S02]  /*3840*/  @!P4 FADD.FTZ R37, R37, R25 ;  /* 0x000000192525c221 */ /* 0x000fe40000010000 */
[----:B---3--:R-:W-:Y:S02]  /*3850*/  @!P3 FADD.FTZ R36, R36, R26 ;  /* 0x0000001a2424b221 */ /* 0x008fe40000010000 */
[----:B------:R-:W-:Y:S01]  /*3860*/  @!P3 FADD.FTZ R37, R37, R27 ;  /* 0x0000001b2525b221 */ /* 0x000fe20000010000 */
[----:B------:R-:W-:Y:S01]  /*3870*/  ISETP.GT.AND P3, PT, R30, 0xc, PT ;  /* 0x0000000c1e00780c */ /* 0x000fe20003f64270 */
[----:B----4-:R-:W-:-:S02]  /*3880*/  @!P6 FADD.FTZ R36, R36, R28 ;  /* 0x0000001c2424e221 */ /* 0x010fc40000010000 */
[----:B------:R-:W-:-:S10]  /*3890*/  @!P6 FADD.FTZ R37, R37, R29 ;  /* 0x0000001d2525e221 */ /* 0x000fd40000010000 */
[----:B------:R-:W-:Y:S05]  /*38a0*/  @P3 BRA `(.L_x_66) ;  /* 0xfffff8d000003947 */ /* 0x000fea000383ffff */
.L_x_65:
[----:B------:R-:W-:-:S13]  /*38b0*/  ISETP.GT.AND P3, PT, R30, 0x4, PT ;  /* 0x000000041e00780c */ /* 0x000fda0003f64270 */
[----:B------:R-:W-:Y:S05]  /*38c0*/  @!P3 BRA `(.L_x_67) ;  /* 0x000003b00000b947 */ /* 0x000fea0003800000 */
[C---:B------:R-:W-:Y:S02]  /*38d0*/  ISETP.EQ.OR P0, PT, R32.reuse, R0, P2 ;  /* 0x000000002000720c */ /* 0x040fe40001702670 */
[----:B------:R-:W-:-:S04]  /*38e0*/  IADD3 R29, R32, 0x1, RZ ;  /* 0x00000001201d7810 */ /* 0x000fc80007ffe0ff */
[----:B------:R-:W-:-:S07]  /*38f0*/  ISETP.EQ.OR P3, PT, R29, R0, P2 ;  /* 0x000000001d00720c */ /* 0x000fce0001762670 */
[----:B------:R-:W-:-:S04]  /*3900*/  @!P0 IMAD R25, R32, c[0x0][0x10], R31 ;  /* 0x0000040020198a24 */ /* 0x000fc800078e021f */
[----:B------:R-:W-:-:S06]  /*3910*/  @!P0 IMAD.WIDE.U32 R24, R25, 0x8, R34 ;  /* 0x0000000819188825 */ /* 0x000fcc00078e0022 */
[----:B------:R-:W2:Y:S01]  /*3920*/  @!P0 LDG.E.64 R24, [R24.64] ;  /* 0x0000000618188981 */ /* 0x000ea2000c1e1b00 */
[----:B------:R-:W-:-:S04]  /*3930*/  @!P3 IMAD R29, R29, c[0x0][0x10], R31 ;  /* 0x000004001d1dba24 */ /* 0x000fc800078e021f */
[----:B------:R-:W-:-:S06]  /*3940*/  @!P3 IMAD.WIDE.U32 R28, R29, 0x8, R34 ;  /* 0x000000081d1cb825 */ /* 0x000fcc00078e0022 */
[----:B------:R-:W3:Y:S01]  /*3950*/  @!P3 LDG.E.64 R28, [R28.64] ;  /* 0x000000061c1cb981 */ /* 0x000ee2000c1e1b00 */
[C---:B------:R-:W-:Y:S02]  /*3960*/  IADD3 R27, R32.reuse, 0x2, RZ ;  /* 0x00000002201b7810 */ /* 0x040fe40007ffe0ff */
[C---:B------:R-:W-:Y:S02]  /*3970*/  IADD3 R33, R32.reuse, 0x3, RZ ;  /* 0x0000000320217810 */ /* 0x040fe40007ffe0ff */
[-C--:B------:R-:W-:Y:S02]  /*3980*/  ISETP.EQ.OR P4, PT, R27, R0.reuse, P2 ;  /* 0x000000001b00720c */ /* 0x080fe40001782670 */
[----:B------:R-:W-:Y:S02]  /*3990*/  ISETP.EQ.OR P6, PT, R33, R0, P2 ;  /* 0x000000002100720c */ /* 0x000fe400017c2670 */
[----:B------:R-:W-:-:S09]  /*39a0*/  IADD3 R32, R32, 0x4, RZ ;  /* 0x0000000420207810 */ /* 0x000fd20007ffe0ff */
[----:B------:R-:W-:-:S04]  /*39b0*/  @!P4 IMAD R27, R27, c[0x0][0x10], R31 ;  /* 0x000004001b1bca24 */ /* 0x000fc800078e021f */
[----:B------:R-:W-:-:S06]  /*39c0*/  @!P4 IMAD.WIDE.U32 R26, R27, 0x8, R34 ;  /* 0x000000081b1ac825 */ /* 0x000fcc00078e0022 */
[----:B------:R-:W4:Y:S01]  /*39d0*/  @!P4 LDG.E.64 R26, [R26.64] ;  /* 0x000000061a1ac981 */ /* 0x000f22000c1e1b00 */
[----:B0-2---:R-:W-:Y:S02]  /*39e0*/  @!P0 FADD.FTZ R37, R37, R25 ;  /* 0x0000001925258221 */ /* 0x005fe40000010000 */
[----:B------:R-:W-:Y:S02]  /*39f0*/  @!P6 IMAD R25, R33, c[0x0][0x10], R31 ;  /* 0x000004002119ea24 */ /* 0x000fe400078e021f */
[----:B------:R-:W-:Y:S01]  /*3a00*/  @!P0 FADD.FTZ R36, R36, R24 ;  /* 0x0000001824248221 */ /* 0x000fe20000010000 */
[----:B------:R-:W-:Y:S01]  /*3a10*/  ISETP.EQ.OR P0, PT, R32, R0, P2 ;  /* 0x000000002000720c */ /* 0x000fe20001702670 */
[----:B------:R-:W-:-:S06]  /*3a20*/  @!P6 IMAD.WIDE.U32 R24, R25, 0x8, R34 ;  /* 0x000000081918e825 */ /* 0x000fcc00078e0022 */
[----:B------:R-:W2:Y:S01]  /*3a30*/  @!P6 LDG.E.64 R24, [R24.64] ;  /* 0x000000061818e981 */ /* 0x000ea2000c1e1b00 */
[----:B---3--:R-:W-:Y:S02]  /*3a40*/  @!P3 FADD.FTZ R37, R37, R29 ;  /* 0x0000001d2525b221 */ /* 0x008fe40000010000 */
[----:B------:R-:W-:-:S03]  /*3a50*/  @!P3 FADD.FTZ R36, R36, R28 ;  /* 0x0000001c2424b221 */ /* 0x000fc60000010000 */
[----:B------:R-:W-:-:S04]  /*3a60*/  @!P0 IMAD R29, R32, c[0x0][0x10], R31 ;  /* 0x00000400201d8a24 */ /* 0x000fc800078e021f */
[----:B------:R-:W-:-:S06]  /*3a70*/  @!P0 IMAD.WIDE.U32 R28, R29, 0x8, R34 ;  /* 0x000000081d1c8825 */ /* 0x000fcc00078e0022 */
[----:B------:R-:W3:Y:S01]  /*3a80*/  @!P0 LDG.E.64 R28, [R28.64] ;  /* 0x000000061c1c8981 */ /* 0x000ee2000c1e1b00 */
[----:B------:R-:W-:Y:S01]  /*3a90*/  IADD3 R33, R32, 0x3, RZ ;  /* 0x0000000320217810 */ /* 0x000fe20007ffe0ff */
[----:B----4-:R-:W-:Y:S01]  /*3aa0*/  @!P4 FADD.FTZ R36, R36, R26 ;  /* 0x0000001a2424c221 */ /* 0x010fe20000010000 */
[C---:B------:R-:W-:Y:S01]  /*3ab0*/  IADD3 R26, R32.reuse, 0x1, RZ ;  /* 0x00000001201a7810 */ /* 0x040fe20007ffe0ff */
[----:B------:R-:W-:Y:S01]  /*3ac0*/  @!P4 FADD.FTZ R37, R37, R27 ;  /* 0x0000001b2525c221 */ /* 0x000fe20000010000 */
[----:B------:R-:W-:Y:S02]  /*3ad0*/  IADD3 R27, R32, 0x2, RZ ;  /* 0x00000002201b7810 */ /* 0x000fe40007ffe0ff */
[-C--:B------:R-:W-:Y:S02]  /*3ae0*/  ISETP.EQ.OR P4, PT, R26, R0.reuse, P2 ;  /* 0x000000001a00720c */ /* 0x080fe40001782670 */
[----:B------:R-:W-:Y:S01]  /*3af0*/  ISETP.EQ.OR P3, PT, R33, R0, P2 ;  /* 0x000000002100720c */ /* 0x000fe20001762670 */
[----:B--2---:R-:W-:-:S02]  /*3b00*/  @!P6 FADD.FTZ R36, R36, R24 ;  /* 0x000000182424e221 */ /* 0x004fc40000010000 */
[----:B------:R-:W-:Y:S01]  /*3b10*/  @!P6 FADD.FTZ R37, R37, R25 ;  /* 0x000000192525e221 */ /* 0x000fe20000010000 */
[----:B------:R-:W-:-:S07]  /*3b20*/  ISETP.EQ.OR P6, PT, R27, R0, P2 ;  /* 0x000000001b00720c */ /* 0x000fce00017c2670 */
[----:B------:R-:W-:-:S04]  /*3b30*/  @!P4 IMAD R25, R26, c[0x0][0x10], R31 ;  /* 0x000004001a19ca24 */ /* 0x000fc800078e021f */
[----:B------:R-:W-:-:S06]  /*3b40*/  @!P4 IMAD.WIDE.U32 R24, R25, 0x8, R34 ;  /* 0x000000081918c825 */ /* 0x000fcc00078e0022 */
[----:B------:R-:W2:Y:S01]  /*3b50*/  @!P4 LDG.E.64 R24, [R24.64] ;  /* 0x000000061818c981 */ /* 0x000ea2000c1e1b00 */
[----:B------:R-:W-:Y:S02]  /*3b60*/  @!P6 IMAD R27, R27, c[0x0][0x10], R31 ;  /* 0x000004001b1bea24 */ /* 0x000fe400078e021f */
[----:B---3--:R-:W-:Y:S02]  /*3b70*/  @!P0 FADD.FTZ R37, R37, R29 ;  /* 0x0000001d25258221 */ /* 0x008fe40000010000 */
[----:B------:R-:W-:Y:S02]  /*3b80*/  @!P3 IMAD R29, R33, c[0x0][0x10], R31 ;  /* 0x00000400211dba24 */ /* 0x000fe400078e021f */
[----:B------:R-:W-:-:S04]  /*3b90*/  @!P6 IMAD.WIDE.U32 R26, R27, 0x8, R34 ;  /* 0x000000081b1ae825 */ /* 0x000fc800078e0022 */
[----:B------:R-:W-:Y:S02]  /*3ba0*/  @!P0 FADD.FTZ R36, R36, R28 ;  /* 0x0000001c24248221 */ /* 0x000fe40000010000 */
[----:B------:R-:W-:Y:S01]  /*3bb0*/  @!P3 IMAD.WIDE.U32 R28, R29, 0x8, R34 ;  /* 0x000000081d1cb825 */ /* 0x000fe200078e0022 */
[----:B------:R-:W3:Y:S05]  /*3bc0*/  @!P6 LDG.E.64 R26, [R26.64] ;  /* 0x000000061a1ae981 */ /* 0x000eea000c1e1b00 */
[----:B------:R-:W4:Y:S01]  /*3bd0*/  @!P3 LDG.E.64 R28, [R28.64] ;  /* 0x000000061c1cb981 */ /* 0x000f22000c1e1b00 */
[----:B------:R-:W-:Y:S02]  /*3be0*/  IADD3 R30, R30, -0x4, RZ ;  /* 0xfffffffc1e1e7810 */ /* 0x000fe40007ffe0ff */
[----:B------:R-:W-:-:S02]  /*3bf0*/  PLOP3.LUT P0, PT, PT, PT, PT, 0x8, 0x0 ;  /* 0x000000000000781c */ /* 0x000fc40003f0e170 */
[----:B------:R-:W-:Y:S02]  /*3c00*/  IADD3 R30, R30, -0x4, RZ ;  /* 0xfffffffc1e1e7810 */ /* 0x000fe40007ffe0ff */
[----:B------:R-:W-:Y:S01]  /*3c10*/  IADD3 R32, R32, 0x4, RZ ;  /* 0x0000000420207810 */ /* 0x000fe20007ffe0ff */
[----:B--2---:R-:W-:Y:S02]  /*3c20*/  @!P4 FADD.FTZ R36, R36, R24 ;  /* 0x000000182424c221 */ /* 0x004fe40000010000 */
[----:B------:R-:W-:Y:S02]  /*3c30*/  @!P4 FADD.FTZ R37, R37, R25 ;  /* 0x000000192525c221 */ /* 0x000fe40000010000 */
[----:B---3--:R-:W-:Y:S02]  /*3c40*/  @!P6 FADD.FTZ R36, R36, R26 ;  /* 0x0000001a2424e221 */ /* 0x008fe40000010000 */
[----:B------:R-:W-:Y:S02]  /*3c50*/  @!P6 FADD.FTZ R37, R37, R27 ;  /* 0x0000001b2525e221 */ /* 0x000fe40000010000 */
[----:B----4-:R-:W-:-:S02]  /*3c60*/  @!P3 FADD.FTZ R36, R36, R28 ;  /* 0x0000001c2424b221 */ /* 0x010fc40000010000 */
[----:B------:R-:W-:Y:S02]  /*3c70*/  @!P3 FADD.FTZ R37, R37, R29 ;  /* 0x0000001d2525b221 */ /* 0x000fe40000010000 */
.L_x_67:
[----:B------:R-:W-:-:S13]  /*3c80*/  ISETP.NE.OR P0, PT, R30, RZ, P0 ;  /* 0x000000ff1e00720c */ /* 0x000fda0000705670 */
[----:B------:R-:W-:Y:S05]  /*3c90*/  @!P0 BRA `(.L_x_63) ;  /* 0x000001f000008947 */ /* 0x000fea0003800000 */
.L_x_64:
[----:B------:R-:W-:-:S13]  /*3ca0*/  ISETP.EQ.OR P3, PT, R32, R0, P2 ;  /* 0x000000002000720c */ /* 0x000fda0001762670 */
[----:B------:R-:W-:-:S04]  /*3cb0*/  @!P3 IMAD R29, R32, c[0x0][0x10], R31 ;  /* 0x00000400201dba24 */ /* 0x000fc800078e021f */
[----:B------:R-:W-:-:S06]  /*3cc0*/  @!P3 IMAD.WIDE.U32 R28, R29, 0x8, R34 ;  /* 0x000000081d1cb825 */ /* 0x000fcc00078e0022 */
[----:B------:R-:W2:Y:S01]  /*3cd0*/  @!P3 LDG.E.64 R28, [R28.64] ;  /* 0x000000061c1cb981 */ /* 0x000ea2000c1e1b00 */
[C---:B------:R-:W-:Y:S02]  /*3ce0*/  IADD3 R27, R32.reuse, 0x1, RZ ;  /* 0x00000001201b7810 */ /* 0x040fe40007ffe0ff */
[C---:B------:R-:W-:Y:S02]  /*3cf0*/  IADD3 R25, R32.reuse, 0x2, RZ ;  /* 0x0000000220197810 */ /* 0x040fe40007ffe0ff */
[-C--:B------:R-:W-:Y:S02]  /*3d00*/  ISETP.EQ.OR P4, PT, R27, R0.reuse, P2 ;  /* 0x000000001b00720c */ /* 0x080fe40001782670 */
[----:B------:R-:W-:Y:S02]  /*3d10*/  ISETP.EQ.OR P6, PT, R25, R0, P2 ;  /* 0x000000001900720c */ /* 0x000fe400017c2670 */
[----:B------:R-:W-:-:S04]  /*3d20*/  IADD3 R33, R32, 0x3, RZ ;  /* 0x0000000320217810 */ /* 0x000fc80007ffe0ff */
[----:B------:R-:W-:-:S05]  /*3d30*/  ISETP.EQ.OR P0, PT, R33, R0, P2 ;  /* 0x000000002100720c */ /* 0x000fca0001702670 */
[--C-:B------:R-:W-:Y:S02]  /*3d40*/  @!P4 IMAD R27, R27, c[0x0][0x10], R31.reuse ;  /* 0x000004001b1bca24 */ /* 0x100fe400078e021f */
[----:B------:R-:W-:Y:S02]  /*3d50*/  @!P6 IMAD R25, R25, c[0x0][0x10], R31 ;  /* 0x000004001919ea24 */ /* 0x000fe400078e021f */
[----:B------:R-:W-:-:S04]  /*3d60*/  @!P4 IMAD.WIDE.U32 R26, R27, 0x8, R34 ;  /* 0x000000081b1ac825 */ /* 0x000fc800078e0022 */
[----:B------:R-:W-:Y:S02]  /*3d70*/  @!P6 IMAD.WIDE.U32 R24, R25, 0x8, R34 ;  /* 0x000000081918e825 */ /* 0x000fe400078e0022 */
[----:B------:R-:W3:Y:S02]  /*3d80*/  @!P4 LDG.E.64 R26, [R26.64] ;  /* 0x000000061a1ac981 */ /* 0x000ee4000c1e1b00 */
[----:B------:R-:W-:Y:S02]  /*3d90*/  @!P0 IMAD R33, R33, c[0x0][0x10], R31 ;  /* 0x0000040021218a24 */ /* 0x000fe400078e021f */
[----:B------:R-:W4:Y:S01]  /*3da0*/  @!P6 LDG.E.64 R24, [R24.64] ;  /* 0x000000061818e981 */ /* 0x000f22000c1e1b00 */
[----:B0-2---:R-:W-:Y:S02]  /*3db0*/  @!P3 FADD.FTZ R36, R36, R28 ;  /* 0x0000001c2424b221 */ /* 0x005fe40000010000 */
[----:B------:R-:W-:Y:S02]  /*3dc0*/  @!P3 FADD.FTZ R37, R37, R29 ;  /* 0x0000001d2525b221 */ /* 0x000fe40000010000 */
[----:B------:R-:W-:-:S06]  /*3dd0*/  @!P0 IMAD.WIDE.U32 R28, R33, 0x8, R34 ;  /* 0x00000008211c8825 */ /* 0x000fcc00078e0022 */
[----:B------:R-:W2:Y:S01]  /*3de0*/  @!P0 LDG.E.64 R28, [R28.64] ;  /* 0x000000061c1c8981 */ /* 0x000ea2000c1e1b00 */
[----:B------:R-:W-:-:S04]  /*3df0*/  IADD3 R30, R30, -0x4, RZ ;  /* 0xfffffffc1e1e7810 */ /* 0x000fc80007ffe0ff */
[----:B------:R-:W-:Y:S02]  /*3e00*/  ISETP.NE.AND P3, PT, R30, RZ, PT ;  /* 0x000000ff1e00720c */ /* 0x000fe40003f65270 */
[----:B------:R-:W-:Y:S01]  /*3e10*/  IADD3 R32, R32, 0x4, RZ ;  /* 0x0000000420207810 */ /* 0x000fe20007ffe0ff */
[----:B---3--:R-:W-:Y:S02]  /*3e20*/  @!P4 FADD.FTZ R36, R36, R26 ;  /* 0x0000001a2424c221 */ /* 0x008fe40000010000 */
[----:B------:R-:W-:Y:S02]  /*3e30*/  @!P4 FADD.FTZ R37, R37, R27 ;  /* 0x0000001b2525c221 */ /* 0x000fe40000010000 */
[----:B----4-:R-:W-:Y:S02]  /*3e40*/  @!P6 FADD.FTZ R36, R36, R24 ;  /* 0x000000182424e221 */ /* 0x010fe40000010000 */
[----:B------:R-:W-:Y:S02]  /*3e50*/  @!P6 FADD.FTZ R37, R37, R25 ;  /* 0x000000192525e221 */ /* 0x000fe40000010000 */
[----:B--2---:R-:W-:-:S02]  /*3e60*/  @!P0 FADD.FTZ R36, R36, R28 ;  /* 0x0000001c24248221 */ /* 0x004fc40000010000 */
[----:B------:R-:W-:Y:S01]  /*3e70*/  @!P0 FADD.FTZ R37, R37, R29 ;  /* 0x0000001d25258221 */ /* 0x000fe20000010000 */
[----:B------:R-:W-:Y:S05]  /*3e80*/  @P3 BRA `(.L_x_64) ;  /* 0xfffffe1000003947 */ /* 0x000fea000383ffff */
.L_x_63:
[----:B------:R-:W-:-:S04]  /*3e90*/  MOV R26, c[0x0][0xc] ;  /* 0x00000300001a7a02 */ /* 0x000fc80000000f00 */
[----:B------:R-:W-:-:S13]  /*3ea0*/  LOP3.LUT P0, R26, R26, 0x3, RZ, 0xc0, !PT ;  /* 0x000000031a1a7812 */ /* 0x000fda000780c0ff */
[----:B------:R-:W-:Y:S05]  /*3eb0*/  @!P0 BRA `(.L_x_60) ;  /* 0x000001a000008947 */ /* 0x000fea0003800000 */
[----:B------:R-:W-:Y:S01]  /*3ec0*/  ISETP.EQ.OR P0, PT, R32, R0, P2 ;  /* 0x000000002000720c */ /* 0x000fe20001702670 */
[----:B------:R-:W-:Y:S01]  /*3ed0*/  BSSY B0, `(.L_x_68) ;  /* 0x0000008000007945 */ /* 0x000fe20003800000 */
[----:B------:R-:W-:-:S11]  /*3ee0*/  ISETP.NE.AND P3, PT, R26, 0x1, PT ;  /* 0x000000011a00780c */ /* 0x000fd60003f65270 */
[----:B------:R-:W-:Y:S05]  /*3ef0*/  @P0 BRA `(.L_x_69) ;  /* 0x0000005000000947 */ /* 0x000fea0003800000 */
[----:B------:R-:W-:-:S04]  /*3f00*/  IMAD R25, R32, c[0x0][0x10], R31 ;  /* 0x0000040020197a24 */ /* 0x000fc800078e021f */
[----:B------:R-:W-:-:S06]  /*3f10*/  IMAD.WIDE.U32 R24, R25, 0x8, R34 ;  /* 0x0000000819187825 */ /* 0x000fcc00078e0022 */
[----:B------:R-:W2:Y:S02]  /*3f20*/  LDG.E.64 R24, [R24.64] ;  /* 0x0000000618187981 */ /* 0x000ea4000c1e1b00 */
[----:B0-2---:R-:W-:Y:S02]  /*3f30*/  FADD.FTZ R36, R36, R24 ;  /* 0x0000001824247221 */ /* 0x005fe40000010000 */
[----:B------:R-:W-:Y:S02]  /*3f40*/  FADD.FTZ R37, R37, R25 ;  /* 0x0000001925257221 */ /* 0x000fe40000010000 */
.L_x_69:
[----:B------:R-:W-:Y:S05]  /*3f50*/  BSYNC B0 ;  /* 0x0000000000007941 */ /* 0x000fea0003800000 */
.L_x_68:
[----:B------:R-:W-:Y:S05]  /*3f60*/  @!P3 BRA `(.L_x_60) ;  /* 0x000000f00000b947 */ /* 0x000fea0003800000 */
[C---:B------:R-:W-:Y:S02]  /*3f70*/  IADD3 R27, R32.reuse, 0x2, RZ ;  /* 0x00000002201b7810 */ /* 0x040fe40007ffe0ff */
        /* <DEDUP_REMOVED lines=14> */
.L_x_60:
[----:B------:R2:W-:Y:S01]  /*4060*/  @!P2 STS.64 [0xb0], R36 ;  /* 0x0000b024ff00a388 */ /* 0x0005e20000000a00 */
[----:B-1----:R-:W-:-:S03]  /*4070*/  PRMT R27, RZ, 0x7610, R50 ;  /* 0x00007610ff1b7816 */ /* 0x002fc60000000032 */
[----:B------:R-:W-:Y:S01]  /*4080*/  BAR.SYNC.DEFER_BLOCKING 0x0 ;  /* 0x0000000000007b1d */ /* 0x000fe20000010000 */
[----:B------:R-:W-:Y:S01]  /*4090*/  ISETP.GE.U32.AND P0, PT, R59, c[0x0][0x1e0], PT ;  /* 0x000078003b007a0c */ /* 0x000fe20003f06070 */
[----:B------:R-:W-:Y:S01]  /*40a0*/  FADD.FTZ R30, -R18, R27 ;  /* 0x0000001b121e7221 */ /* 0x000fe20000010100 */
[----:B------:R-:W-:Y:S02]  /*40b0*/  ISETP.GE.U32.AND P2, PT, R58, c[0x0][0x1e0], PT ;  /* 0x000078003a007a0c */ /* 0x000fe40003f46070 */
[----:B------:R-:W-:Y:S01]  /*40c0*/  ISETP.GE.AND.EX P0, PT, R9, c[0x0][0x1e4], PT, P0 ;  /* 0x0000790009007a0c */ /* 0x000fe20003f06300 */
[----:B0-2---:R-:W-:Y:S01]  /*40d0*/  FMUL.FTZ R36, R30, R19 ;  /* 0x000000131e247220 */ /* 0x005fe20000410000 */
[----:B------:R-:W0:Y:S02]  /*40e0*/  LDS.64 R24, [0xb0] ;  /* 0x0000b000ff187984 */ /* 0x000e240000000a00 */
[----:B0-----:R-:W-:Y:S01]  /*40f0*/  FMUL.FTZ R29, R25, c[0x0][0x20c] ;  /* 0x00008300191d7a20 */ /* 0x001fe20000410000 */
[----:B------:R-:W-:Y:S01]  /*4100*/  PRMT R25, RZ, 0x5410, R50 ;  /* 0x00005410ff197816 */ /* 0x000fe20000000032 */
[----:B------:R-:W-:Y:S01]  /*4110*/  FMUL.FTZ R28, R24, c[0x0][0x20c] ;  /* 0x00008300181c7a20 */ /* 0x000fe20000410000 */
[----:B------:R-:W-:-:S03]  /*4120*/  PRMT R24, RZ, 0x7610, R49 ;  /* 0x00007610ff187816 */ /* 0x000fc60000000031 */
[----:B------:R-:W-:Y:S01]  /*4130*/  FADD.FTZ R26, -R18, R25 ;  /* 0x00000019121a7221 */ /* 0x000fe20000010100 */
[----:B------:R-:W-:-:S03]  /*4140*/  PRMT R25, RZ, 0x5410, R49 ;  /* 0x00005410ff197816 */ /* 0x000fc60000000031 */
[----:B------:R-:W-:Y:S01]  /*4150*/  FMUL.FTZ R49, R26, R19 ;  /* 0x000000131a317220 */ /* 0x000fe20000410000 */
        /* <DEDUP_REMOVED lines=19> */
.L_x_70:
[----:B------:R-:W-:Y:S01]  /*4290*/  BSSY B0, `(.L_x_71) ;  /* 0x0000012000007945 */ /* 0x000fe20003800000 */
[----:B------:R-:W-:Y:S05]  /*42a0*/  @!P1 BRA `(.L_x_72) ;  /* 0x0000010000009947 */ /* 0x000fea0003800000 */
[C-C-:B------:R-:W-:Y:S02]  /*42b0*/  FFMA.FTZ R26, R28.reuse, R49, R29.reuse ;  /* 0x000000311c1a7223 */ /* 0x140fe4000001001d */
[----:B------:R-:W-:-:S02]  /*42c0*/  FFMA.FTZ R27, R28, R36, R29 ;  /* 0x000000241c1b7223 */ /* 0x000fc4000001001d */
[----:B------:R-:W-:Y:S01]  /*42d0*/  FFMA.FTZ R26, R25, R20, -R26 ;  /* 0x00000014191a7223 */ /* 0x000fe2000001081a */
[----:B------:R-:W-:Y:S01]  /*42e0*/  MOV R25, R69 ;  /* 0x0000004500197202 */ /* 0x000fe20000000f00 */
[----:B------:R-:W-:Y:S01]  /*42f0*/  FFMA.FTZ R30, R24, R21, -R27 ;  /* 0x00000015181e7223 */ /* 0x000fe2000001081b */
[----:B------:R-:W-:Y:S01]  /*4300*/  MOV R24, R66 ;  /* 0x0000004200187202 */ /* 0x000fe20000000f00 */
[----:B------:R-:W-:Y:S02]  /*4310*/  IMAD R31, R4, c[0x0][0x1d8], RZ ;  /* 0x00007600041f7a24 */ /* 0x000fe400078e02ff */
[----:B------:R-:W-:Y:S02]  /*4320*/  FMUL.FTZ R30, R30, R19 ;  /* 0x000000131e1e7220 */ /* 0x000fe40000410000 */
[----:B------:R-:W-:-:S04]  /*4330*/  IMAD.WIDE.U32 R24, R60, c[0x0][0x1d8], R24 ;  /* 0x000076003c187a25 */ /* 0x000fc800078e0018 */
[----:B------:R-:W-:Y:S02]  /*4340*/  IMAD R27, R60, c[0x0][0x1dc], R31 ;  /* 0x000077003c1b7a24 */ /* 0x000fe400078e021f */
[----:B------:R-:W-:Y:S01]  /*4350*/  FMUL.FTZ R31, R26, R19 ;  /* 0x000000131a1f7220 */ /* 0x000fe20000410000 */
[----:B------:R-:W-:Y:S02]  /*4360*/  LEA R26, P3, R24, c[0x0][0x160], 0x1 ;  /* 0x00005800181a7a11 */ /* 0x000fe400078608ff */
[----:B------:R-:W-:Y:S02]  /*4370*/  IADD3 R27, R25, R27, RZ ;  /* 0x0000001b191b7210 */ /* 0x000fe40007ffe0ff */
[----:B------:R-:W-:Y:S02]  /*4380*/  F2FP.BF16.PACK_AB R25, R30, R31 ;  /* 0x0000001f1e19723e */ /* 0x000fe400000010ff */
[----:B------:R-:W-:-:S05]  /*4390*/  LEA.HI.X R27, R24, c[0x0][0x164], R27, 0x1, P3 ;  /* 0x00005900181b7a11 */ /* 0x000fca00018f0c1b */
[----:B------:R0:W-:Y:S02]  /*43a0*/  STG.E [R26.64], R25 ;  /* 0x000000191a007986 */ /* 0x0001e4000c101906 */
.L_x_72:
[----:B------:R-:W-:Y:S05]  /*43b0*/  BSYNC B0 ;  /* 0x0000000000007941 */ /* 0x000fea0003800000 */
.L_x_71:
[--C-:B0-----:R-:W-:Y:S02]  /*43c0*/  PRMT R27, RZ, 0x5410, R51.reuse ;  /* 0x00005410ff1b7816 */ /* 0x101fe40000000033 */
[----:B------:R-:W-:Y:S02]  /*43d0*/  PRMT R51, RZ, 0x7610, R51 ;  /* 0x00007610ff337816 */ /* 0x000fe40000000033 */
[--C-:B------:R-:W-:Y:S01]  /*43e0*/  PRMT R25, RZ, 0x5410, R48.reuse ;  /* 0x00005410ff197816 */ /* 0x100fe20000000030 */
[----:B------:R-:W-:Y:S01]  /*43f0*/  FADD.FTZ R24, -R18, R27 ;  /* 0x0000001b12187221 */ /* 0x000fe20000010100 */
[----:B------:R-:W-:Y:S01]  /*4400*/  ISETP.GE.AND.EX P2, PT, R10, c[0x0][0x1e4], PT, P2 ;  /* 0x000079000a007a0c */ /* 0x000fe20003f46320 */
[----:B------:R-:W-:Y:S01]  /*4410*/  FADD.FTZ R26, -R18, R51 ;  /* 0x00000033121a7221 */ /* 0x000fe20000010100 */
[----:B------:R-:W-:Y:S01]  /*4420*/  ISETP.GT.U32.OR P0, PT, R62, 0x22f, P0 ;  /* 0x0000022f3e00780c */ /* 0x000fe20000704470 */
[-C--:B------:R-:W-:Y:S01]  /*4430*/  FMUL.FTZ R49, R24, R19.reuse ;  /* 0x0000001318317220 */ /* 0x080fe20000410000 */
[----:B------:R-:W-:Y:S01]  /*4440*/  PRMT R48, RZ, 0x7610, R48 ;  /* 0x00007610ff307816 */ /* 0x000fe20000000030 */
[----:B------:R-:W-:Y:S01]  /*4450*/  FMUL.FTZ R34, R26, R19 ;  /* 0x000000131a227220 */ /* 0x000fe20000410000 */
[----:B------:R-:W-:Y:S01]  /*4460*/  PRMT R51, RZ, 0x5410, R46 ;  /* 0x00005410ff337816 */ /* 0x000fe2000000002e */
[----:B------:R-:W-:Y:S07]  /*4470*/  @!P5 BRA `(.L_x_73) ;  /* 0x000001200000d947 */ /* 0x000fee0003800000 */
        /* <DEDUP_REMOVED lines=18> */
.L_x_73:
[----:B------:R-:W-:Y:S01]  /*45a0*/  BSSY B0, `(.L_x_74) ;  /* 0x0000012000007945 */ /* 0x000fe20003800000 */
[----:B------:R-:W-:Y:S05]  /*45b0*/  @P0 BRA `(.L_x_75) ;  /* 0x0000010000000947 */ /* 0x000fea0003800000 */
        /* <DEDUP_REMOVED lines=9> */
[----:B------:R-:W-:Y:S01]  /*4650*/  FMUL.FTZ R30, R26, R19 ;  /* 0x000000131a1e7220 */ /* 0x000fe20000410000 */
[----:B------:R-:W-:Y:S01]  /*4660*/  IADD3 R27, R25, R27, RZ ;  /* 0x0000001b191b7210 */ /* 0x000fe20007ffe0ff */
[----:B------:R-:W-:Y:S01]  /*4670*/  FMUL.FTZ R9, R48, R19 ;  /* 0x0000001330097220 */ /* 0x000fe20000410000 */
[----:B------:R-:W-:-:S04]  /*4680*/  LEA R26, P0, R24, c[0x0][0x160], 0x1 ;  /* 0x00005800181a7a11 */ /* 0x000fc800078008ff */
[----:B------:R-:W-:Y:S02]  /*4690*/  LEA.HI.X R27, R24, c[0x0][0x164], R27, 0x1, P0 ;  /* 0x00005900181b7a11 */ /* 0x000fe400000f0c1b */
[----:B------:R-:W-:-:S05]  /*46a0*/  F2FP.BF16.PACK_AB R9, R9, R30 ;  /* 0x0000001e0909723e */ /* 0x000fca00000010ff */
[----:B------:R0:W-:Y:S02]  /*46b0*/  STG.E [R26.64], R9 ;  /* 0x000000091a007986 */ /* 0x0001e4000c101906 */
.L_x_75:
[----:B------:R-:W-:Y:S05]  /*46c0*/  BSYNC B0 ;  /* 0x0000000000007941 */ /* 0x000fea0003800000 */
.L_x_74:
[----:B0-----:R-:W-:Y:S01]  /*46d0*/  PRMT R9, RZ, 0x7610, R46 ;  /* 0x00007610ff097816 */ /* 0x001fe2000000002e */
[C---:B------:R-:W-:Y:S01]  /*46e0*/  FADD.FTZ R26, -R18.reuse, R51 ;  /* 0x00000033121a7221 */ /* 0x040fe20000010100 */
[--C-:B------:R-:W-:Y:S02]  /*46f0*/  PRMT R25, RZ, 0x5410, R45.reuse ;  /* 0x00005410ff197816 */ /* 0x100fe4000000002d */
[----:B------:R-:W-:Y:S01]  /*4700*/  PRMT R24, RZ, 0x7610, R45 ;  /* 0x00007610ff187816 */ /* 0x000fe2000000002d */
[----:B------:R-:W-:Y:S01]  /*4710*/  FADD.FTZ R30, -R18, R9 ;  /* 0x00000009121e7221 */ /* 0x000fe20000010100 */
[--C-:B------:R-:W-:Y:S01]  /*4720*/  PRMT R9, RZ, 0x5410, R47.reuse ;  /* 0x00005410ff097816 */ /* 0x100fe2000000002f */
[-C--:B------:R-:W-:Y:S01]  /*4730*/  FMUL.FTZ R45, R26, R19.reuse ;  /* 0x000000131a2d7220 */ /* 0x080fe20000410000 */
[----:B------:R-:W-:Y:S01]  /*4740*/  ISETP.GT.U32.OR P2, PT, R62, 0x22f, P2 ;  /* 0x0000022f3e00780c */ /* 0x000fe20001744470 */
[----:B------:R-:W-:Y:S01]  /*4750*/  FMUL.FTZ R46, R30, R19 ;  /* 0x000000131e2e7220 */ /* 0x000fe20000410000 */
[----:B------:R-:W-:Y:S01]  /*4760*/  PRMT R47, RZ, 0x7610, R47 ;  /* 0x00007610ff2f7816 */ /* 0x000fe2000000002f */
[----:B------:R-:W-:Y:S09]  /*4770*/  @!P5 BRA `(.L_x_76) ;  /* 0x000001200000d947 */ /* 0x000ff20003800000 */
        /* <DEDUP_REMOVED lines=18> */
.L_x_76:
[----:B------:R-:W-:Y:S01]  /*48a0*/  BSSY B0, `(.L_x_77) ;  /* 0x0000012000007945 */ /* 0x000fe20003800000 */
[----:B------:R-:W-:Y:S05]  /*48b0*/  @P2 BRA `(.L_x_78) ;  /* 0x0000010000002947 */ /* 0x000fea0003800000 */
[C-C-:B------:R-:W-:Y:S02]  /*48c0*/  FFMA.FTZ R26, R28.reuse, R45, R29.reuse ;  /* 0x0000002d1c1a7223 */ /* 0x140fe4000001001d */
[----:B------:R-:W-:Y:S02]  /*48d0*/  FFMA.FTZ R27, R28, R46, R29 ;  /* 0x0000002e1c1b7223 */ /* 0x000fe4000001001d */
[----:B------:R-:W-:Y:S02]  /*48e0*/  IMAD R31, R10, c[0x0][0x1d8], RZ ;  /* 0x000076000a1f7a24 */ /* 0x000fe400078e02ff */
[----:B------:R-:W-:Y:S01]  /*48f0*/  FFMA.FTZ R26, R25, R20, -R26 ;  /* 0x00000014191a7223 */ /* 0x000fe2000001081a */
[----:B------:R-:W-:Y:S01]  /*4900*/  MOV R25, R69 ;  /* 0x0000004500197202 */ /* 0x000fe20000000f00 */
[----:B------:R-:W-:Y:S01]  /*4910*/  FFMA.FTZ R10, R24, R21, -R27 ;  /* 0x00000015180a7223 */ /* 0x000fe2000001081b */
[----:B------:R-:W-:Y:S01]  /*4920*/  MOV R24, R66 ;  /* 0x0000004200187202 */ /* 0x000fe20000000f00 */
[----:B------:R-:W-:-:S02]  /*4930*/  IMAD R27, R58, c[0x0][0x1dc], R31 ;  /* 0x000077003a1b7a24 */ /* 0x000fc400078e021f */
[----:B------:R-:W-:Y:S02]  /*4940*/  FMUL.FTZ R31, R26, R19 ;  /* 0x000000131a1f7220 */ /* 0x000fe40000410000 */
[----:B------:R-:W-:-:S04]  /*4950*/  IMAD.WIDE.U32 R24, R58, c[0x0][0x1d8], R24 ;  /* 0x000076003a187a25 */ /* 0x000fc800078e0018 */
[----:B------:R-:W-:Y:S01]  /*4960*/  FMUL.FTZ R10, R10, R19 ;  /* 0x000000130a0a7220 */ /* 0x000fe20000410000 */
[----:B------:R-:W-:Y:S02]  /*4970*/  IADD3 R27, R25, R27, RZ ;  /* 0x0000001b191b7210 */ /* 0x000fe40007ffe0ff */
[----:B------:R-:W-:Y:S02]  /*4980*/  LEA R26, P0, R24, c[0x0][0x160], 0x1 ;  /* 0x00005800181a7a11 */ /* 0x000fe400078008ff */
[----:B------:R-:W-:Y:S02]  /*4990*/  F2FP.BF16.PACK_AB R25, R10, R31 ;  /* 0x0000001f0a19723e */ /* 0x000fe400000010ff */
[----:B------:R-:W-:-:S05]  /*49a0*/  LEA.HI.X R27, R24, c[0x0][0x164], R27, 0x1, P0 ;  /* 0x00005900181b7a11 */ /* 0x000fca00000f0c1b */
[----:B------:R0:W-:Y:S04]  /*49b0*/  STG.E [R26.64], R25 ;  /* 0x000000191a007986 */ /* 0x0001e8000c101906 */
.L_x_78:
[----:B------:R-:W-:Y:S05]  /*49c0*/  BSYNC B0 ;  /* 0x0000000000007941 */ /* 0x000fea0003800000 */
.L_x_77:
[----:B------:R-:W-:Y:S01]  /*49d0*/  ISETP.GE.U32.AND P6, PT, R57, c[0x0][0x1e0], PT ;  /* 0x0000780039007a0c */ /* 0x000fe20003fc6070 */
[----:B------:R-:W-:Y:S01]  /*49e0*/  FADD.FTZ R24, -R18, R9 ;  /* 0x0000000912187221 */ /* 0x000fe20000010100 */
[----:B------:R-:W-:Y:S01]  /*49f0*/  ISETP.GE.U32.AND P0, PT, R56, c[0x0][0x1e0], PT ;  /* 0x0000780038007a0c */ /* 0x000fe20003f06070 */
[----:B------:R-:W-:Y:S01]  /*4a00*/  FADD.FTZ R36, -R18, R47 ;  /* 0x0000002f12247221 */ /* 0x000fe20000010100 */
[----:B------:R-:W-:Y:S02]  /*4a10*/  PRMT R31, RZ, 0x5410, R43 ;  /* 0x00005410ff1f7816 */ /* 0x000fe4000000002b */
[----:B------:R-:W-:Y:S01]  /*4a20*/  ISETP.GE.U32.AND P2, PT, R55, c[0x0][0x1e0], PT ;  /* 0x0000780037007a0c */ /* 0x000fe20003f46070 */
[----:B------:R-:W-:Y:S01]  /*4a30*/  FMUL.FTZ R48, R36, R19 ;  /* 0x0000001324307220 */ /* 0x000fe20000410000 */
[----:B------:R-:W-:Y:S01]  /*4a40*/  ISETP.GE.U32.AND P3, PT, R54, c[0x0][0x1e0], PT ;  /* 0x0000780036007a0c */ /* 0x000fe20003f66070 */
[----:B------:R-:W-:Y:S01]  /*4a50*/  FADD.FTZ R32, -R18, R31 ;  /* 0x0000001f12207221 */ /* 0x000fe20000010100 */
[----:B------:R-:W-:-:S02]  /*4a60*/  ISETP.GE.U32.AND P4, PT, R53, c[0x0][0x1e0], PT ;  /* 0x0000780035007a0c */ /* 0x000fc40003f86070 */
[--C-:B0-----:R-:W-:Y:S02]  /*4a70*/  PRMT R25, RZ, 0x5410, R42.reuse ;  /* 0x00005410ff197816 */ /* 0x101fe4000000002a */
[----:B------:R-:W-:Y:S02]  /*4a80*/  PRMT R27, RZ, 0x7610, R42 ;  /* 0x00007610ff1b7816 */ /* 0x000fe4000000002a */
[----:B------:R-:W-:Y:S01]  /*4a90*/  PRMT R43, RZ, 0x7610, R43 ;  /* 0x00007610ff2b7816 */ /* 0x000fe2000000002b */
[C---:B------:R-:W-:Y:S01]  /*4aa0*/  FADD.FTZ R42, -R18.reuse, R25 ;  /* 0x00000019122a7221 */ /* 0x040fe20000010100 */
[--C-:B------:R-:W-:Y:S02]  /*4ab0*/  PRMT R33, RZ, 0x5410, R38.reuse ;  /* 0x00005410ff217816 */ /* 0x100fe40000000026 */
[----:B------:R-:W-:Y:S01]  /*4ac0*/  PRMT R35, RZ, 0x7610, R38 ;  /* 0x00007610ff237816 */ /* 0x000fe20000000026 */
[C---:B------:R-:W-:Y:S01]  /*4ad0*/  FADD.FTZ R38, -R18.reuse, R27 ;  /* 0x0000001b12267221 */ /* 0x040fe20000010100 */
[----:B------:R-:W-:Y:S01]  /*4ae0*/  PRMT R37, RZ, 0x5410, R39 ;  /* 0x00005410ff257816 */ /* 0x000fe20000000027 */
[C---:B------:R-:W-:Y:S01]  /*4af0*/  FADD.FTZ R34, -R18.reuse, R43 ;  /* 0x0000002b12227221 */ /* 0x040fe20000010100 */
[----:B------:R-:W-:Y:S01]  /*4b00*/  PRMT R39, RZ, 0x7610, R39 ;  /* 0x00007610ff277816 */ /* 0x000fe20000000027 */
[C---:B------:R-:W-:Y:S01]  /*4b10*/  FADD.FTZ R26, -R18.reuse, R33 ;  /* 0x00000021121a7221 */ /* 0x040fe20000010100 */
[----:B------:R-:W-:Y:S01]  /*4b20*/  ISETP.GE.AND.EX P6, PT, R11, c[0x0][0x1e4], PT, P6 ;  /* 0x000079000b007a0c */ /* 0x000fe20003fc6360 */
[----:B------:R-:W-:Y:S01]  /*4b30*/  FADD.FTZ R30, -R18, R35 ;  /* 0x00000023121e7221 */ /* 0x000fe20000010100 */
[----:B------:R-:W-:Y:S01]  /*4b40*/  ISETP.GE.AND.EX P0, PT, R12, c[0x0][0x1e4], PT, P0 ;  /* 0x000079000c007a0c */ /* 0x000fe20003f06300 */
[C---:B------:R-:W-:Y:S01]  /*4b50*/  FADD.FTZ R10, -R18.reuse, R37 ;  /* 0x00000025120a7221 */ /* 0x040fe20000010100 */
[----:B------:R-:W-:Y:S01]  /*4b60*/  ISETP.GE.AND.EX P2, PT, R13, c[0x0][0x1e4], PT, P2 ;  /* 0x000079000d007a0c */ /* 0x000fe20003f46320 */
[----:B------:R-:W-:Y:S01]  /*4b70*/  FADD.FTZ R18, -R18, R39 ;  /* 0x0000002712127221 */ /* 0x000fe20000010100 */
[----:B------:R-:W-:Y:S01]  /*4b80*/  ISETP.GE.AND.EX P3, PT, R14, c[0x0][0x1e4], PT, P3 ;  /* 0x000079000e007a0c */ /* 0x000fe20003f66330 */
[----:B------:R-:W-:Y:S01]  /*4b90*/  FMUL.FTZ R39, R24, R19 ;  /* 0x0000001318277220 */ /* 0x000fe20000410000 */
[----:B------:R-:W-:-:S02]  /*4ba0*/  ISETP.GE.AND.EX P4, PT, R15, c[0x0][0x1e4], PT, P4 ;  /* 0x000079000f007a0c */ /* 0x000fc40003f86340 */
[----:B------:R-:W-:Y:S02]  /*4bb0*/  PRMT R9, RZ, 0x5410, R44 ;  /* 0x00005410ff097816 */ /* 0x000fe4000000002c */
[C---:B------:R-:W-:Y:S02]  /*4bc0*/  ISETP.GT.U32.OR P6, PT, R62.reuse, 0x22f, P6 ;  /* 0x0000022f3e00780c */ /* 0x040fe400037c4470 */
[C---:B------:R-:W-:Y:S02]  /*4bd0*/  ISETP.GT.U32.OR P0, PT, R62.reuse, 0x22f, P0 ;  /* 0x0000022f3e00780c */ /* 0x040fe40000704470 */
[C---:B------:R-:W-:Y:S02]  /*4be0*/  ISETP.GT.U32.OR P2, PT, R62.reuse, 0x22f, P2 ;  /* 0x0000022f3e00780c */ /* 0x040fe40001744470 */
[C---:B------:R-:W-:Y:S02]  /*4bf0*/  ISETP.GT.U32.OR P3, PT, R62.reuse, 0x22f, P3 ;  /* 0x0000022f3e00780c */ /* 0x040fe40001f64470 */
[----:B------:R-:W-:-:S02]  /*4c00*/  ISETP.GT.U32.OR P4, PT, R62, 0x22f, P4 ;  /* 0x0000022f3e00780c */ /* 0x000fc40002784470 */
[----:B------:R-:W-:Y:S01]  /*4c10*/  PRMT R44, RZ, 0x7610, R44 ;  /* 0x00007610ff2c7816 */ /* 0x000fe2000000002c */
        /* <DEDUP_REMOVED lines=19> */
.L_x_79:
        /* <DEDUP_REMOVED lines=9> */
[----:B------:R-:W-:Y:S02]  /*4de0*/  FMUL.FTZ R44, R36, R19 ;  /* 0x00000013242c7220 */ /* 0x000fe40000410000 */
[C---:B------:R-:W-:Y:S02]  /*4df0*/  IMAD R11, R57.reuse, c[0x0][0x1dc], R48 ;  /* 0x00007700390b7a24 */ /* 0x040fe400078e0230 */
[----:B------:R-:W-:-:S04]  /*4e00*/  IMAD.WIDE.U32 R24, R57, c[0x0][0x1d8], R24 ;  /* 0x0000760039187a25 */ /* 0x000fc800078e0018 */
[----:B------:R-:W-:Y:S01]  /*4e10*/  FMUL.FTZ R9, R46, R19 ;  /* 0x000000132e097220 */ /* 0x000fe20000410000 */
[----:B------:R-:W-:Y:S02]  /*4e20*/  IADD3 R11, R25, R11, RZ ;  /* 0x0000000b190b7210 */ /* 0x000fe40007ffe0ff */
[C---:B------:R-:W-:Y:S02]  /*4e30*/  LEA R36, P6, R24.reuse, c[0x0][0x160], 0x1 ;  /* 0x0000580018247a11 */ /* 0x040fe400078c08ff */
[----:B------:R-:W-:Y:S02]  /*4e40*/  F2FP.BF16.PACK_AB R9, R9, R44 ;  /* 0x0000002c0909723e */ /* 0x000fe400000010ff */
[----:B------:R-:W-:-:S05]  /*4e50*/  LEA.HI.X R37, R24, c[0x0][0x164], R11, 0x1, P6 ;  /* 0x0000590018257a11 */ /* 0x000fca00030f0c0b */
[----:B------:R0:W-:Y:S04]  /*4e60*/  STG.E [R36.64], R9 ;  /* 0x0000000924007986 */ /* 0x0001e8000c101906 */
.L_x_81:
[----:B------:R-:W-:Y:S05]  /*4e70*/  BSYNC B0 ;  /* 0x0000000000007941 */ /* 0x000fea0003800000 */
.L_x_80:
[--C-:B0-----:R-:W-:Y:S01]  /*4e80*/  PRMT R9, RZ, 0x5410, R41.reuse ;  /* 0x00005410ff097816 */ /* 0x101fe20000000029 */
[-C--:B------:R-:W-:Y:S01]  /*4e90*/  FMUL.FTZ R37, R42, R19.reuse ;  /* 0x000000132a257220 */ /* 0x080fe20000410000 */
[----:B------:R-:W-:Y:S01]  /*4ea0*/  PRMT R24, RZ, 0x7610, R41 ;  /* 0x00007610ff187816 */ /* 0x000fe20000000029 */
        /* <DEDUP_REMOVED lines=20> */
.L_x_82:
        /* <DEDUP_REMOVED lines=18> */
.L_x_84:
[----:B------:R-:W-:Y:S05]  /*5110*/  BSYNC B0 ;  /* 0x0000000000007941 */ /* 0x000fea0003800000 */
.L_x_83:
        /* <DEDUP_REMOVED lines=23> */
.L_x_85:
[----:B------:R-:W-:Y:S01]  /*5290*/  BSSY B0, `(.L_x_86) ;  /* 0x0000012000007945 */ /* 0x000fe20003800000 */
[----:B------:R-:W-:Y:S05]  /*52a0*/  @P2 BRA `(.L_x_87) ;  /* 0x0000010000002947 */ /* 0x000fea0003800000 */
[C-C-:B------:R-:W-:Y:S02]  /*52b0*/  FFMA.FTZ R12, R28.reuse, R36, R29.reuse ;  /* 0x000000241c0c7223 */ /* 0x140fe4000001001d */
[----:B------:R-:W-:Y:S02]  /*52c0*/  FFMA.FTZ R11, R28, R35, R29 ;  /* 0x000000231c0b7223 */ /* 0x000fe4000001001d */
[----:B------:R-:W-:Y:S01]  /*52d0*/  IMAD R24, R13, c[0x0][0x1d8], RZ ;  /* 0x000076000d187a24 */ /* 0x000fe200078e02ff */
[----:B------:R-:W-:Y:S01]  /*52e0*/  MOV R13, R69 ;  /* 0x00000045000d7202 */ /* 0x000fe20000000f00 */
[----:B------:R-:W-:Y:S01]  /*52f0*/  FFMA.FTZ R40, R40, R21, -R12 ;  /* 0x0000001528287223 */ /* 0x000fe2000001080c */
        /* <DEDUP_REMOVED lines=11> */
.L_x_87:
[----:B------:R-:W-:Y:S05]  /*53b0*/  BSYNC B0 ;  /* 0x0000000000007941 */ /* 0x000fea0003800000 */
.L_x_86:
        /* <DEDUP_REMOVED lines=23> */
.L_x_88:
        /* <DEDUP_REMOVED lines=18> */
.L_x_90:
[----:B------:R-:W-:Y:S05]  /*5650*/  BSYNC B0 ;  /* 0x0000000000007941 */ /* 0x000fea0003800000 */
.L_x_89:
        /* <DEDUP_REMOVED lines=23> */
.L_x_91:
        /* <DEDUP_REMOVED lines=9> */
[----:B------:R-:W-:Y:S02]  /*5860*/  IMAD R11, R53, c[0x0][0x1dc], R12 ;  /* 0x00007700350b7a24 */ /* 0x000fe400078e020c */
[-C--:B------:R-:W-:Y:S01]  /*5870*/  FMUL.FTZ R9, R10, R19.reuse ;  /* 0x000000130a097220 */ /* 0x080fe20000410000 */
[----:B------:R-:W-:Y:S01]  /*5880*/  LEA R10, P0, R66, c[0x0][0x160], 0x1 ;  /* 0x00005800420a7a11 */ /* 0x000fe200078008ff */
[----:B------:R-:W-:Y:S01]  /*5890*/  FMUL.FTZ R28, R28, R19 ;  /* 0x000000131c1c7220 */ /* 0x000fe20000410000 */
[----:B------:R-:W-:-:S04]  /*58a0*/  IADD3 R11, R67, R11, RZ ;  /* 0x0000000b430b7210 */ /* 0x000fc80007ffe0ff */
[----:B------:R-:W-:Y:S02]  /*58b0*/  LEA.HI.X R11, R66, c[0x0][0x164], R11, 0x1, P0 ;  /* 0x00005900420b7a11 */ /* 0x000fe400000f0c0b */
[----:B------:R-:W-:-:S05]  /*58c0*/  F2FP.BF16.PACK_AB R9, R28, R9 ;  /* 0x000000091c09723e */ /* 0x000fca00000010ff */
[----:B------:R0:W-:Y:S02]  /*58d0*/  STG.E [R10.64], R9 ;  /* 0x000000090a007986 */ /* 0x0001e4000c101906 */
.L_x_93:
[----:B------:R-:W-:Y:S05]  /*58e0*/  BSYNC B0 ;  /* 0x0000000000007941 */ /* 0x000fea0003800000 */
.L_x_92:
[----:B------:R-:W-:Y:S02]  /*58f0*/  IADD3 R61, R61, c[0x0][0x10], RZ ;  /* 0x000004003d3d7a10 */ /* 0x000fe40007ffe0ff */
[----:B------:R-:W-:Y:S02]  /*5900*/  IADD3 R52, R52, 0x1, RZ ;  /* 0x0000000134347810 */ /* 0x000fe40007ffe0ff */
[----:B------:R-:W-:-:S13]  /*5910*/  ISETP.GE.AND P0, PT, R61, UR4, PT ;  /* 0x000000043d007c0c */ /* 0x000fda000bf06270 */
[----:B------:R-:W-:Y:S01]  /*5920*/  @P0 CALL.REL.NOINC `(.L_x_43) ;  /* 0x0000001000000944 */ /* 0x000fe20003c00000 */
[----:B------:R-:W-:Y:S05]  /*5930*/  BRA `(.L_x_94) ;  /* 0xffffa9d000007947 */ /* 0x000fea000383ffff */
.L_x_43:
[----:B------:R-:W-:Y:S01]  /*5940*/  ISETP.NE.AND P1, PT, R62, RZ, PT ;  /* 0x000000ff3e00720c */ /* 0x000fe20003f25270 */
[----:B------:R-:W-:Y:S01]  /*5950*/  HFMA2.MMA R25, -RZ, RZ, 0, 2.384185791015625e-07 ;  /* 0x00000004ff197435 */ /* 0x000fe200000001ff */
[----:B------:R-:W-:Y:S01]  /*5960*/  MOV R6, c[0x0][0xc] ;  /* 0x0000030000067a02 */ /* 0x000fe20000000f00 */
[----:B------:R-:W-:Y:S01]  /*5970*/  BSSY B0, `(.L_x_95) ;  /* 0x000000f000007945 */ /* 0x000fe20003800000 */
[----:B------:R-:W-:Y:S02]  /*5980*/  MOV R4, c[0x0][0x10] ;  /* 0x0000040000047a02 */ /* 0x000fe40000000f00 */
[----:B------:R-:W-:Y:S02]  /*5990*/  ISETP.NE.AND P0, PT, R6, 0x1, PT ;  /* 0x000000010600780c */ /* 0x000fe40003f05270 */
[----:B------:R-:W-:-:S04]  /*59a0*/  SHF.L.U32 R0, R4, 0x1, RZ ;  /* 0x0000000104007819 */ /* 0x000fc800000006ff */
[----:B------:R-:W-:-:S05]  /*59b0*/  SEL R0, R0, RZ, P0 ;  /* 0x000000ff00007207 */ /* 0x000fca0000000000 */
[----:B------:R-:W-:Y:S01]  /*59c0*/  IMAD.WIDE.U32 R2, R0, R25, c[0x0][0x1a8] ;  /* 0x00006a0000027625 */ /* 0x000fe200078e0019 */
[----:B------:R-:W-:Y:S05]  /*59d0*/  @P1 BRA `(.L_x_96) ;  /* 0x0000008000001947 */ /* 0x000fea0003800000 */
[----:B------:R-:W-:Y:S06]  /*59e0*/  MEMBAR.ALL.GPU ;  /* 0x0000000000007992 */ /* 0x000fec000000a000 */
[----:B------:R-:W1:Y:S01]  /*59f0*/  S2R R0, SR_LANEID ;  /* 0x0000000000007919 */ /* 0x000e620000000000 */
[----:B------:R-:W-:Y:S01]  /*5a00*/  VOTEU.ANY UR4, UPT, PT ;  /* 0x0000000000047886 */ /* 0x000fe200038e0100 */
[----:B------:R-:W-:-:S00]  /*5a10*/  ERRBAR ;  /* 0x00000000000079ab */ /* 0x000fc00000000000 */
[----:B------:R-:W-:Y:S01]  /*5a20*/  UFLO.U32 UR5, UR4 ;  /* 0x00000004000572bd */ /* 0x000fe200080e0000 */
[----:B------:R-:W2:Y:S05]  /*5a30*/  POPC R5, UR4 ;  /* 0x0000000400057d09 */ /* 0x000eaa0008000000 */
[----:B-1----:R-:W-:-:S13]  /*5a40*/  ISETP.EQ.U32.AND P0, PT, R0, UR5, PT ;  /* 0x0000000500007c0c */ /* 0x002fda000bf02070 */
[----:B--2---:R1:W-:Y:S02]  /*5a50*/  @P0 RED.E.ADD.S32.STRONG.GPU [R2.64], R5 ;  /* 0x000000050200098e */ /* 0x0043e4000c10e386 */
.L_x_96:
[----:B------:R-:W-:Y:S05]  /*5a60*/  BSYNC B0 ;  /* 0x0000000000007941 */ /* 0x000fea0003800000 */
.L_x_95:
[----:B------:R-:W2:Y:S01]  /*5a70*/  S2UR UR4, SR_CTAID.X ;  /* 0x00000000000479c3 */ /* 0x000ea20000002500 */
[----:B-1----:R-:W-:Y:S02]  /*5a80*/  IADD3 R5, R6, -0x1, RZ ;  /* 0xffffffff06057810 */ /* 0x002fe40007ffe0ff */
[----:B------:R-:W-:-:S05]  /*5a90*/  IADD3 R0, R4, -0x1, RZ ;  /* 0xffffffff04007810 */ /* 0x000fca0007ffe0ff */
[----:B------:R-:W1:Y:S01]  /*5aa0*/  S2UR UR5, SR_CTAID.Y ;  /* 0x00000000000579c3 */ /* 0x000e620000002600 */
[----:B--2---:R-:W-:-:S04]  /*5ab0*/  ISETP.NE.AND P0, PT, R5, UR4, PT ;  /* 0x0000000405007c0c */ /* 0x004fc8000bf05270 */
[----:B-1----:R-:W-:-:S13]  /*5ac0*/  ISETP.NE.OR P0, PT, R0, UR5, P0 ;  /* 0x0000000500007c0c */ /* 0x002fda0008705670 */
[----:B------:R-:W-:Y:S05]  /*5ad0*/  @P0 EXIT ;  /* 0x000000000000094d */ /* 0x000fea0003800000 */
[----:B------:R-:W-:Y:S05]  /*5ae0*/  @P1 BRA `(.L_x_97) ;  /* 0x0000008000001947 */ /* 0x000fea0003800000 */
[----:B------:R-:W-:-:S05]  /*5af0*/  IMAD R0, R6, c[0x0][0x10], RZ ;  /* 0x0000040006007a24 */ /* 0x000fca00078e02ff */
[----:B------:R-:W-:-:S13]  /*5b00*/  ISETP.NE.AND P0, PT, R0, -0x1, PT ;  /* 0xffffffff0000780c */ /* 0x000fda0003f05270 */
[----:B------:R-:W-:Y:S05]  /*5b10*/  @!P0 BRA `(.L_x_97) ;  /* 0x0000005000008947 */ /* 0x000fea0003800000 */
.L_x_98:
[----:B------:R-:W2:Y:S01]  /*5b20*/  LDG.E.STRONG.GPU R5, [R2.64] ;  /* 0x0000000602057981 */ /* 0x000ea2000c1ef900 */
[----:B------:R-:W-:Y:S01]  /*5b30*/  YIELD ;  /* 0x0000000000007946 */ /* 0x000fe20003800000 */
[----:B--2---:R-:W-:Y:S01]  /*5b40*/  ISETP.NE.AND P0, PT, R5, R0, PT ;  /* 0x000000000500720c */ /* 0x004fe20003f05270 */
[----:B------:R-:W-:-:S12]  /*5b50*/  CCTL.IVALL ;  /* 0x00000000ff00798f */ /* 0x000fd80002000000 */
[----:B------:R-:W-:Y:S05]  /*5b60*/  @P0 BRA `(.L_x_98) ;  /* 0xffffffb000000947 */ /* 0x000fea000383ffff */
.L_x_97:
        /* <DEDUP_REMOVED lines=25> */
.L_x_99:
[----:B------:R-:W-:-:S04]  /*5d00*/  LEA R6, P0, R62, c[0x0][0x1b8], 0x2 ;  /* 0x00006e003e067a11 */ /* 0x000fc800078010ff */
[----:B------:R-:W-:Y:S02]  /*5d10*/  LEA.HI.X R7, R62, c[0x0][0x1bc], R7, 0x2, P0 ;  /* 0x00006f003e077a11 */ /* 0x000fe400000f1407 */
[-C--:B------:R-:W-:Y:S02]  /*5d20*/  LEA R8, P0, R27, R6.reuse, 0x2 ;  /* 0x000000061b087211 */ /* 0x080fe400078010ff */
[-C--:B------:R-:W-:Y:S01]  /*5d30*/  LEA R12, P1, R20, R6.reuse, 0x2 ;  /* 0x00000006140c7211 */ /* 0x080fe200078210ff */
[----:B0-----:R1:W2:Y:S01]  /*5d40*/  LDG.E R14, [R6.64] ;  /* 0x00000006060e7981 */ /* 0x0012a2000c1e1900 */
[----:B0-----:R-:W-:Y:S02]  /*5d50*/  LEA R10, P2, R23, R6, 0x2 ;  /* 0x00000006170a7211 */ /* 0x001fe400078410ff */
        /* <DEDUP_REMOVED lines=11> */
[----:B-1----:R-:W-:-:S04]  /*5e10*/  SHF.R.S32.HI R7, RZ, 0x1f, R62 ;  /* 0x0000001fff077819 */ /* 0x002fc8000001143e */
[----:B------:R-:W-:Y:S01]  /*5e20*/  ISETP.GT.AND.EX P0, PT, R18, R7, PT, P0 ;  /* 0x000000071200720c */ /* 0x000fe20003f04300 */
[----:B--2---:R0:W-:Y:S04]  /*5e30*/  STG.E.64 [R2.64], R14 ;  /* 0x0000000e02007986 */ /* 0x0041e8000c101b06 */
[----:B---3--:R0:W-:Y:S08]  /*5e40*/  STG.E.64 [R4.64], R16 ;  /* 0x0000001004007986 */ /* 0x0081f0000c101b06 */
[----:B------:R-:W-:Y:S05]  /*5e50*/  @P0 BRA `(.L_x_99) ;  /* 0xfffffea000000947 */ /* 0x000fea000383ffff */
[----:B------:R-:W-:Y:S05]  /*5e60*/  EXIT ;  /* 0x000000000000794d */ /* 0x000fea0003800000 */
.L_x_100:
        /* <DEDUP_REMOVED lines=9> */
.L_x_5151:


//--------------------- .text._Z35group_norm_nhwc_bwd_one_pass_kernelI11Bf16IOFp32WLi256ELi70ELi560EEv26Group_norm_nhwc_bwd_params --------------------------
	.section	.text._Z35group_norm_nhwc_bwd_one_pass_kernelI11Bf16IOFp32WLi256ELi70ELi560EEv26Group_norm_nhwc_bwd_params,"ax",@progbits
	.sectioninfo	@"SHI_REGISTERS=96"
	.align	128
        .global         _Z35group_norm_nhwc_bwd_one_pass_kernelI11Bf16IOFp32WLi256ELi70ELi560EEv26Group_norm_nhwc_bwd_params
        .type           _Z35group_norm_nhwc_bwd_one_pass_kernelI11Bf16IOFp32WLi256ELi70ELi560EEv26Group_norm_nhwc_bwd_params,@function
        .size           _Z35group_norm_nhwc_bwd_one_pass_kernelI11Bf16IOFp32WLi256ELi70ELi560EEv26Group_norm_nhwc_bwd_params,(.L_x_5152 - _Z35group_norm_nhwc_bwd_one_pass_kernelI11Bf16IOFp32WLi256ELi70ELi560EEv26Group_norm_nhwc_bwd_params)
        .other          _Z35group_norm_nhwc_bwd_one_pass_kernelI11Bf16IOFp32WLi256ELi70ELi560EEv26Group_norm_nhwc_bwd_params,@"STO_CUDA_ENTRY STV_DEFAULT"
_Z35group_norm_nhwc_bwd_one_pass_kernelI11Bf16IOFp32WLi256ELi70ELi560EEv26Group_norm_nhwc_bwd_params:
.text._Z35group_norm_nhwc_bwd_one_pass_kernelI11Bf16IOFp32WLi256ELi70ELi560EEv26Group_norm_nhwc_bwd_params:
        /* <DEDUP_REMOVED lines=17> */
[--C-:B------:R-:W-:Y:S01]  /*0110*/  SHF.R.S32.HI R3, RZ, 0x1f, R0.reuse ;  /* 0x0000001fff037819 */ /* 0x100fe20000011400 */
[----:B------:R-:W-:Y:S01]  /*0120*/  UIMAD.WIDE.U32 UR4, UR8, UR12, URZ ;  /* 0x0000000c080472a5 */ /* 0x000fe2000f8e003f */
[----:B------:R-:W-:Y:S01]  /*0130*/  HFMA2.MMA R59, -RZ, RZ, 0, 0 ;  /* 0x00000000ff3b7435 */ /* 0x000fe200000001ff */
[----:B------:R-:W-:Y:S01]  /*0140*/  UIMAD UR8, UR8, UR13, URZ ;  /* 0x0000000d080872a4 */ /* 0x000fe2000f8e023f */
[----:B------:R-:W-:Y:S01]  /*0150*/  IMAD R60, R2, -0x23, R0 ;  /* 0xffffffdd023c7824 */ /* 0x000fe200078e0200 */
[----:B------:R-:W-:Y:S01]  /*0160*/  ULEA.HI UR11, UP0, UR13, UR12, URZ, 0x1 ;  /* 0x0000000c0d0b7291 */ /* 0x000fe2000f81083f */
[----:B------:R-:W-:Y:S01]  /*0170*/  LEA.HI R3, R3, R0, RZ, 0x5 ;  /* 0x0000000003037211 */ /* 0x000fe200078f28ff */
[----:B------:R-:W-:-:S02]  /*0180*/  UIADD3 UR8, UR5, UR8, URZ ;  /* 0x0000000805087290 */ /* 0x000fc4000fffe03f */
[----:B------:R-:W-:Y:S01]  /*0190*/  UIADD3.X UR9, URZ, UR13, URZ, UP0, !UPT ;  /* 0x0000000d3f097290 */ /* 0x000fe200087fe43f */
[----:B------:R-:W-:Y:S01]  /*01a0*/  SHF.L.U32 R60, R60, 0x1, RZ ;  /* 0x000000013c3c7819 */ /* 0x000fe200000006ff */
[----:B------:R-:W-:Y:S01]  /*01b0*/  ULEA.HI UR10, UP0, UR8, UR4, URZ, 0x1 ;  /* 0x00000004080a7291 */ /* 0x000fe2000f81083f */
[----:B------:R-:W-:Y:S01]  /*01c0*/  SHF.R.S32.HI R77, RZ, 0x5, R3 ;  /* 0x00000005ff4d7819 */ /* 0x000fe20000011403 */
[----:B------:R-:W-:Y:S02]  /*01d0*/  USHF.R.S64 UR11, UR11, 0x1, UR9 ;  /* 0x000000010b0b7899 */ /* 0x000fe40008001009 */
[----:B------:R-:W-:Y:S02]  /*01e0*/  UIADD3.X UR8, URZ, UR8, URZ, UP0, !UPT ;  /* 0x000000083f087290 */ /* 0x000fe400087fe43f */
[----:B------:R-:W-:Y:S02]  /*01f0*/  USHF.R.S32.HI UR9, URZ, 0x1, UR9 ;  /* 0x000000013f097899 */ /* 0x000fe40008011409 */
[----:B------:R-:W-:Y:S01]  /*0200*/  USHF.R.S64 UR10, UR10, 0x1, UR8 ;  /* 0x000000010a0a7899 */ /* 0x000fe20008001008 */
[----:B0-----:R-:W-:Y:S01]  /*0210*/  IMAD R2, R61, c[0x0][0x1fc], R2 ;  /* 0x00007f003d027a24 */ /* 0x001fe200078e0202 */
[----:B------:R-:W-:-:S02]  /*0220*/  USHF.R.S32.HI UR8, URZ, 0x1, UR8 ;  /* 0x000000013f087899 */ /* 0x000fc40008011408 */
[----:B------:R-:W-:Y:S02]  /*0230*/  USHF.L.U64.HI UR9, UR11, 0x2, UR9 ;  /* 0x000000020b097899 */ /* 0x000fe40008010209 */
[C---:B------:R-:W-:Y:S01]  /*0240*/  ISETP.GE.U32.AND P1, PT, R2.reuse, c[0x0][0x1e0], PT ;  /* 0x0000780002007a0c */ /* 0x040fe20003f26070 */
[----:B------:R-:W-:Y:S01]  /*0250*/  USHF.L.U64.HI UR8, UR10, 0x2, UR8 ;  /* 0x000000020a087899 */ /* 0x000fe20008010208 */
[----:B------:R-:W-:Y:S01]  /*0260*/  SHF.R.S32.HI R93, RZ, 0x1f, R2 ;  /* 0x0000001fff5d7819 */ /* 0x000fe20000011402 */
[----:B------:R-:W-:Y:S01]  /*0270*/  ULDC.U8 UR13, c[0x0][0x1f4] ;  /* 0x00007d00000d7ab9 */ /* 0x000fe20000000000 */
[C---:B------:R-:W-:Y:S02]  /*0280*/  IADD3 R76, R2.reuse, 0x10, RZ ;  /* 0x00000010024c7810 */ /* 0x040fe40007ffe0ff */
[----:B------:R-:W-:Y:S02]  /*0290*/  ISETP.GE.AND.EX P1, PT, R93, c[0x0][0x1e4], PT, P1 ;  /* 0x000079005d007a0c */ /* 0x000fe40003f26310 */
[----:B------:R-:W-:-:S02]  /*02a0*/  IADD3 R75, R2, 0x20, RZ ;  /* 0x00000020024b7810 */ /* 0x000fc40007ffe0ff */
[C---:B------:R-:W-:Y:S02]  /*02b0*/  IADD3 R74, R2.reuse, 0x30, RZ ;  /* 0x00000030024a7810 */ /* 0x040fe40007ffe0ff */
[C---:B------:R-:W-:Y:S02]  /*02c0*/  IADD3 R73, R2.reuse, 0x40, RZ ;  /* 0x0000004002497810 */ /* 0x040fe40007ffe0ff */
[C---:B------:R-:W-:Y:S02]  /*02d0*/  IADD3 R72, R2.reuse, 0x50, RZ ;  /* 0x0000005002487810 */ /* 0x040fe40007ffe0ff */
[C---:B------:R-:W-:Y:S02]  /*02e0*/  IADD3 R71, R2.reuse, 0x60, RZ ;  /* 0x0000006002477810 */ /* 0x040fe40007ffe0ff */
[C---:B------:R-:W-:Y:S02]  /*02f0*/  IADD3 R70, R2.reuse, 0x70, RZ ;  /* 0x0000007002467810 */ /* 0x040fe40007ffe0ff */
[----:B------:R-:W-:-:S02]  /*0300*/  IADD3 R69, R2, 0x80, RZ ;  /* 0x0000008002457810 */ /* 0x000fc40007ffe0ff */
[C---:B------:R-:W-:Y:S02]  /*0310*/  IADD3 R68, R2.reuse, 0x90, RZ ;  /* 0x0000009002447810 */ /* 0x040fe40007ffe0ff */
[----:B------:R-:W-:Y:S02]  /*0320*/  IADD3 R67, R2, 0xa0, RZ ;  /* 0x000000a002437810 */ /* 0x000fe40007ffe0ff */
[----:B------:R-:W-:Y:S02]  /*0330*/  ISETP.LT.U32.AND P1, PT, R0, 0x230, !P1 ;  /* 0x000002300000780c */ /* 0x000fe40004f21070 */
[C---:B------:R-:W-:Y:S02]  /*0340*/  IADD3 R66, R2.reuse, 0xb0, RZ ;  /* 0x000000b002427810 */ /* 0x040fe40007ffe0ff */
[C---:B------:R-:W-:Y:S02]  /*0350*/  IADD3 R65, R2.reuse, 0xc0, RZ ;  /* 0x000000c002417810 */ /* 0x040fe40007ffe0ff */
[----:B------:R-:W-:-:S02]  /*0360*/  IADD3 R64, R2, 0xd0, RZ ;  /* 0x000000d002407810 */ /* 0x000fc40007ffe0ff */
[C---:B------:R-:W-:Y:S02]  /*0370*/  IADD3 R63, R2.reuse, 0xe0, RZ ;  /* 0x000000e0023f7810 */ /* 0x040fe40007ffe0ff */
[----:B------:R-:W-:Y:S02]  /*0380*/  IADD3 R62, R2, 0xf0, RZ ;  /* 0x000000f0023e7810 */ /* 0x000fe40007ffe0ff */
.L_x_184:
[----:B------:R-:W-:Y:S01]  /*0390*/  IABS R6, c[0x0][0x1f0] ;  /* 0x00007c0000067a13 */ /* 0x000fe20000000000 */
[----:B------:R-:W-:Y:S01]  /*03a0*/  ULDC UR4, c[0x0][0x1f0] ;  /* 0x00007c0000047ab9 */ /* 0x000fe20000000800 */
[----:B------:R-:W-:Y:S01]  /*03b0*/  IABS R8, UR7 ;  /* 0x0000000700087c13 */ /* 0x000fe20008000000 */
[----:B------:R-:W-:Y:S01]  /*03c0*/  ULOP3.LUT UR4, UR7, UR4, URZ, 0x3c, !UPT ;  /* 0x0000000407047292 */ /* 0x000fe2000f8e3c3f */
[----:B0-----:R-:W0:Y:S01]  /*03d0*/  I2F.RP R3, R6 ;  /* 0x0000000600037306 */ /* 0x001e220000209400 */
[----:B------:R-:W-:Y:S01]  /*03e0*/  ISETP.LE.AND P3, PT, RZ, UR7, PT ;  /* 0x00000007ff007c0c */ /* 0x000fe2000bf63270 */
[----:B------:R-:W-:Y:S01]  /*03f0*/  CS2R R40, SRZ ;  /* 0x0000000000287805 */ /* 0x000fe2000001ff00 */
[----:B------:R-:W-:Y:S01]  /*0400*/  SHF.R.S32.HI R79, RZ, 0x1f, R75 ;  /* 0x0000001fff4f7819 */ /* 0x000fe2000001144b */
[----:B------:R-:W-:Y:S01]  /*0410*/  CS2R R54, SRZ ;  /* 0x0000000000367805 */ /* 0x000fe2000001ff00 */
[----:B------:R-:W-:-:S02]  /*0420*/  ISETP.LE.AND P4, PT, RZ, UR4, PT ;  /* 0x00000004ff007c0c */ /* 0x000fc4000bf83270 */
[----:B------:R-:W-:Y:S02]  /*0430*/  SHF.R.S32.HI R78, RZ, 0x1f, R76 ;  /* 0x0000001fff4e7819 */ /* 0x000fe4000001144c */
[----:B------:R-:W-:Y:S02]  /*0440*/  ISETP.GE.U32.AND P5, PT, R74, c[0x0][0x1e0], PT ;  /* 0x000078004a007a0c */ /* 0x000fe40003fa6070 */
[----:B------:R-:W-:Y:S02]  /*0450*/  SHF.R.S32.HI R80, RZ, 0x1f, R74 ;  /* 0x0000001fff507819 */ /* 0x000fe4000001144a */
[----:B------:R-:W-:Y:S02]  /*0460*/  SHF.R.S32.HI R81, RZ, 0x1f, R73 ;  /* 0x0000001fff517819 */ /* 0x000fe40000011449 */
[----:B------:R-:W-:Y:S01]  /*0470*/  ISETP.GE.AND.EX P5, PT, R80, c[0x0][0x1e4], PT, P5 ;  /* 0x0000790050007a0c */ /* 0x000fe20003fa6350 */
[----:B0-----:R-:W0:Y:S01]  /*0480*/  MUFU.RCP R3, R3 ;  /* 0x0000000300037308 */ /* 0x001e220000001000 */
[----:B------:R-:W-:-:S02]  /*0490*/  SHF.R.S32.HI R84, RZ, 0x1f, R72 ;  /* 0x0000001fff547819 */ /* 0x000fc40000011448 */
[----:B------:R-:W-:Y:S02]  /*04a0*/  ISETP.GT.U32.OR P5, PT, R0, 0x22f, P5 ;  /* 0x0000022f0000780c */ /* 0x000fe40002fa4470 */
[----:B0-----:R-:W-:-:S04]  /*04b0*/  IADD3 R4, R3, 0xffffffe, RZ ;  /* 0x0ffffffe03047810 */ /* 0x001fc80007ffe0ff */
        /* <DEDUP_REMOVED lines=9> */
[----:B------:R-:W-:-:S04]  /*0550*/  SHF.R.S32.HI R7, RZ, 0x1f, R60 ;  /* 0x0000001fff077819 */ /* 0x000fc8000001143c */
[----:B------:R-:W-:-:S13]  /*0560*/  ISETP.GT.U32.AND P2, PT, R6, R3, PT ;  /* 0x000000030600720c */ /* 0x000fda0003f44070 */
[-C--:B------:R-:W-:Y:S02]  /*0570*/  @!P2 IADD3 R3, R3, -R6.reuse, RZ ;  /* 0x800000060303a210 */ /* 0x080fe40007ffe0ff */
[----:B------:R-:W-:Y:S02]  /*0580*/  @!P2 IADD3 R5, R5, 0x1, RZ ;  /* 0x000000010505a810 */ /* 0x000fe40007ffe0ff */
[CC--:B------:R-:W-:Y:S02]  /*0590*/  ISETP.GE.U32.AND P0, PT, R3.reuse, R6.reuse, PT ;  /* 0x000000060300720c */ /* 0x0c0fe40003f06070 */
[----:B------:R-:W-:Y:S02]  /*05a0*/  ISETP.GT.U32.AND P2, PT, R6, R3, PT ;  /* 0x000000030600720c */ /* 0x000fe40003f44070 */
[----:B------:R-:W-:-:S04]  /*05b0*/  IADD3 R4, R3, -R6, RZ ;  /* 0x8000000603047210 */ /* 0x000fc80007ffe0ff */
[----:B------:R-:W-:Y:S02]  /*05c0*/  SEL R3, R4, R3, !P2 ;  /* 0x0000000304037207 */ /* 0x000fe40005000000 */
[----:B------:R-:W-:Y:S02]  /*05d0*/  ISETP.NE.AND P2, PT, RZ, c[0x0][0x1f0], PT ;  /* 0x00007c00ff007a0c */ /* 0x000fe40003f45270 */
[----:B------:R-:W-:Y:S02]  /*05e0*/  LOP3.LUT R4, RZ, c[0x0][0x1f0], RZ, 0x33, !PT ;  /* 0x00007c00ff047a12 */ /* 0x000fe400078e33ff */
[----:B------:R-:W-:Y:S02]  /*05f0*/  @!P3 IADD3 R3, -R3, RZ, RZ ;  /* 0x000000ff0303b210 */ /* 0x000fe40007ffe1ff */
[----:B------:R-:W-:Y:S02]  /*0600*/  @P0 IADD3 R5, R5, 0x1, RZ ;  /* 0x0000000105050810 */ /* 0x000fe40007ffe0ff */
[----:B------:R-:W-:-:S02]  /*0610*/  SEL R58, R4, R3, !P2 ;  /* 0x00000003043a7207 */ /* 0x000fc40005000000 */
[----:B------:R-:W-:Y:S02]  /*0620*/  @!P4 IADD3 R5, -R5, RZ, RZ ;  /* 0x000000ff0505c210 */ /* 0x000fe40007ffe1ff */
[----:B------:R-:W-:Y:S01]  /*0630*/  ISETP.GE.U32.AND P3, PT, R75, c[0x0][0x1e0], PT ;  /* 0x000078004b007a0c */ /* 0x000fe20003f66070 */
[----:B------:R-:W-:Y:S01]  /*0640*/  IMAD R28, R58, 0x46, RZ ;  /* 0x000000463a1c7824 */ /* 0x000fe200078e02ff */
[----:B------:R-:W-:Y:S02]  /*0650*/  SEL R5, R4, R5, !P2 ;  /* 0x0000000504057207 */ /* 0x000fe40005000000 */
[----:B------:R-:W-:Y:S02]  /*0660*/  ISETP.GE.AND.EX P3, PT, R79, c[0x0][0x1e4], PT, P3 ;  /* 0x000079004f007a0c */ /* 0x000fe40003f66330 */
[----:B------:R-:W-:Y:S02]  /*0670*/  IADD3 R16, P6, R60, R28, RZ ;  /* 0x0000001c3c107210 */ /* 0x000fe40007fde0ff */
[----:B------:R-:W-:-:S02]  /*0680*/  SHF.R.S32.HI R3, RZ, 0x1f, R5 ;  /* 0x0000001fff037819 */ /* 0x000fc40000011405 */
[----:B------:R-:W-:Y:S02]  /*0690*/  ISETP.GT.U32.OR P3, PT, R0, 0x22f, P3 ;  /* 0x0000022f0000780c */ /* 0x000fe40001f64470 */
[----:B------:R-:W-:Y:S01]  /*06a0*/  ISETP.GE.U32.AND P0, PT, R76, c[0x0][0x1e0], PT ;  /* 0x000078004c007a0c */ /* 0x000fe20003f06070 */
[----:B------:R-:W-:Y:S01]  /*06b0*/  IMAD R4, R3, c[0x0][0x1e8], RZ ;  /* 0x00007a0003047a24 */ /* 0x000fe200078e02ff */
[----:B------:R-:W-:Y:S02]  /*06c0*/  LEA.HI.X.SX32 R17, R28, R7, 0x1, P6 ;  /* 0x000000071c117211 */ /* 0x000fe400030f0eff */
[----:B------:R-:W-:Y:S01]  /*06d0*/  ISETP.GE.AND.EX P0, PT, R78, c[0x0][0x1e4], PT, P0 ;  /* 0x000079004e007a0c */ /* 0x000fe20003f06300 */
[----:B------:R-:W-:Y:S01]  /*06e0*/  IMAD R19, R5, c[0x0][0x1ec], R4 ;  /* 0x00007b0005137a24 */ /* 0x000fe200078e0204 */
[----:B------:R-:W-:Y:S01]  /*06f0*/  ISETP.GE.U32.AND P4, PT, R73, c[0x0][0x1e0], PT ;  /* 0x0000780049007a0c */ /* 0x000fe20003f86070 */
[----:B------:R-:W-:Y:S01]  /*0700*/  IMAD.WIDE.U32 R16, R5, c[0x0][0x1e8], R16 ;  /* 0x00007a0005107a25 */ /* 0x000fe200078e0010 */
[----:B------:R-:W-:-:S02]  /*0710*/  ISETP.GT.U32.OR P0, PT, R0, 0x22f, P0 ;  /* 0x0000022f0000780c */ /* 0x000fc40000704470 */
[----:B------:R-:W-:Y:S01]  /*0720*/  ISETP.GE.AND.EX P4, PT, R81, c[0x0][0x1e4], PT, P4 ;  /* 0x0000790051007a0c */ /* 0x000fe20003f86340 */
[----:B------:R-:W-:Y:S01]  /*0730*/  @!P3 IMAD R6, R79, c[0x0][0x1d8], RZ ;  /* 0x000076004f06ba24 */ /* 0x000fe200078e02ff */
[----:B------:R-:W-:Y:S02]  /*0740*/  IADD3 R19, R17, R19, RZ ;  /* 0x0000001311137210 */ /* 0x000fe40007ffe0ff */
[----:B------:R-:W-:Y:S01]  /*0750*/  ISETP.GE.U32.AND P2, PT, R72, c[0x0][0x1e0], PT ;  /* 0x0000780048007a0c */ /* 0x000fe20003f46070 */
[C---:B------:R-:W-:Y:S01]  /*0760*/  @!P3 IMAD R15, R75.reuse, c[0x0][0x1dc], R6 ;  /* 0x000077004b0fba24 */ /* 0x040fe200078e0206 */
[-C--:B------:R-:W-:Y:S02]  /*0770*/  @!P3 MOV R6, R16.reuse ;  /* 0x000000100006b202 */ /* 0x080fe40000000f00 */
[----:B------:R-:W-:Y:S02]  /*0780*/  @!P3 MOV R7, R19 ;  /* 0x000000130007b202 */ /* 0x000fe40000000f00 */
[----:B------:R-:W-:Y:S01]  /*0790*/  ISETP.GT.U32.OR P4, PT, R0, 0x22f, P4 ;  /* 0x0000022f0000780c */ /* 0x000fe20002784470 */
[----:B------:R-:W-:Y:S01]  /*07a0*/  @!P0 IMAD R3, R78, c[0x0][0x1d8], RZ ;  /* 0x000076004e038a24 */ /* 0x000fe200078e02ff */
[----:B------:R-:W-:Y:S01]  /*07b0*/  @!P0 MOV R18, R16 ;  /* 0x0000001000128202 */ /* 0x000fe20000000f00 */
[----:B------:R-:W-:Y:S01]  /*07c0*/  @!P3 IMAD.WIDE.U32 R6, R75, c[0x0][0x1d8], R6 ;  /* 0x000076004b06ba25 */ /* 0x000fe200078e0006 */
[----:B------:R-:W-:-:S03]  /*07d0*/  ISETP.GE.AND.EX P2, PT, R84, c[0x0][0x1e4], PT, P2 ;  /* 0x0000790054007a0c */ /* 0x000fc60003f46320 */
[C---:B------:R-:W-:Y:S01]  /*07e0*/  @!P0 IMAD R3, R76.reuse, c[0x0][0x1dc], R3 ;  /* 0x000077004c038a24 */ /* 0x040fe200078e0203 */
[----:B------:R-:W-:Y:S01]  /*07f0*/  @!P3 IADD3 R15, R7, R15, RZ ;  /* 0x0000000f070fb210 */ /* 0x000fe20007ffe0ff */
[----:B------:R-:W-:Y:S01]  /*0800*/  @!P0 IMAD.WIDE.U32 R4, R76, c[0x0][0x1d8], R18 ;  /* 0x000076004c048a25 */ /* 0x000fe200078e0012 */
[C---:B------:R-:W-:Y:S02]  /*0810*/  @!P3 SHF.L.U32 R14, R6.reuse, 0x1, RZ ;  /* 0x00000001060eb819 */ /* 0x040fe400000006ff */
[----:B------:R-:W-:Y:S02]  /*0820*/  @!P3 SHF.L.U64.HI R15, R6, 0x1, R15 ;  /* 0x00000001060fb819 */ /* 0x000fe4000001020f */
[----:B------:R-:W-:Y:S02]  /*0830*/  ISETP.GT.U32.OR P2, PT, R0, 0x22f, P2 ;  /* 0x0000022f0000780c */ /* 0x000fe40001744470 */
[----:B------:R-:W-:Y:S01]  /*0840*/  @!P0 IADD3 R11, R5, R3, RZ ;  /* 0x00000003050b8210 */ /* 0x000fe20007ffe0ff */
[----:B------:R-:W-:Y:S01]  /*0850*/  @!P5 IMAD R3, R80, c[0x0][0x1d8], RZ ;  /* 0x000076005003da24 */ /* 0x000fe200078e02ff */
[----:B------:R-:W-:-:S02]  /*0860*/  @!P5 MOV R6, R16 ;  /* 0x000000100006d202 */ /* 0x000fc40000000f00 */
[-C--:B------:R-:W-:Y:S01]  /*0870*/  @!P5 MOV R7, R19.reuse ;  /* 0x000000130007d202 */ /* 0x080fe20000000f00 */
[----:B------:R-:W-:Y:S01]  /*0880*/  @!P5 IMAD R3, R74, c[0x0][0x1dc], R3 ;  /* 0x000077004a03da24 */ /* 0x000fe200078e0203 */
[C---:B------:R-:W-:Y:S02]  /*0890*/  @!P0 SHF.L.U32 R10, R4.reuse, 0x1, RZ ;  /* 0x00000001040a8819 */ /* 0x040fe400000006ff */
[----:B------:R-:W-:Y:S01]  /*08a0*/  @!P0 SHF.L.U64.HI R11, R4, 0x1, R11 ;  /* 0x00000001040b8819 */ /* 0x000fe2000001020b */
[----:B------:R-:W-:Y:S01]  /*08b0*/  @!P5 IMAD.WIDE.U32 R6, R74, c[0x0][0x1d8], R6 ;  /* 0x000076004a06da25 */ /* 0x000fe200078e0006 */
[----:B------:R-:W-:Y:S02]  /*08c0*/  @!P4 MOV R8, R16 ;  /* 0x000000100008c202 */ /* 0x000fe40000000f00 */
[----:B------:R-:W-:Y:S01]  /*08d0*/  @!P4 MOV R9, R19 ;  /* 0x000000130009c202 */ /* 0x000fe20000000f00 */
[----:B------:R-:W-:Y:S01]  /*08e0*/  @!P4 IMAD R4, R81, c[0x0][0x1d8], RZ ;  /* 0x000076005104ca24 */ /* 0x000fe200078e02ff */
[----:B------:R-:W-:Y:S01]  /*08f0*/  @!P5 IADD3 R3, R7, R3, RZ ;  /* 0x000000030703d210 */ /* 0x000fe20007ffe0ff */
[----:B------:R-:W-:Y:S01]  /*0900*/  @!P2 IMAD R5, R84, c[0x0][0x1d8], RZ ;  /* 0x000076005405aa24 */ /* 0x000fe200078e02ff */
[C---:B------:R-:W-:Y:S01]  /*0910*/  @!P5 SHF.L.U32 R23, R6.reuse, 0x1, RZ ;  /* 0x000000010617d819 */ /* 0x040fe200000006ff */
[C---:B------:R-:W-:Y:S01]  /*0920*/  @!P4 IMAD R13, R73.reuse, c[0x0][0x1dc], R4 ;  /* 0x00007700490dca24 */ /* 0x040fe200078e0204 */
[----:B------:R-:W-:Y:S01]  /*0930*/  @!P5 SHF.L.U64.HI R24, R6, 0x1, R3 ;  /* 0x000000010618d819 */ /* 0x000fe20000010203 */
[----:B------:R-:W-:Y:S01]  /*0940*/  @!P4 IMAD.WIDE.U32 R8, R73, c[0x0][0x1d8], R8 ;  /* 0x000076004908ca25 */ /* 0x000fe200078e0008 */
[----:B------:R-:W-:-:S02]  /*0950*/  @!P0 IADD3 R6, P6, R10, c[0x0][0x180], RZ ;  /* 0x000060000a068a10 */ /* 0x000fc40007fde0ff */
[----:B------:R-:W-:Y:S01]  /*0960*/  @!P2 MOV R4, R16 ;  /* 0x000000100004a202 */ /* 0x000fe20000000f00 */
[----:B------:R-:W-:Y:S01]  /*0970*/  @!P2 IMAD R21, R72, c[0x0][0x1dc], R5 ;  /* 0x000077004815aa24 */ /* 0x000fe200078e0205 */
[----:B------:R-:W-:Y:S02]  /*0980*/  @!P4 IADD3 R13, R9, R13, RZ ;  /* 0x0000000d090dc210 */ /* 0x000fe40007ffe0ff */
[----:B------:R-:W-:Y:S02]  /*0990*/  @!P2 MOV R5, R19 ;  /* 0x000000130005a202 */ /* 0x000fe40000000f00 */
[C---:B------:R-:W-:Y:S02]  /*09a0*/  @!P4 SHF.L.U32 R12, R8.reuse, 0x1, RZ ;  /* 0x00000001080cc819 */ /* 0x040fe400000006ff */
[----:B------:R-:W-:Y:S01]  /*09b0*/  @!P4 SHF.L.U64.HI R13, R8, 0x1, R13 ;  /* 0x00000001080dc819 */ /* 0x000fe2000001020d */
[----:B------:R-:W-:Y:S01]  /*09c0*/  @!P2 IMAD.WIDE.U32 R4, R72, c[0x0][0x1d8], R4 ;  /* 0x000076004804aa25 */ /* 0x000fe200078e0004 */
[----:B------:R-:W-:-:S02]  /*09d0*/  @!P0 IADD3.X R7, R11, c[0x0][0x184], RZ, P6, !PT ;  /* 0x000061000b078a10 */ /* 0x000fc400037fe4ff */
[----:B------:R-:W-:Y:S02]  /*09e0*/  @!P0 IADD3 R8, P6, R10, c[0x0][0x178], RZ ;  /* 0x00005e000a088a10 */ /* 0x000fe40007fde0ff */
[----:B------:R-:W-:Y:S01]  /*09f0*/  @!P2 IADD3 R3, R5, R21, RZ ;  /* 0x000000150503a210 */ /* 0x000fe20007ffe0ff */
[----:B------:R0:W5:Y:S01]  /*0a00*/  @!P0 LDG.E R40, [R6.64] ;  /* 0x0000000e06288981 */ /* 0x000162000c1e1900 */
[----:B------:R-:W-:Y:S02]  /*0a10*/  @!P0 IADD3.X R9, R11, c[0x0][0x17c], RZ, P6, !PT ;  /* 0x00005f000b098a10 */ /* 0x000fe400037fe4ff */
[----:B------:R-:W-:Y:S02]  /*0a20*/  @!P3 IADD3 R10, P6, R14, c[0x0][0x180], RZ ;  /* 0x000060000e0aba10 */ /* 0x000fe40007fde0ff */
[----:B------:R-:W-:Y:S01]  /*0a30*/  @!P2 SHF.L.U64.HI R22, R4, 0x1, R3 ;  /* 0x000000010416a819 */ /* 0x000fe20000010203 */
[----:B------:R1:W5:Y:S01]  /*0a40*/  @!P0 LDG.E R55, [R8.64] ;  /* 0x0000000e08378981 */ /* 0x000362000c1e1900 */
[----:B------:R-:W-:-:S02]  /*0a50*/  @!P3 IADD3 R14, P0, R14, c[0x0][0x178], RZ ;  /* 0x00005e000e0eba10 */ /* 0x000fc40007f1e0ff */
[----:B------:R-:W-:Y:S02]  /*0a60*/  MOV R3, RZ ;  /* 0x000000ff00037202 */ /* 0x000fe40000000f00 */
[C---:B------:R-:W-:Y:S02]  /*0a70*/  @!P3 IADD3.X R11, R15.reuse, c[0x0][0x184], RZ, P6, !PT ;  /* 0x000061000f0bba10 */ /* 0x040fe400037fe4ff */
[----:B------:R-:W-:Y:S02]  /*0a80*/  @!P3 IADD3.X R15, R15, c[0x0][0x17c], RZ, P0, !PT ;  /* 0x00005f000f0fba10 */ /* 0x000fe400007fe4ff */
[----:B------:R-:W-:Y:S01]  /*0a90*/  @!P5 IADD3 R20, P6, R23, c[0x0][0x180], RZ ;  /* 0x000060001714da10 */ /* 0x000fe20007fde0ff */
[----:B------:R2:W5:Y:S01]  /*0aa0*/  @!P3 LDG.E R3, [R10.64] ;  /* 0x0000000e0a03b981 */ /* 0x000562000c1e1900 */
[----:B------:R-:W-:Y:S02]  /*0ab0*/  @!P2 SHF.L.U32 R5, R4, 0x1, RZ ;  /* 0x000000010405a819 */ /* 0x000fe400000006ff */
[----:B------:R-:W-:Y:S01]  /*0ac0*/  @!P5 IADD3.X R21, R24, c[0x0][0x184], RZ, P6, !PT ;  /* 0x000061001815da10 */ /* 0x000fe200037fe4ff */
[----:B------:R3:W5:Y:S01]  /*0ad0*/  @!P3 LDG.E R54, [R14.64] ;  /* 0x0000000e0e36b981 */ /* 0x000762000c1e1900 */
[----:B-1----:R-:W-:-:S02]  /*0ae0*/  @!P4 IADD3 R8, P3, R12, c[0x0][0x180], RZ ;  /* 0x000060000c08ca10 */ /* 0x002fc40007f7e0ff */
[----:B------:R-:W-:Y:S01]  /*0af0*/  @!P4 IADD3 R12, P6, R12, c[0x0][0x178], RZ ;  /* 0x00005e000c0cca10 */ /* 0x000fe20007fde0ff */
[----:B------:R-:W-:Y:S01]  /*0b00*/  CS2R R52, SRZ ;  /* 0x0000000000347805 */ /* 0x000fe2000001ff00 */
[----:B------:R-:W-:Y:S02]  /*0b10*/  MOV R4, RZ ;  /* 0x000000ff00047202 */ /* 0x000fe40000000f00 */
[C---:B------:R-:W-:Y:S02]  /*0b20*/  @!P4 IADD3.X R9, R13.reuse, c[0x0][0x184], RZ, P3, !PT ;  /* 0x000061000d09ca10 */ /* 0x040fe40001ffe4ff */
[----:B------:R-:W-:Y:S02]  /*0b30*/  @!P4 IADD3.X R13, R13, c[0x0][0x17c], RZ, P6, !PT ;  /* 0x00005f000d0dca10 */ /* 0x000fe400037fe4ff */
[----:B------:R-:W-:Y:S01]  /*0b40*/  ISETP.GE.U32.AND P3, PT, R69, c[0x0][0x1e0], PT ;  /* 0x0000780045007a0c */ /* 0x000fe20003f66070 */
[----:B------:R1:W5:Y:S01]  /*0b50*/  @!P4 LDG.E R4, [R8.64] ;  /* 0x0000000e0804c981 */ /* 0x000362000c1e1900 */
[----:B------:R-:W-:-:S02]  /*0b60*/  SHF.R.S32.HI R90, RZ, 0x1f, R69 ;  /* 0x0000001fff5a7819 */ /* 0x000fc40000011445 */
[----:B0-----:R-:W-:Y:S01]  /*0b70*/  @!P5 IADD3 R6, P0, R23, c[0x0][0x178], RZ ;  /* 0x00005e001706da10 */ /* 0x001fe20007f1e0ff */
[----:B------:R0:W5:Y:S01]  /*0b80*/  @!P4 LDG.E R52, [R12.64] ;  /* 0x0000000e0c34c981 */ /* 0x000162000c1e1900 */
[----:B------:R-:W-:Y:S02]  /*0b90*/  ISETP.GE.AND.EX P3, PT, R90, c[0x0][0x1e4], PT, P3 ;  /* 0x000079005a007a0c */ /* 0x000fe40003f66330 */
[----:B------:R-:W-:Y:S02]  /*0ba0*/  MOV R38, RZ ;  /* 0x000000ff00267202 */ /* 0x000fe40000000f00 */
[----:B------:R-:W-:Y:S02]  /*0bb0*/  ISETP.GE.U32.AND P4, PT, R70, c[0x0][0x1e0], PT ;  /* 0x0000780046007a0c */ /* 0x000fe40003f86070 */
[----:B------:R-:W-:Y:S02]  /*0bc0*/  SHF.R.S32.HI R89, RZ, 0x1f, R70 ;  /* 0x0000001fff597819 */ /* 0x000fe40000011446 */
[----:B------:R-:W-:Y:S01]  /*0bd0*/  @!P5 IADD3.X R7, R24, c[0x0][0x17c], RZ, P0, !PT ;  /* 0x00005f001807da10 */ /* 0x000fe200007fe4ff */
[----:B------:R4:W5:Y:S01]  /*0be0*/  @!P5 LDG.E R38, [R20.64] ;  /* 0x0000000e1426d981 */ /* 0x000962000c1e1900 */
[----:B------:R-:W-:-:S02]  /*0bf0*/  ISETP.GT.U32.OR P3, PT, R0, 0x22f, P3 ;  /* 0x0000022f0000780c */ /* 0x000fc40001f64470 */
[----:B------:R-:W-:Y:S01]  /*0c00*/  ISETP.GE.AND.EX P4, PT, R89, c[0x0][0x1e4], PT, P4 ;  /* 0x0000790059007a0c */ /* 0x000fe20003f86340 */
[----:B------:R0:W5:Y:S01]  /*0c10*/  @!P5 LDG.E R53, [R6.64] ;  /* 0x0000000e0635d981 */ /* 0x000162000c1e1900 */
[----:B------:R-:W-:Y:S01]  /*0c20*/  ISETP.GE.U32.AND P5, PT, R71, c[0x0][0x1e0], PT ;  /* 0x0000780047007a0c */ /* 0x000fe20003fa6070 */
[----:B--2---:R-:W-:Y:S01]  /*0c30*/  @P1 IMAD R11, R93, c[0x0][0x1d8], RZ ;  /* 0x000076005d0b1a24 */ /* 0x004fe200078e02ff */
[----:B------:R-:W-:Y:S02]  /*0c40*/  SHF.R.S32.HI R87, RZ, 0x1f, R71 ;  /* 0x0000001fff577819 */ /* 0x000fe40000011447 */
[----:B------:R-:W-:Y:S02]  /*0c50*/  ISETP.GT.U32.OR P4, PT, R0, 0x22f, P4 ;  /* 0x0000022f0000780c */ /* 0x000fe40002784470 */
[----:B----4-:R-:W-:Y:S02]  /*0c60*/  @P1 MOV R20, R16 ;  /* 0x0000001000141202 */ /* 0x010fe40000000f00 */
[----:B------:R-:W-:Y:S01]  /*0c70*/  @P1 MOV R21, R19 ;  /* 0x0000001300151202 */ /* 0x000fe20000000f00 */
[----:B------:R-:W-:Y:S01]  /*0c80*/  @P1 IMAD R11, R2, c[0x0][0x1dc], R11 ;  /* 0x00007700020b1a24 */ /* 0x000fe200078e020b */
[----:B------:R-:W-:-:S03]  /*0c90*/  ISETP.GE.AND.EX P5, PT, R87, c[0x0][0x1e4], PT, P5 ;  /* 0x0000790057007a0c */ /* 0x000fc60003fa6350 */
[----:B------:R-:W-:Y:S01]  /*0ca0*/  @P1 IMAD.WIDE.U32 R20, R2, c[0x0][0x1d8], R20 ;  /* 0x0000760002141a25 */ /* 0x000fe200078e0014 */
[----:B------:R-:W-:Y:S02]  /*0cb0*/  ISETP.GT.U32.OR P5, PT, R0, 0x22f, P5 ;  /* 0x0000022f0000780c */ /* 0x000fe40002fa4470 */
[C---:B0-----:R-:W-:Y:S01]  /*0cc0*/  @!P2 IADD3 R6, P6, R5.reuse, c[0x0][0x180], RZ ;  /* 0x000060000506aa10 */ /* 0x041fe20007fde0ff */
[----:B------:R-:W-:Y:S01]  /*0cd0*/  @!P3 IMAD R12, R90, c[0x0][0x1d8], RZ ;  /* 0x000076005a0cba24 */ /* 0x000fe200078e02ff */
[----:B-1----:R-:W-:Y:S02]  /*0ce0*/  @!P2 IADD3 R8, P0, R5, c[0x0][0x178], RZ ;  /* 0x00005e000508aa10 */ /* 0x002fe40007f1e0ff */
[----:B------:R-:W-:Y:S01]  /*0cf0*/  @P1 IADD3 R5, R21, R11, RZ ;  /* 0x0000000b15051210 */ /* 0x000fe20007ffe0ff */
[----:B------:R-:W-:Y:S01]  /*0d00*/  @!P3 IMAD R23, R69, c[0x0][0x1dc], R12 ;  /* 0x000077004517ba24 */ /* 0x000fe200078e020c */
[----:B------:R-:W-:Y:S02]  /*0d10*/  @P1 SHF.L.U32 R21, R20, 0x1, RZ ;  /* 0x0000000114151819 */ /* 0x000fe400000006ff */
[----:B------:R-:W-:-:S02]  /*0d20*/  @!P2 IADD3.X R7, R22, c[0x0][0x184], RZ, P6, !PT ;  /* 0x000061001607aa10 */ /* 0x000fc400037fe4ff */
[----:B------:R-:W-:Y:S01]  /*0d30*/  @P1 SHF.L.U64.HI R20, R20, 0x1, R5 ;  /* 0x0000000114141819 */ /* 0x000fe20000010205 */
[----:B------:R-:W-:Y:S01]  /*0d40*/  @!P4 IMAD R5, R89, c[0x0][0x1d8], RZ ;  /* 0x000076005905ca24 */ /* 0x000fe200078e02ff */
[----:B------:R-:W-:Y:S02]  /*0d50*/  @!P4 MOV R12, R16 ;  /* 0x00000010000cc202 */ /* 0x000fe40000000f00 */
[----:B------:R-:W-:Y:S02]  /*0d60*/  @!P4 MOV R13, R19 ;  /* 0x00000013000dc202 */ /* 0x000fe40000000f00 */
[----:B------:R-:W-:Y:S02]  /*0d70*/  ISETP.GE.U32.AND P6, PT, R68, c[0x0][0x1e0], PT ;  /* 0x0000780044007a0c */ /* 0x000fe40003fc6070 */
[----:B------:R-:W-:Y:S01]  /*0d80*/  SHF.R.S32.HI R92, RZ, 0x1f, R68 ;  /* 0x0000001fff5c7819 */ /* 0x000fe20000011444 */
[C---:B------:R-:W-:Y:S02]  /*0d90*/  @!P4 IMAD R5, R70.reuse, c[0x0][0x1dc], R5 ;  /* 0x000077004605ca24 */ /* 0x040fe400078e0205 */
[----:B------:R-:W-:Y:S01]  /*0da0*/  @!P4 IMAD.WIDE.U32 R12, R70, c[0x0][0x1d8], R12 ;  /* 0x00007600460cca25 */ /* 0x000fe200078e000c */
[----:B------:R-:W-:-:S03]  /*0db0*/  ISETP.GE.AND.EX P6, PT, R92, c[0x0][0x1e4], PT, P6 ;  /* 0x000079005c007a0c */ /* 0x000fc60003fc6360 */
[----:B------:R-:W-:Y:S01]  /*0dc0*/  @!P5 IMAD R10, R87, c[0x0][0x1d8], RZ ;  /* 0x00007600570ada24 */ /* 0x000fe200078e02ff */
[----:B------:R-:W-:Y:S02]  /*0dd0*/  ISETP.GT.U32.OR P6, PT, R0, 0x22f, P6 ;  /* 0x0000022f0000780c */ /* 0x000fe400037c4470 */
[----:B------:R-:W-:Y:S01]  /*0de0*/  @!P4 IADD3 R5, R13, R5, RZ ;  /* 0x000000050d05c210 */ /* 0x000fe20007ffe0ff */
[----:B------:R-:W-:Y:S01]  /*0df0*/  @!P5 IMAD R29, R71, c[0x0][0x1dc], R10 ;  /* 0x00007700471dda24 */ /* 0x000fe200078e020a */
[-C--:B---3--:R-:W-:Y:S02]  /*0e00*/  @!P5 MOV R14, R16.reuse ;  /* 0x00000010000ed202 */ /* 0x088fe40000000f00 */
[----:B------:R-:W-:Y:S02]  /*0e10*/  @!P5 MOV R15, R19 ;  /* 0x00000013000fd202 */ /* 0x000fe40000000f00 */
[----:B------:R-:W-:Y:S02]  /*0e20*/  @!P2 IADD3.X R9, R22, c[0x0][0x17c], RZ, P0, !PT ;  /* 0x00005f001609aa10 */ /* 0x000fe400007fe4ff */
[----:B------:R-:W-:-:S02]  /*0e30*/  @!P3 MOV R10, R16 ;  /* 0x00000010000ab202 */ /* 0x000fc40000000f00 */
[----:B------:R-:W-:Y:S02]  /*0e40*/  @!P3 MOV R11, R19 ;  /* 0x00000013000bb202 */ /* 0x000fe40000000f00 */
[----:B------:R-:W-:Y:S02]  /*0e50*/  ISETP.GE.U32.AND P0, PT, R67, c[0x0][0x1e0], PT ;  /* 0x0000780043007a0c */ /* 0x000fe40003f06070 */
[----:B------:R-:W-:Y:S02]  /*0e60*/  SHF.R.S32.HI R91, RZ, 0x1f, R67 ;  /* 0x0000001fff5b7819 */ /* 0x000fe40000011443 */
[----:B------:R-:W-:Y:S01]  /*0e70*/  @!P4 SHF.L.U64.HI R22, R12, 0x1, R5 ;  /* 0x000000010c16c819 */ /* 0x000fe20000010205 */
[----:B------:R-:W-:Y:S01]  /*0e80*/  @!P5 IMAD.WIDE.U32 R14, R71, c[0x0][0x1d8], R14 ;  /* 0x00007600470eda25 */ /* 0x000fe200078e000e */
[----:B------:R-:W-:Y:S02]  /*0e90*/  MOV R5, RZ ;  /* 0x000000ff00057202 */ /* 0x000fe40000000f00 */
[----:B------:R-:W-:Y:S01]  /*0ea0*/  ISETP.GE.AND.EX P0, PT, R91, c[0x0][0x1e4], PT, P0 ;  /* 0x000079005b007a0c */ /* 0x000fe20003f06300 */
[----:B------:R-:W-:Y:S01]  /*0eb0*/  @!P3 IMAD.WIDE.U32 R10, R69, c[0x0][0x1d8], R10 ;  /* 0x00007600450aba25 */ /* 0x000fe200078e000a */
[----:B------:R-:W-:-:S02]  /*0ec0*/  @!P5 IADD3 R29, R15, R29, RZ ;  /* 0x0000001d0f1dd210 */ /* 0x000fc40007ffe0ff */
[----:B------:R-:W-:Y:S01]  /*0ed0*/  ISETP.GT.U32.OR P0, PT, R0, 0x22f, P0 ;  /* 0x0000022f0000780c */ /* 0x000fe20000704470 */
[----:B------:R0:W5:Y:S01]  /*0ee0*/  @!P2 LDG.E R5, [R6.64] ;  /* 0x0000000e0605a981 */ /* 0x000162000c1e1900 */
[----:B------:R-:W-:Y:S01]  /*0ef0*/  @!P3 IADD3 R15, R11, R23, RZ ;  /* 0x000000170b0fb210 */ /* 0x000fe20007ffe0ff */
[----:B------:R-:W-:Y:S01]  /*0f00*/  @!P6 IMAD R11, R92, c[0x0][0x1d8], RZ ;  /* 0x000076005c0bea24 */ /* 0x000fe200078e02ff */
[----:B------:R-:W-:Y:S01]  /*0f10*/  CS2R R50, SRZ ;  /* 0x0000000000327805 */ /* 0x000fe2000001ff00 */
[----:B0-----:R-:W-:Y:S02]  /*0f20*/  @!P6 MOV R6, R16 ;  /* 0x000000100006e202 */ /* 0x001fe40000000f00 */
[----:B------:R-:W-:Y:S01]  /*0f30*/  @!P6 MOV R7, R19 ;  /* 0x000000130007e202 */ /* 0x000fe20000000f00 */
[----:B------:R-:W-:Y:S01]  /*0f40*/  @!P6 IMAD R11, R68, c[0x0][0x1dc], R11 ;  /* 0x00007700440bea24 */ /* 0x000fe200078e020b */
[----:B------:R-:W-:Y:S01]  /*0f50*/  @!P5 SHF.L.U32 R24, R14, 0x1, RZ ;  /* 0x000000010e18d819 */ /* 0x000fe200000006ff */
[----:B------:R0:W5:Y:S02]  /*0f60*/  @!P2 LDG.E R51, [R8.64] ;  /* 0x0000000e0833a981 */ /* 0x000164000c1e1900 */
[----:B------:R-:W-:Y:S01]  /*0f70*/  @!P6 IMAD.WIDE.U32 R6, R68, c[0x0][0x1d8], R6 ;  /* 0x000076004406ea25 */ /* 0x000fe200078e0006 */
[----:B------:R-:W-:-:S02]  /*0f80*/  @!P5 SHF.L.U64.HI R29, R14, 0x1, R29 ;  /* 0x000000010e1dd819 */ /* 0x000fc4000001021d */
[----:B------:R-:W-:Y:S02]  /*0f90*/  @!P4 SHF.L.U32 R27, R12, 0x1, RZ ;  /* 0x000000010c1bc819 */ /* 0x000fe400000006ff */
[----:B------:R-:W-:Y:S02]  /*0fa0*/  @!P6 IADD3 R11, R7, R11, RZ ;  /* 0x0000000b070be210 */ /* 0x000fe40007ffe0ff */
[C---:B------:R-:W-:Y:S02]  /*0fb0*/  @!P3 SHF.L.U32 R14, R10.reuse, 0x1, RZ ;  /* 0x000000010a0eb819 */ /* 0x040fe400000006ff */
[----:B------:R-:W-:Y:S01]  /*0fc0*/  @!P3 SHF.L.U64.HI R15, R10, 0x1, R15 ;  /* 0x000000010a0fb819 */ /* 0x000fe2000001020f */
[----:B------:R-:W-:Y:S01]  /*0fd0*/  @!P0 IMAD R10, R91, c[0x0][0x1d8], RZ ;  /* 0x000076005b0a8a24 */ /* 0x000fe200078e02ff */
[----:B------:R-:W-:Y:S02]  /*0fe0*/  @!P0 MOV R12, R16 ;  /* 0x00000010000c8202 */ /* 0x000fe40000000f00 */
[----:B------:R-:W-:-:S02]  /*0ff0*/  @!P0 MOV R13, R19 ;  /* 0x00000013000d8202 */ /* 0x000fc40000000f00 */
[----:B0-----:R-:W-:Y:S02]  /*1000*/  @!P5 IADD3 R8, P2, R24, c[0x0][0x180], RZ ;  /* 0x000060001808da10 */ /* 0x001fe40007f5e0ff */
[C---:B------:R-:W-:Y:S02]  /*1010*/  @!P6 SHF.L.U32 R23, R6.reuse, 0x1, RZ ;  /* 0x000000010617e819 */ /* 0x040fe400000006ff */
[----:B------:R-:W-:Y:S01]  /*1020*/  @!P6 SHF.L.U64.HI R26, R6, 0x1, R11 ;  /* 0x00000001061ae819 */ /* 0x000fe2000001020b */
[----:B------:R-:W-:Y:S01]  /*1030*/  @!P0 IMAD R25, R67, c[0x0][0x1dc], R10 ;  /* 0x0000770043198a24 */ /* 0x000fe200078e020a */
[----:B------:R-:W-:Y:S01]  /*1040*/  CS2R R6, SRZ ;  /* 0x0000000000067805 */ /* 0x000fe2000001ff00 */
[----:B------:R-:W-:Y:S01]  /*1050*/  @!P5 IADD3.X R9, R29, c[0x0][0x184], RZ, P2, !PT ;  /* 0x000061001d09da10 */ /* 0x000fe200017fe4ff */
[----:B------:R-:W-:Y:S01]  /*1060*/  @!P0 IMAD.WIDE.U32 R12, R67, c[0x0][0x1d8], R12 ;  /* 0x00007600430c8a25 */ /* 0x000fe200078e000c */
[----:B------:R-:W-:-:S03]  /*1070*/  @!P5 IADD3 R10, P2, R24, c[0x0][0x178], RZ ;  /* 0x00005e00180ada10 */ /* 0x000fc60007f5e0ff */
[----:B------:R0:W5:Y:S01]  /*1080*/  @!P5 LDG.E R6, [R8.64] ;  /* 0x0000000e0806d981 */ /* 0x000162000c1e1900 */
[----:B------:R-:W-:Y:S02]  /*1090*/  @!P5 IADD3.X R11, R29, c[0x0][0x17c], RZ, P2, !PT ;  /* 0x00005f001d0bda10 */ /* 0x000fe400017fe4ff */
[----:B------:R-:W-:Y:S02]  /*10a0*/  @!P0 IADD3 R25, R13, R25, RZ ;  /* 0x000000190d198210 */ /* 0x000fe40007ffe0ff */
[C---:B------:R-:W-:Y:S01]  /*10b0*/  @!P0 SHF.L.U32 R24, R12.reuse, 0x1, RZ ;  /* 0x000000010c188819 */ /* 0x040fe200000006ff */
[----:B------:R1:W5:Y:S01]  /*10c0*/  @!P5 LDG.E R50, [R10.64] ;  /* 0x0000000e0a32d981 */ /* 0x000362000c1e1900 */
[----:B0-----:R-:W-:Y:S02]  /*10d0*/  @!P4 IADD3 R8, P2, R27, c[0x0][0x180], RZ ;  /* 0x000060001b08ca10 */ /* 0x001fe40007f5e0ff */
[----:B------:R-:W-:Y:S02]  /*10e0*/  @!P0 SHF.L.U64.HI R25, R12, 0x1, R25 ;  /* 0x000000010c198819 */ /* 0x000fe40000010219 */
[----:B------:R-:W-:-:S02]  /*10f0*/  @!P4 IADD3.X R9, R22, c[0x0][0x184], RZ, P2, !PT ;  /* 0x000061001609ca10 */ /* 0x000fc400017fe4ff */
[----:B------:R-:W-:Y:S02]  /*1100*/  @!P4 IADD3 R12, P5, R27, c[0x0][0x178], RZ ;  /* 0x00005e001b0cca10 */ /* 0x000fe40007fbe0ff */
[----:B-1----:R-:W-:Y:S01]  /*1110*/  @!P3 IADD3 R10, P2, R14, c[0x0][0x180], RZ ;  /* 0x000060000e0aba10 */ /* 0x002fe20007f5e0ff */
[----:B------:R-:W-:Y:S01]  /*1120*/  CS2R R48, SRZ ;  /* 0x0000000000307805 */ /* 0x000fe2000001ff00 */
[----:B------:R-:W-:Y:S01]  /*1130*/  @!P4 IADD3.X R13, R22, c[0x0][0x17c], RZ, P5, !PT ;  /* 0x00005f00160dca10 */ /* 0x000fe20002ffe4ff */
[----:B------:R0:W5:Y:S01]  /*1140*/  @!P4 LDG.E R7, [R8.64] ;  /* 0x0000000e0807c981 */ /* 0x000162000c1e1900 */
[C---:B------:R-:W-:Y:S02]  /*1150*/  @!P3 IADD3.X R11, R15.reuse, c[0x0][0x184], RZ, P2, !PT ;  /* 0x000061000f0bba10 */ /* 0x040fe400017fe4ff */
[----:B------:R-:W-:Y:S01]  /*1160*/  @!P3 IADD3 R14, P2, R14, c[0x0][0x178], RZ ;  /* 0x00005e000e0eba10 */ /* 0x000fe20007f5e0ff */
[----:B------:R1:W5:Y:S03]  /*1170*/  @!P4 LDG.E R49, [R12.64] ;  /* 0x0000000e0c31c981 */ /* 0x000366000c1e1900 */
[----:B------:R-:W-:Y:S01]  /*1180*/  @!P3 IADD3.X R15, R15, c[0x0][0x17c], RZ, P2, !PT ;  /* 0x00005f000f0fba10 */ /* 0x000fe200017fe4ff */
[----:B0-----:R-:W-:Y:S01]  /*1190*/  CS2R R8, SRZ ;  /* 0x0000000000087805 */ /* 0x001fe2000001ff00 */
[----:B------:R-:W-:Y:S01]  /*11a0*/  CS2R R46, SRZ ;  /* 0x00000000002e7805 */ /* 0x000fe2000001ff00 */
[----:B------:R-:W-:-:S02]  /*11b0*/  UMOV UR12, 0x8 ;  /* 0x00000008000c7882 */ /* 0x000fc40000000000 */
[----:B------:R0:W5:Y:S01]  /*11c0*/  @!P3 LDG.E R48, [R14.64] ;  /* 0x0000000e0e30b981 */ /* 0x000162000c1e1900 */
[----:B-1----:R-:W-:-:S03]  /*11d0*/  @!P6 IADD3 R12, P2, R23, c[0x0][0x178], RZ ;  /* 0x00005e00170cea10 */ /* 0x002fc60007f5e0ff */
[----:B------:R1:W5:Y:S01]  /*11e0*/  @!P3 LDG.E R8, [R10.64] ;  /* 0x0000000e0a08b981 */ /* 0x000362000c1e1900 */
[----:B------:R-:W-:Y:S01]  /*11f0*/  @!P6 IADD3.X R13, R26, c[0x0][0x17c], RZ, P2, !PT ;  /* 0x00005f001a0dea10 */ /* 0x000fe200017fe4ff */
[----:B------:R-:W-:Y:S01]  /*1200*/  ULDC.64 UR4, c[0x0][0x198] ;  /* 0x0000660000047ab9 */ /* 0x000fe20000000a00 */
[----:B------:R-:W-:Y:S01]  /*1210*/  @P1 IADD3 R22, P2, R21, c[0x0][0x180], RZ ;  /* 0x0000600015161a10 */ /* 0x000fe20007f5e0ff */
[----:B------:R-:W-:Y:S02]  /*1220*/  UIMAD.WIDE UR4, UR7, UR12, UR4 ;  /* 0x0000000c070472a5 */ /* 0x000fe4000f8e0204 */
[----:B------:R2:W5:Y:S01]  /*1230*/  @!P6 LDG.E R47, [R12.64] ;  /* 0x0000000e0c2fe981 */ /* 0x000562000c1e1900 */
[----:B-1----:R-:W-:-:S04]  /*1240*/  @!P6 IADD3 R10, P4, R23, c[0x0][0x180], RZ ;  /* 0x00006000170aea10 */ /* 0x002fc80007f9e0ff */
[----:B------:R-:W-:Y:S02]  /*1250*/  @!P6 IADD3.X R11, R26, c[0x0][0x184], RZ, P4, !PT ;  /* 0x000061001a0bea10 */ /* 0x000fe400027fe4ff */
[----:B--2---:R-:W-:Y:S02]  /*1260*/  @P1 IADD3 R12, P4, R21, c[0x0][0x178], RZ ;  /* 0x00005e00150c1a10 */ /* 0x004fe40007f9e0ff */
[C---:B------:R-:W-:Y:S01]  /*1270*/  @P1 IADD3.X R23, R20.reuse, c[0x0][0x184], RZ, P2, !PT ;  /* 0x0000610014171a10 */ /* 0x040fe200017fe4ff */
[----:B------:R1:W5:Y:S01]  /*1280*/  @!P6 LDG.E R9, [R10.64] ;  /* 0x0000000e0a09e981 */ /* 0x000362000c1e1900 */
[----:B------:R-:W-:Y:S02]  /*1290*/  @P1 IADD3.X R13, R20, c[0x0][0x17c], RZ, P4, !PT ;  /* 0x00005f00140d1a10 */ /* 0x000fe400027fe4ff */
[----:B------:R-:W-:Y:S02]  /*12a0*/  MOV R20, UR4 ;  /* 0x0000000400147c02 */ /* 0x000fe40008000f00 */
[----:B------:R-:W-:-:S06]  /*12b0*/  MOV R21, UR5 ;  /* 0x0000000500157c02 */ /* 0x000fcc0008000f00 */
[----:B------:R-:W2:Y:S01]  /*12c0*/  LDG.E.64 R20, [R20.64] ;  /* 0x0000000e14147981 */ /* 0x000ea2000c1e1b00 */
[----:B------:R-:W-:Y:S02]  /*12d0*/  @!P0 IADD3 R26, P3, R24, c[0x0][0x180], RZ ;  /* 0x00006000181a8a10 */ /* 0x000fe40007f7e0ff */
[----:B------:R-:W-:Y:S02]  /*12e0*/  SHF.R.S32.HI R83, RZ, 0x1f, R63 ;  /* 0x0000001fff537819 */ /* 0x000fe4000001143f */
[----:B------:R-:W-:Y:S02]  /*12f0*/  @!P0 IADD3.X R27, R25, c[0x0][0x184], RZ, P3, !PT ;  /* 0x00006100191b8a10 */ /* 0x000fe40001ffe4ff */
[----:B------:R-:W-:Y:S02]  /*1300*/  ISETP.GE.U32.AND P3, PT, R63, c[0x0][0x1e0], PT ;  /* 0x000078003f007a0c */ /* 0x000fe40003f66070 */
[----:B------:R-:W-:Y:S02]  /*1310*/  ISETP.GE.U32.AND P5, PT, R65, c[0x0][0x1e0], PT ;  /* 0x0000780041007a0c */ /* 0x000fe40003fa6070 */
[----:B------:R-:W-:-:S02]  /*1320*/  ISETP.GE.AND.EX P3, PT, R83, c[0x0][0x1e4], PT, P3 ;  /* 0x0000790053007a0c */ /* 0x000fc40003f66330 */
[----:B------:R-:W-:Y:S02]  /*1330*/  SHF.R.S32.HI R86, RZ, 0x1f, R65 ;  /* 0x0000001fff567819 */ /* 0x000fe40000011441 */
[----:B------:R-:W-:Y:S02]  /*1340*/  ISETP.GE.U32.AND P6, PT, R66, c[0x0][0x1e0], PT ;  /* 0x0000780042007a0c */ /* 0x000fe40003fc6070 */
[----:B------:R-:W-:Y:S02]  /*1350*/  ISETP.GE.U32.AND P4, PT, R64, c[0x0][0x1e0], PT ;  /* 0x0000780040007a0c */ /* 0x000fe40003f86070 */
[----:B------:R-:W-:Y:S02]  /*1360*/  SHF.R.S32.HI R88, RZ, 0x1f, R66 ;  /* 0x0000001fff587819 */ /* 0x000fe40000011442 */
[----:B------:R-:W-:Y:S02]  /*1370*/  SHF.R.S32.HI R85, RZ, 0x1f, R64 ;  /* 0x0000001fff557819 */ /* 0x000fe40000011440 */
[----:B------:R-:W-:-:S02]  /*1380*/  ISETP.GT.U32.OR P3, PT, R0, 0x22f, P3 ;  /* 0x0000022f0000780c */ /* 0x000fc40001f64470 */
[----:B------:R-:W-:Y:S02]  /*1390*/  ISETP.GE.AND.EX P5, PT, R86, c[0x0][0x1e4], PT, P5 ;  /* 0x0000790056007a0c */ /* 0x000fe40003fa6350 */
[----:B------:R-:W-:Y:S02]  /*13a0*/  ISETP.GE.AND.EX P6, PT, R88, c[0x0][0x1e4], PT, P6 ;  /* 0x0000790058007a0c */ /* 0x000fe40003fc6360 */
[----:B------:R-:W-:Y:S02]  /*13b0*/  ISETP.GE.AND.EX P4, PT, R85, c[0x0][0x1e4], PT, P4 ;  /* 0x0000790055007a0c */ /* 0x000fe40003f86340 */
[C---:B------:R-:W-:Y:S02]  /*13c0*/  ISETP.GT.U32.OR P5, PT, R0.reuse, 0x22f, P5 ;  /* 0x0000022f0000780c */ /* 0x040fe40002fa4470 */
[C---:B------:R-:W-:Y:S02]  /*13d0*/  ISETP.GT.U32.OR P6, PT, R0.reuse, 0x22f, P6 ;  /* 0x0000022f0000780c */ /* 0x040fe400037c4470 */
[----:B------:R-:W-:Y:S01]  /*13e0*/  ISETP.GT.U32.OR P4, PT, R0, 0x22f, P4 ;  /* 0x0000022f0000780c */ /* 0x000fe20002784470 */
[----:B0-----:R-:W-:Y:S01]  /*13f0*/  @!P3 IMAD R14, R83, c[0x0][0x1d8], RZ ;  /* 0x00007600530eba24 */ /* 0x001fe200078e02ff */
[----:B------:R-:W-:-:S02]  /*1400*/  @!P0 IADD3 R24, P2, R24, c[0x0][0x178], RZ ;  /* 0x00005e0018188a10 */ /* 0x000fc40007f5e0ff */
[----:B------:R-:W-:Y:S01]  /*1410*/  SHF.R.S32.HI R82, RZ, 0x1f, R62 ;  /* 0x0000001fff527819 */ /* 0x000fe2000001143e */
[----:B------:R-:W-:Y:S01]  /*1420*/  @!P3 IMAD R29, R63, c[0x0][0x1dc], R14 ;  /* 0x000077003f1dba24 */ /* 0x000fe200078e020e */
[----:B------:R-:W-:Y:S02]  /*1430*/  @!P0 IADD3.X R25, R25, c[0x0][0x17c], RZ, P2, !PT ;  /* 0x00005f0019198a10 */ /* 0x000fe400017fe4ff */
[----:B------:R-:W-:Y:S01]  /*1440*/  ISETP.GE.U32.AND P2, PT, R62, c[0x0][0x1e0], PT ;  /* 0x000078003e007a0c */ /* 0x000fe20003f46070 */
[----:B-1----:R-:W-:Y:S01]  /*1450*/  @!P5 IMAD R10, R86, c[0x0][0x1d8], RZ ;  /* 0x00007600560ada24 */ /* 0x002fe200078e02ff */
[-C--:B------:R-:W-:Y:S02]  /*1460*/  @!P5 MOV R14, R16.reuse ;  /* 0x00000010000ed202 */ /* 0x080fe40000000f00 */
[----:B------:R-:W-:Y:S01]  /*1470*/  @!P5 MOV R15, R19 ;  /* 0x00000013000fd202 */ /* 0x000fe20000000f00 */
[----:B------:R-:W-:Y:S01]  /*1480*/  @!P6 IMAD R11, R88, c[0x0][0x1d8], RZ ;  /* 0x00007600580bea24 */ /* 0x000fe200078e02ff */
[----:B------:R-:W-:Y:S01]  /*1490*/  ISETP.GE.AND.EX P2, PT, R82, c[0x0][0x1e4], PT, P2 ;  /* 0x0000790052007a0c */ /* 0x000fe20003f46320 */
[----:B------:R-:W-:Y:S01]  /*14a0*/  @!P4 IMAD R35, R85, c[0x0][0x1d8], RZ ;  /* 0x000076005523ca24 */ /* 0x000fe200078e02ff */
[----:B------:R-:W-:-:S02]  /*14b0*/  @!P4 MOV R32, R16 ;  /* 0x000000100020c202 */ /* 0x000fc40000000f00 */
[-C--:B------:R-:W-:Y:S01]  /*14c0*/  @!P4 MOV R33, R19.reuse ;  /* 0x000000130021c202 */ /* 0x080fe20000000f00 */
[C---:B------:R-:W-:Y:S01]  /*14d0*/  @!P5 IMAD R37, R65.reuse, c[0x0][0x1dc], R10 ;  /* 0x000077004125da24 */ /* 0x040fe200078e020a */
[-C--:B------:R-:W-:Y:S01]  /*14e0*/  @!P3 MOV R30, R16.reuse ;  /* 0x00000010001eb202 */ /* 0x080fe20000000f00 */
[----:B------:R-:W-:Y:S01]  /*14f0*/  @!P5 IMAD.WIDE.U32 R14, R65, c[0x0][0x1d8], R14 ;  /* 0x00007600410eda25 */ /* 0x000fe200078e000e */
[-C--:B------:R-:W-:Y:S01]  /*1500*/  @!P3 MOV R31, R19.reuse ;  /* 0x00000013001fb202 */ /* 0x080fe20000000f00 */
[----:B------:R0:W5:Y:S01]  /*1510*/  @!P0 LDG.E R46, [R24.64] ;  /* 0x0000000e182e8981 */ /* 0x000162000c1e1900 */
[----:B------:R-:W-:Y:S01]  /*1520*/  ISETP.GT.U32.OR P2, PT, R0, 0x22f, P2 ;  /* 0x0000022f0000780c */ /* 0x000fe20001744470 */
[----:B------:R-:W-:Y:S01]  /*1530*/  @!P6 IMAD R39, R66, c[0x0][0x1dc], R11 ;  /* 0x000077004227ea24 */ /* 0x000fe200078e020b */
[----:B------:R-:W-:Y:S01]  /*1540*/  @!P6 MOV R10, R16 ;  /* 0x00000010000ae202 */ /* 0x000fe20000000f00 */
[C---:B------:R-:W-:Y:S01]  /*1550*/  @!P4 IMAD R35, R64.reuse, c[0x0][0x1dc], R35 ;  /* 0x000077004023ca24 */ /* 0x040fe200078e0223 */
[----:B------:R-:W-:Y:S01]  /*1560*/  @!P6 MOV R11, R19 ;  /* 0x00000013000be202 */ /* 0x000fe20000000f00 */
[----:B------:R-:W-:Y:S01]  /*1570*/  @!P4 IMAD.WIDE.U32 R32, R64, c[0x0][0x1d8], R32 ;  /* 0x000076004020ca25 */ /* 0x000fe200078e0020 */
[----:B------:R-:W-:-:S03]  /*1580*/  @!P5 IADD3 R15, R15, R37, RZ ;  /* 0x000000250f0fd210 */ /* 0x000fc60007ffe0ff */
[----:B------:R-:W-:Y:S01]  /*1590*/  @!P3 IMAD.WIDE.U32 R30, R63, c[0x0][0x1d8], R30 ;  /* 0x000076003f1eba25 */ /* 0x000fe200078e001e */
[----:B------:R-:W-:Y:S02]  /*15a0*/  @!P4 IADD3 R33, R33, R35, RZ ;  /* 0x000000232121c210 */ /* 0x000fe40007ffe0ff */
[----:B------:R-:W-:Y:S01]  /*15b0*/  @!P5 SHF.L.U64.HI R35, R14, 0x1, R15 ;  /* 0x000000010e23d819 */ /* 0x000fe2000001020f */
[----:B------:R-:W-:Y:S01]  /*15c0*/  @!P6 IMAD.WIDE.U32 R10, R66, c[0x0][0x1d8], R10 ;  /* 0x00007600420aea25 */ /* 0x000fe200078e000a */
[----:B------:R-:W-:Y:S02]  /*15d0*/  @!P3 IADD3 R15, R31, R29, RZ ;  /* 0x0000001d1f0fb210 */ /* 0x000fe40007ffe0ff */
[----:B------:R-:W-:Y:S02]  /*15e0*/  @!P3 SHF.L.U32 R29, R30, 0x1, RZ ;  /* 0x000000011e1db819 */ /* 0x000fe400000006ff */
[----:B------:R-:W-:Y:S02]  /*15f0*/  @!P6 IADD3 R39, R11, R39, RZ ;  /* 0x000000270b27e210 */ /* 0x000fe40007ffe0ff */
[----:B------:R-:W-:-:S02]  /*1600*/  @!P5 SHF.L.U32 R36, R14, 0x1, RZ ;  /* 0x000000010e24d819 */ /* 0x000fc400000006ff */
[----:B------:R-:W-:Y:S01]  /*1610*/  @!P3 SHF.L.U64.HI R30, R30, 0x1, R15 ;  /* 0x000000011e1eb819 */ /* 0x000fe2000001020f */
[----:B------:R-:W-:Y:S01]  /*1620*/  @!P2 IMAD R31, R82, c[0x0][0x1d8], RZ ;  /* 0x00007600521faa24 */ /* 0x000fe200078e02ff */
[----:B------:R-:W-:Y:S02]  /*1630*/  @!P2 MOV R14, R16 ;  /* 0x00000010000ea202 */ /* 0x000fe40000000f00 */
[----:B------:R-:W-:Y:S02]  /*1640*/  @!P2 MOV R15, R19 ;  /* 0x00000013000fa202 */ /* 0x000fe40000000f00 */
[C---:B------:R-:W-:Y:S02]  /*1650*/  @!P6 SHF.L.U32 R11, R10.reuse, 0x1, RZ ;  /* 0x000000010a0be819 */ /* 0x040fe400000006ff */
[----:B------:R-:W-:Y:S02]  /*1660*/  @!P6 SHF.L.U64.HI R37, R10, 0x1, R39 ;  /* 0x000000010a25e819 */ /* 0x000fe40000010227 */
[----:B------:R-:W-:Y:S01]  /*1670*/  MOV R10, RZ ;  /* 0x000000ff000a7202 */ /* 0x000fe20000000f00 */
[----:B------:R-:W-:-:S02]  /*1680*/  @!P2 IMAD R31, R62, c[0x0][0x1dc], R31 ;  /* 0x000077003e1faa24 */ /* 0x000fc400078e021f */
[----:B------:R-:W-:-:S03]  /*1690*/  @!P2 IMAD.WIDE.U32 R14, R62, c[0x0][0x1d8], R14 ;  /* 0x000076003e0eaa25 */ /* 0x000fc600078e000e */
[----:B------:R1:W5:Y:S01]  /*16a0*/  @!P0 LDG.E R10, [R26.64] ;  /* 0x0000000e1a0a8981 */ /* 0x000362000c1e1900 */
[----:B0-----:R-:W-:Y:S02]  /*16b0*/  @!P6 IADD3 R24, P0, R11, c[0x0][0x180], RZ ;  /* 0x000060000b18ea10 */ /* 0x001fe40007f1e0ff */
[----:B------:R-:W-:Y:S02]  /*16c0*/  @!P2 IADD3 R31, R15, R31, RZ ;  /* 0x0000001f0f1fa210 */ /* 0x000fe40007ffe0ff */
[C---:B------:R-:W-:Y:S02]  /*16d0*/  @!P4 SHF.L.U32 R34, R32.reuse, 0x1, RZ ;  /* 0x000000012022c819 */ /* 0x040fe400000006ff */
[----:B------:R-:W-:Y:S02]  /*16e0*/  @!P4 SHF.L.U64.HI R32, R32, 0x1, R33 ;  /* 0x000000012020c819 */ /* 0x000fe40000010221 */
[----:B------:R-:W-:Y:S02]  /*16f0*/  MOV R39, RZ ;  /* 0x000000ff00277202 */ /* 0x000fe40000000f00 */
[----:B------:R-:W-:-:S02]  /*1700*/  @!P2 SHF.L.U32 R33, R14, 0x1, RZ ;  /* 0x000000010e21a819 */ /* 0x000fc400000006ff */
[----:B------:R-:W-:Y:S02]  /*1710*/  @!P2 SHF.L.U64.HI R31, R14, 0x1, R31 ;  /* 0x000000010e1fa819 */ /* 0x000fe4000001021f */
[----:B------:R-:W-:Y:S01]  /*1720*/  @!P6 IADD3.X R25, R37, c[0x0][0x184], RZ, P0, !PT ;  /* 0x000061002519ea10 */ /* 0x000fe200007fe4ff */
[----:B------:R0:W5:Y:S01]  /*1730*/  @P1 LDG.E R39, [R22.64] ;  /* 0x0000000e16271981 */ /* 0x000162000c1e1900 */
[----:B------:R-:W-:Y:S02]  /*1740*/  @!P6 IADD3 R14, P0, R11, c[0x0][0x178], RZ ;  /* 0x00005e000b0eea10 */ /* 0x000fe40007f1e0ff */
[----:B------:R-:W-:Y:S02]  /*1750*/  MOV R11, RZ ;  /* 0x000000ff000b7202 */ /* 0x000fe40000000f00 */
[----:B------:R-:W-:Y:S02]  /*1760*/  @!P6 IADD3.X R15, R37, c[0x0][0x17c], RZ, P0, !PT ;  /* 0x00005f00250fea10 */ /* 0x000fe400007fe4ff */
[----:B------:R-:W-:-:S02]  /*1770*/  MOV R56, RZ ;  /* 0x000000ff00387202 */ /* 0x000fc40000000f00 */
[----:B------:R3:W5:Y:S01]  /*1780*/  @!P6 LDG.E R11, [R24.64] ;  /* 0x0000000e180be981 */ /* 0x000762000c1e1900 */
[----:B0-----:R-:W-:Y:S01]  /*1790*/  @!P5 IADD3 R22, P0, R36, c[0x0][0x180], RZ ;  /* 0x000060002416da10 */ /* 0x001fe20007f1e0ff */
[----:B------:R-:W-:Y:S02]  /*17a0*/  CS2R R44, SRZ ;  /* 0x00000000002c7805 */ /* 0x000fe4000001ff00 */
[----:B------:R0:W5:Y:S01]  /*17b0*/  @P1 LDG.E R56, [R12.64] ;  /* 0x0000000e0c381981 */ /* 0x000162000c1e1900 */
[----:B------:R-:W-:-:S03]  /*17c0*/  @!P5 IADD3.X R23, R35, c[0x0][0x184], RZ, P0, !PT ;  /* 0x000061002317da10 */ /* 0x000fc600007fe4ff */
[----:B------:R4:W5:Y:S01]  /*17d0*/  @!P6 LDG.E R45, [R14.64] ;  /* 0x0000000e0e2de981 */ /* 0x000962000c1e1900 */
[----:B---3--:R-:W-:Y:S01]  /*17e0*/  @!P5 IADD3 R24, P0, R36, c[0x0][0x178], RZ ;  /* 0x00005e002418da10 */ /* 0x008fe20007f1e0ff */
[----:B0-----:R-:W-:-:S03]  /*17f0*/  CS2R R12, SRZ ;  /* 0x00000000000c7805 */ /* 0x001fc6000001ff00 */
[----:B------:R-:W-:Y:S02]  /*1800*/  @!P5 IADD3.X R25, R35, c[0x0][0x17c], RZ, P0, !PT ;  /* 0x00005f002319da10 */ /* 0x000fe400007fe4ff */
[----:B-1----:R-:W-:Y:S01]  /*1810*/  @!P3 IADD3 R26, P6, R29, c[0x0][0x180], RZ ;  /* 0x000060001d1aba10 */ /* 0x002fe20007fde0ff */
[----:B------:R0:W5:Y:S04]  /*1820*/  @!P5 LDG.E R12, [R22.64] ;  /* 0x0000000e160cd981 */ /* 0x000168000c1e1900 */
[----:B------:R1:W5:Y:S01]  /*1830*/  @!P5 LDG.E R44, [R24.64] ;  /* 0x0000000e182cd981 */ /* 0x000362000c1e1900 */
[----:B------:R-:W-:Y:S01]  /*1840*/  CS2R R42, SRZ ;  /* 0x00000000002a7805 */ /* 0x000fe2000001ff00 */
[----:B----4-:R-:W-:Y:S01]  /*1850*/  CS2R R14, SRZ ;  /* 0x00000000000e7805 */ /* 0x010fe2000001ff00 */
[----:B0-----:R-:W-:-:S02]  /*1860*/  @!P4 IADD3 R22, P0, R34, c[0x0][0x180], RZ ;  /* 0x000060002216ca10 */ /* 0x001fc40007f1e0ff */
[----:B-1----:R-:W-:Y:S02]  /*1870*/  @!P4 IADD3 R24, P5, R34, c[0x0][0x178], RZ ;  /* 0x00005e002218ca10 */ /* 0x002fe40007fbe0ff */
[C---:B------:R-:W-:Y:S02]  /*1880*/  @!P4 IADD3.X R23, R32.reuse, c[0x0][0x184], RZ, P0, !PT ;  /* 0x000061002017ca10 */ /* 0x040fe400007fe4ff */
[----:B------:R-:W-:Y:S02]  /*1890*/  @!P4 IADD3.X R25, R32, c[0x0][0x17c], RZ, P5, !PT ;  /* 0x00005f002019ca10 */ /* 0x000fe40002ffe4ff */
[----:B------:R-:W-:Y:S01]  /*18a0*/  @!P3 IADD3.X R27, R30, c[0x0][0x184], RZ, P6, !PT ;  /* 0x000061001e1bba10 */ /* 0x000fe200037fe4ff */
[----:B------:R0:W5:Y:S04]  /*18b0*/  @!P4 LDG.E R13, [R22.64] ;  /* 0x0000000e160dc981 */ /* 0x000168000c1e1900 */
[----:B------:R1:W5:Y:S04]  /*18c0*/  @!P4 LDG.E R43, [R24.64] ;  /* 0x0000000e182bc981 */ /* 0x000368000c1e1900 */
[----:B------:R3:W5:Y:S01]  /*18d0*/  @!P3 LDG.E R14, [R26.64] ;  /* 0x0000000e1a0eb981 */ /* 0x000762000c1e1900 */
[----:B-1----:R-:W-:-:S02]  /*18e0*/  @!P2 IADD3 R24, P4, R33, c[0x0][0x180], RZ ;  /* 0x000060002118aa10 */ /* 0x002fc40007f9e0ff */
[----:B---3--:R-:W-:Y:S02]  /*18f0*/  @!P2 IADD3 R26, P5, R33, c[0x0][0x178], RZ ;  /* 0x00005e00211aaa10 */ /* 0x008fe40007fbe0ff */
[C---:B------:R-:W-:Y:S02]  /*1900*/  @!P2 IADD3.X R25, R31.reuse, c[0x0][0x184], RZ, P4, !PT ;  /* 0x000061001f19aa10 */ /* 0x040fe400027fe4ff */
[----:B------:R-:W-:-:S03]  /*1910*/  @!P2 IADD3.X R27, R31, c[0x0][0x17c], RZ, P5, !PT ;  /* 0x00005f001f1baa10 */ /* 0x000fc60002ffe4ff */
[----:B------:R1:W5:Y:S04]  /*1920*/  @!P2 LDG.E R15, [R24.64] ;  /* 0x0000000e180fa981 */ /* 0x000368000c1e1900 */
[----:B------:R1:W5:Y:S01]  /*1930*/  @!P2 LDG.E R41, [R26.64] ;  /* 0x0000000e1a29a981 */ /* 0x000362000c1e1900 */
[----:B0-----:R-:W-:-:S04]  /*1940*/  @!P3 IADD3 R22, P0, R29, c[0x0][0x178], RZ ;  /* 0x00005e001d16ba10 */ /* 0x001fc80007f1e0ff */
[----:B------:R-:W-:Y:S01]  /*1950*/  @!P3 IADD3.X R23, R30, c[0x0][0x17c], RZ, P0, !PT ;  /* 0x00005f001e17ba10 */ /* 0x000fe200007fe4ff */
[----:B------:R-:W-:Y:S01]  /*1960*/  UMOV UR5, 0x3f800000 ;  /* 0x3f80000000057882 */ /* 0x000fe20000000000 */
[----:B------:R-:W-:Y:S03]  /*1970*/  BSSY B0, `(.L_x_102) ;  /* 0x0000019000007945 */ /* 0x000fe60003800000 */
[----:B------:R0:W5:Y:S01]  /*1980*/  @!P3 LDG.E R42, [R22.64] ;  /* 0x0000000e162ab981 */ /* 0x000162000c1e1900 */
[----:B--2---:R-:W2:Y:S02]  /*1990*/  R2UR UR16, R20 ;  /* 0x00000000141073c2 */ /* 0x004ea400000e0000 */
[----:B--2---:R-:W-:-:S05]  /*19a0*/  MOV R30, UR16 ;  /* 0x00000010001e7c02 */ /* 0x004fca0008000f00 */
[----:B------:R-:W-:-:S05]  /*19b0*/  FFMA.FTZ R21, -R30, UR16, R21 ;  /* 0x000000101e157c23 */ /* 0x000fca0008010115 */
[----:B------:R-:W-:-:S13]  /*19c0*/  FSETP.GTU.FTZ.AND P0, PT, R21, RZ, PT ;  /* 0x000000ff1500720b */ /* 0x000fda0003f1c000 */
[----:B------:R-:W-:Y:S01]  /*19d0*/  VOTEU.ANY UP0, P0 ;  /* 0x00000000003f7886 */ /* 0x000fe20000000100 */
[----:B------:R-:W-:-:S13]  /*19e0*/  PLOP3.LUT P0, PT, PT, PT, UP0, 0x80, 0x0 ;  /* 0x000000000000781c */ /* 0x000fda0003f0f008 */
[----:B------:R-:W-:-:S06]  /*19f0*/  @P0 FADD.FTZ R29, R21, c[0x0][0x1a0] ;  /* 0x00006800151d0621 */ /* 0x000fcc0000010000 */
[----:B------:R-:W2:Y:S02]  /*1a00*/  @P0 MUFU.RSQ R29, R29 ;  /* 0x0000001d001d0308 */ /* 0x000ea40000001400 */
[----:B--2---:R-:W2:Y:S01]  /*1a10*/  @P0 R2UR UR4, R29 ;  /* 0x000000001d0403c2 */ /* 0x004ea200000e0000 */
[----:B------:R-:W-:Y:S01]  /*1a20*/  ISETP.GT.U32.AND P0, PT, R0, 0x22f, PT ;  /* 0x0000022f0000780c */ /* 0x000fe20003f04070 */
[----:B------:R-:W-:Y:S01]  /*1a30*/  CS2R R20, SRZ ;  /* 0x0000000000147805 */ /* 0x000fe2000001ff00 */
[----:B0-----:R-:W-:Y:S01]  /*1a40*/  CS2R R22, SRZ ;  /* 0x0000000000167805 */ /* 0x001fe2000001ff00 */
[----:B--2---:R-:W-:-:S10]  /*1a50*/  @UP0 UMOV UR5, UR4 ;  /* 0x0000000400050c82 */ /* 0x004fd40008000000 */
[----:B------:R-:W-:Y:S05]  /*1a60*/  @P0 BRA `(.L_x_103) ;  /* 0x0000009000000947 */ /* 0x000fea0003800000 */
[----:B-1----:R-:W-:Y:S01]  /*1a70*/  ISETP.NE.AND P0, PT, RZ, UR13, PT ;  /* 0x0000000dff007c0c */ /* 0x002fe2000bf05270 */
        /* <DEDUP_REMOVED lines=8> */
.L_x_103:
[----:B-1----:R-:W-:Y:S05]  /*1b00*/  BSYNC B0 ;  /* 0x0000000000007941 */ /* 0x002fea0003800000 */
.L_x_102:
[----:B------:R-:W-:Y:S02]  /*1b10*/  ISETP.NE.AND P4, PT, RZ, UR13, PT ;  /* 0x0000000dff007c0c */ /* 0x000fe4000bf85270 */
[--C-:B0----5:R-:W-:Y:S02]  /*1b20*/  PRMT R24, RZ, 0x5410, R39.reuse ;  /* 0x00005410ff187816 */ /* 0x121fe40000000027 */
[----:B------:R-:W-:Y:S02]  /*1b30*/  PRMT R25, RZ, 0x7610, R39 ;  /* 0x00007610ff197816 */ /* 0x000fe40000000027 */
[----:B------:R-:W-:Y:S01]  /*1b40*/  PRMT R27, RZ, 0x5410, R56 ;  /* 0x00005410ff1b7816 */ /* 0x000fe20000000038 */
[----:B------:R-:W-:-:S02]  /*1b50*/  FADD.FTZ R24, R24, -UR16 ;  /* 0x8000001018187e21 */ /* 0x000fc40008010000 */
[----:B------:R-:W-:Y:S01]  /*1b60*/  FADD.FTZ R28, R25, -UR16 ;  /* 0x80000010191c7e21 */ /* 0x000fe20008010000 */
[----:B------:R-:W-:Y:S01]  /*1b70*/  PRMT R25, RZ, 0x7610, R56 ;  /* 0x00007610ff197816 */ /* 0x000fe20000000038 */
        /* <DEDUP_REMOVED lines=21> */
.L_x_104:
[----:B------:R-:W-:Y:S01]  /*1cd0*/  FMUL.FTZ R24, R27, R20 ;  /* 0x000000141b187220 */ /* 0x000fe20000410000 */
[----:B------:R-:W-:Y:S01]  /*1ce0*/  PRMT R32, RZ, 0x7610, R55 ;  /* 0x00007610ff207816 */ /* 0x000fe20000000037 */
[----:B------:R-:W-:Y:S02]  /*1cf0*/  FMUL.FTZ R30, R25, R21 ;  /* 0x00000015191e7220 */ /* 0x000fe40000410000 */
[----:B------:R-:W-:Y:S02]  /*1d00*/  FFMA.FTZ R29, R33, R24, RZ ;  /* 0x00000018211d7223 */ /* 0x000fe400000100ff */
[----:B------:R-:W-:Y:S01]  /*1d10*/  FADD.FTZ R31, RZ, R24 ;  /* 0x00000018ff1f7221 */ /* 0x000fe20000010000 */
[----:B------:R-:W-:Y:S01]  /*1d20*/  PRMT R24, RZ, 0x5410, R40 ;  /* 0x00005410ff187816 */ /* 0x000fe20000000028 */
[----:B------:R-:W-:-:S02]  /*1d30*/  FFMA.FTZ R29, R28, R30, R29 ;  /* 0x0000001e1c1d7223 */ /* 0x000fc4000001001d */
[----:B------:R-:W-:Y:S02]  /*1d40*/  FADD.FTZ R30, R30, R31 ;  /* 0x0000001f1e1e7221 */ /* 0x000fe40000010000 */
[----:B------:R-:W-:Y:S01]  /*1d50*/  FADD.FTZ R31, R24, -UR16 ;  /* 0x80000010181f7e21 */ /* 0x000fe20008010000 */
[----:B------:R-:W-:-:S03]  /*1d60*/  PRMT R24, RZ, 0x7610, R40 ;  /* 0x00007610ff187816 */ /* 0x000fc60000000028 */
[----:B------:R-:W-:Y:S02]  /*1d70*/  FMUL.FTZ R31, R31, UR5 ;  /* 0x000000051f1f7c20 */ /* 0x000fe40008410000 */
[----:B------:R-:W-:-:S04]  /*1d80*/  FADD.FTZ R24, R24, -UR16 ;  /* 0x8000001018187e21 */ /* 0x000fc80008010000 */
[----:B------:R-:W-:Y:S02]  /*1d90*/  FMUL.FTZ R26, R24, UR5 ;  /* 0x00000005181a7c20 */ /* 0x000fe40008410000 */
[----:B------:R-:W-:Y:S01]  /*1da0*/  FFMA.FTZ R24, R33, R27, RZ ;  /* 0x0000001b21187223 */ /* 0x000fe200000100ff */
        /* <DEDUP_REMOVED lines=20> */
.L_x_105:
[----:B------:R-:W-:Y:S02]  /*1ef0*/  FADD.FTZ R34, RZ, R27 ;  /* 0x0000001bff227221 */ /* 0x000fe40000010000 */
[----:B------:R-:W-:Y:S02]  /*1f00*/  FMUL.FTZ R36, R33, R20 ;  /* 0x0000001421247220 */ /* 0x000fe40000410000 */
[C---:B------:R-:W-:Y:S02]  /*1f10*/  FFMA.FTZ R24, R31.reuse, R33, R24 ;  /* 0x000000211f187223 */ /* 0x040fe40000010018 */
[----:B------:R-:W-:Y:S02]  /*1f20*/  FADD.FTZ R27, R34, R33 ;  /* 0x00000021221b7221 */ /* 0x000fe40000010000 */
[----:B------:R-:W-:Y:S02]  /*1f30*/  FADD.FTZ R33, R30, R36 ;  /* 0x000000241e217221 */ /* 0x000fe40000010000 */
[----:B------:R-:W-:-:S02]  /*1f40*/  FFMA.FTZ R29, R31, R36, R29 ;  /* 0x000000241f1d7223 */ /* 0x000fc4000001001d */
[----:B------:R-:W-:Y:S01]  /*1f50*/  FFMA.FTZ R35, R28, R25, RZ ;  /* 0x000000191c237223 */ /* 0x000fe200000100ff */
[----:B------:R-:W-:Y:S01]  /*1f60*/  PRMT R28, RZ, 0x7610, R54 ;  /* 0x00007610ff1c7816 */ /* 0x000fe20000000036 */
[----:B------:R-:W-:Y:S02]  /*1f70*/  FMUL.FTZ R30, R32, R21 ;  /* 0x00000015201e7220 */ /* 0x000fe40000410000 */
[----:B------:R-:W-:Y:S02]  /*1f80*/  FADD.FTZ R31, RZ, R25 ;  /* 0x00000019ff1f7221 */ /* 0x000fe40000010000 */
[C---:B------:R-:W-:Y:S02]  /*1f90*/  FFMA.FTZ R25, R26.reuse, R32, R35 ;  /* 0x000000201a197223 */ /* 0x040fe40000010023 */
[----:B------:R-:W-:Y:S01]  /*1fa0*/  FFMA.FTZ R29, R26, R30, R29 ;  /* 0x0000001e1a1d7223 */ /* 0x000fe2000001001d */
[----:B------:R-:W-:Y:S01]  /*1fb0*/  PRMT R26, RZ, 0x5410, R3 ;  /* 0x00005410ff1a7816 */ /* 0x000fe20000000003 */
[----:B------:R-:W-:-:S02]  /*1fc0*/  FADD.FTZ R32, R31, R32 ;  /* 0x000000201f207221 */ /* 0x000fc40000010000 */
[----:B------:R-:W-:Y:S01]  /*1fd0*/  FADD.FTZ R30, R30, R33 ;  /* 0x000000211e1e7221 */ /* 0x000fe20000010000 */
[----:B------:R-:W-:Y:S01]  /*1fe0*/  PRMT R33, RZ, 0x5410, R54 ;  /* 0x00005410ff217816 */ /* 0x000fe20000000036 */
[----:B------:R-:W-:Y:S01]  /*1ff0*/  FADD.FTZ R31, R26, -UR16 ;  /* 0x800000101a1f7e21 */ /* 0x000fe20008010000 */
[----:B------:R-:W-:-:S03]  /*2000*/  PRMT R26, RZ, 0x7610, R3 ;  /* 0x00007610ff1a7816 */ /* 0x000fc60000000003 */
[----:B------:R-:W-:Y:S02]  /*2010*/  FMUL.FTZ R31, R31, UR5 ;  /* 0x000000051f1f7c20 */ /* 0x000fe40008410000 */
[----:B------:R-:W-:-:S04]  /*2020*/  FADD.FTZ R26, R26, -UR16 ;  /* 0x800000101a1a7e21 */ /* 0x000fc80008010000 */
        /* <DEDUP_REMOVED lines=20> */
.L_x_106:
[----:B------:R-:W-:Y:S02]  /*2170*/  FMUL.FTZ R34, R33, R20 ;  /* 0x0000001421227220 */ /* 0x000fe40000410000 */
[C---:B------:R-:W-:Y:S02]  /*2180*/  FFMA.FTZ R24, R31.reuse, R33, R24 ;  /* 0x000000211f187223 */ /* 0x040fe40000010018 */
[----:B------:R-:W-:Y:S02]  /*2190*/  FFMA.FTZ R29, R31, R34, R29 ;  /* 0x000000221f1d7223 */ /* 0x000fe4000001001d */
[----:B------:R-:W-:Y:S02]  /*21a0*/  FADD.FTZ R31, R30, R34 ;  /* 0x000000221e1f7221 */ /* 0x000fe40000010000 */
[----:B------:R-:W-:Y:S02]  /*21b0*/  FMUL.FTZ R30, R28, R21 ;  /* 0x000000151c1e7220 */ /* 0x000fe40000410000 */
[----:B------:R-:W-:-:S02]  /*21c0*/  FFMA.FTZ R25, R26, R28, R25 ;  /* 0x0000001c1a197223 */ /* 0x000fc40000010019 */
[----:B------:R-:W-:Y:S01]  /*21d0*/  FFMA.FTZ R29, R26, R30, R29 ;  /* 0x0000001e1a1d7223 */ /* 0x000fe2000001001d */
[--C-:B------:R-:W-:Y:S01]  /*21e0*/  PRMT R26, RZ, 0x5410, R38.reuse ;  /* 0x00005410ff1a7816 */ /* 0x100fe20000000026 */
[----:B------:R-:W-:Y:S02]  /*21f0*/  FADD.FTZ R30, R30, R31 ;  /* 0x0000001f1e1e7221 */ /* 0x000fe40000010000 */
[----:B------:R-:W-:Y:S01]  /*2200*/  FADD.FTZ R27, R27, R33 ;  /* 0x000000211b1b7221 */ /* 0x000fe20000010000 */
[--C-:B------:R-:W-:Y:S01]  /*2210*/  PRMT R33, RZ, 0x5410, R53.reuse ;  /* 0x00005410ff217816 */ /* 0x100fe20000000035 */
[----:B------:R-:W-:Y:S01]  /*2220*/  FADD.FTZ R31, R26, -UR16 ;  /* 0x800000101a1f7e21 */ /* 0x000fe20008010000 */
[----:B------:R-:W-:Y:S01]  /*2230*/  PRMT R26, RZ, 0x7610, R38 ;  /* 0x00007610ff1a7816 */ /* 0x000fe20000000026 */
[----:B------:R-:W-:Y:S01]  /*2240*/  FADD.FTZ R32, R32, R28 ;  /* 0x0000001c20207221 */ /* 0x000fe20000010000 */
[----:B------:R-:W-:Y:S01]  /*2250*/  PRMT R28, RZ, 0x7610, R53 ;  /* 0x00007610ff1c7816 */ /* 0x000fe20000000035 */
[----:B------:R-:W-:-:S02]  /*2260*/  FMUL.FTZ R31, R31, UR5 ;  /* 0x000000051f1f7c20 */ /* 0x000fc40008410000 */
        /* <DEDUP_REMOVED lines=21> */
.L_x_107:
[----:B------:R-:W-:Y:S02]  /*23c0*/  FMUL.FTZ R34, R33, R20 ;  /* 0x0000001421227220 */ /* 0x000fe40000410000 */
[C---:B------:R-:W-:Y:S02]  /*23d0*/  FFMA.FTZ R24, R31.reuse, R33, R24 ;  /* 0x000000211f187223 */ /* 0x040fe40000010018 */
[----:B------:R-:W-:Y:S02]  /*23e0*/  FFMA.FTZ R29, R31, R34, R29 ;  /* 0x000000221f1d7223 */ /* 0x000fe4000001001d */
[----:B------:R-:W-:Y:S02]  /*23f0*/  FADD.FTZ R31, R30, R34 ;  /* 0x000000221e1f7221 */ /* 0x000fe40000010000 */
[----:B------:R-:W-:Y:S02]  /*2400*/  FMUL.FTZ R30, R28, R21 ;  /* 0x000000151c1e7220 */ /* 0x000fe40000410000 */
[----:B------:R-:W-:-:S02]  /*2410*/  FFMA.FTZ R25, R26, R28, R25 ;  /* 0x0000001c1a197223 */ /* 0x000fc40000010019 */
[----:B------:R-:W-:Y:S01]  /*2420*/  FFMA.FTZ R29, R26, R30, R29 ;  /* 0x0000001e1a1d7223 */ /* 0x000fe2000001001d */
[----:B------:R-:W-:Y:S01]  /*2430*/  PRMT R26, RZ, 0x5410, R4 ;  /* 0x00005410ff1a7816 */ /* 0x000fe20000000004 */
[----:B------:R-:W-:Y:S02]  /*2440*/  FADD.FTZ R30, R30, R31 ;  /* 0x0000001f1e1e7221 */ /* 0x000fe40000010000 */
[----:B------:R-:W-:Y:S01]  /*2450*/  FADD.FTZ R27, R27, R33 ;  /* 0x000000211b1b7221 */ /* 0x000fe20000010000 */
[----:B------:R-:W-:Y:S01]  /*2460*/  PRMT R33, RZ, 0x5410, R52 ;  /* 0x00005410ff217816 */ /* 0x000fe20000000034 */
        /* <DEDUP_REMOVED lines=26> */
.L_x_108:
        /* <DEDUP_REMOVED lines=37> */
.L_x_109:
        /* <DEDUP_REMOVED lines=37> */
.L_x_110:
        /* <DEDUP_REMOVED lines=37> */
.L_x_111:
        /* <DEDUP_REMOVED lines=37> */
.L_x_112:
        /* <DEDUP_REMOVED lines=37> */
.L_x_113:
        /* <DEDUP_REMOVED lines=37> */
.L_x_114:
        /* <DEDUP_REMOVED lines=37> */
.L_x_115:
        /* <DEDUP_REMOVED lines=37> */
.L_x_116:
[----:B------:R-:W-:Y:S02]  /*3890*/  FMUL.FTZ R34, R33, R20 ;  /* 0x0000001421227220 */ /* 0x000fe40000410000 */
[C---:B------:R-:W-:Y:S02]  /*38a0*/  FFMA.FTZ R24, R31.reuse, R33, R24 ;  /* 0x000000211f187223 */ /* 0x040fe40000010018 */
[----:B------:R-:W-:Y:S02]  /*38b0*/  FFMA.FTZ R29, R31, R34, R29 ;  /* 0x000000221f1d7223 */ /* 0x000fe4000001001d */
[----:B------:R-:W-:Y:S02]  /*38c0*/  FMUL.FTZ R31, R28, R21 ;  /* 0x000000151c1f7220 */ /* 0x000fe40000410000 */
[----:B------:R-:W-:Y:S02]  /*38d0*/  FADD.FTZ R34, R30, R34 ;  /* 0x000000221e227221 */ /* 0x000fe40000010000 */
[----:B------:R-:W-:-:S02]  /*38e0*/  FFMA.FTZ R25, R26, R28, R25 ;  /* 0x0000001c1a197223 */ /* 0x000fc40000010019 */
[----:B------:R-:W-:Y:S01]  /*38f0*/  FFMA.FTZ R30, R26, R31, R29 ;  /* 0x0000001f1a1e7223 */ /* 0x000fe2000001001d */
[----:B------:R-:W-:Y:S01]  /*3900*/  PRMT R26, RZ, 0x5410, R13 ;  /* 0x00005410ff1a7816 */ /* 0x000fe2000000000d */
[----:B------:R-:W-:Y:S01]  /*3910*/  FADD.FTZ R27, R27, R33 ;  /* 0x000000211b1b7221 */ /* 0x000fe20000010000 */
[----:B------:R-:W-:Y:S01]  /*3920*/  PRMT R29, RZ, 0x7610, R43 ;  /* 0x00007610ff1d7816 */ /* 0x000fe2000000002b */
[----:B------:R-:W-:Y:S02]  /*3930*/  FADD.FTZ R32, R32, R28 ;  /* 0x0000001c20207221 */ /* 0x000fe40000010000 */
        /* <DEDUP_REMOVED lines=13> */
[----:B0-----:R-:W-:Y:S02]  /*3a10*/  FMUL.FTZ R34, R34, R37 ;  /* 0x0000002522227220 */ /* 0x001fe40000410000 */
[----:B------:R-:W-:-:S04]  /*3a20*/  FADD.FTZ R37, -R37, 1 ;  /* 0x3f80000025257421 */ /* 0x000fc80000010100 */
[----:B------:R-:W-:Y:S02]  /*3a30*/  FFMA.FTZ R37, R26, R37, 1 ;  /* 0x3f8000001a257423 */ /* 0x000fe40000010025 */
[----:B------:R-:W-:Y:S02]  /*3a40*/  FFMA.FTZ R26, R28, R21, R23 ;  /* 0x000000151c1a7223 */ /* 0x000fe40000010017 */
[----:B------:R-:W-:Y:S02]  /*3a50*/  FMUL.FTZ R34, R34, R37 ;  /* 0x0000002522227220 */ /* 0x000fe40000410000 */
        /* <DEDUP_REMOVED lines=8> */
.L_x_117:
[----:B------:R-:W-:Y:S01]  /*3ae0*/  FMUL.FTZ R36, R34, R20 ;  /* 0x0000001422247220 */ /* 0x000fe20000410000 */
[----:B------:R-:W-:Y:S01]  /*3af0*/  PRMT R35, RZ, 0x5410, R42 ;  /* 0x00005410ff237816 */ /* 0x000fe2000000002a */
[C---:B------:R-:W-:Y:S02]  /*3b00*/  FFMA.FTZ R24, R33.reuse, R34, R24 ;  /* 0x0000002221187223 */ /* 0x040fe40000010018 */
[----:B------:R-:W-:Y:S01]  /*3b10*/  FFMA.FTZ R33, R33, R36, R30 ;  /* 0x0000002421217223 */ /* 0x000fe2000001001e */
[----:B------:R-:W-:Y:S01]  /*3b20*/  PRMT R30, RZ, 0x7610, R42 ;  /* 0x00007610ff1e7816 */ /* 0x000fe2000000002a */
[----:B------:R-:W-:Y:S02]  /*3b30*/  FADD.FTZ R36, R31, R36 ;  /* 0x000000241f247221 */ /* 0x000fe40000010000 */
[----:B------:R-:W-:Y:S02]  /*3b40*/  FMUL.FTZ R31, R29, R21 ;  /* 0x000000151d1f7220 */ /* 0x000fe40000410000 */
[----:B------:R-:W-:-:S02]  /*3b50*/  FADD.FTZ R26, R27, R34 ;  /* 0x000000221b1a7221 */ /* 0x000fc40000010000 */
[----:B------:R-:W-:Y:S02]  /*3b60*/  FADD.FTZ R27, R32, R29 ;  /* 0x0000001d201b7221 */ /* 0x000fe40000010000 */
[C---:B------:R-:W-:Y:S02]  /*3b70*/  FFMA.FTZ R25, R28.reuse, R29, R25 ;  /* 0x0000001d1c197223 */ /* 0x040fe40000010019 */
[----:B------:R-:W-:Y:S01]  /*3b80*/  FFMA.FTZ R29, R28, R31, R33 ;  /* 0x0000001f1c1d7223 */ /* 0x000fe20000010021 */
[----:B------:R-:W-:Y:S01]  /*3b90*/  PRMT R28, RZ, 0x5410, R14 ;  /* 0x00005410ff1c7816 */ /* 0x000fe2000000000e */
[----:B------:R-:W-:-:S04]  /*3ba0*/  FADD.FTZ R31, R31, R36 ;  /* 0x000000241f1f7221 */ /* 0x000fc80000010000 */
        /* <DEDUP_REMOVED lines=24> */
.L_x_118:
        /* <DEDUP_REMOVED lines=13> */
[----:B------:R-:W-:Y:S02]  /*3e00*/  FADD.FTZ R33, R33, R34 ;  /* 0x0000002221217221 */ /* 0x000fe40000010000 */
[----:B------:R-:W-:-:S02]  /*3e10*/  FMUL.FTZ R31, R31, UR5 ;  /* 0x000000051f1f7c20 */ /* 0x000fc40008410000 */
[----:B------:R-:W-:-:S04]  /*3e20*/  FADD.FTZ R28, R28, -UR16 ;  /* 0x800000101c1c7e21 */ /* 0x000fc80008010000 */
[----:B------:R-:W-:Y:S01]  /*3e30*/  FMUL.FTZ R30, R28, UR5 ;  /* 0x000000051c1e7c20 */ /* 0x000fe20008410000 */
        /* <DEDUP_REMOVED lines=20> */
.L_x_119:
[----:B------:R-:W-:Y:S01]  /*3f80*/  FMUL.FTZ R34, R29, R20 ;  /* 0x000000141d227220 */ /* 0x000fe20000410000 */
[----:B------:R-:W0:Y:S01]  /*3f90*/  S2R R57, SR_LANEID ;  /* 0x0000000000397919 */ /* 0x000e220000000000 */
[----:B------:R-:W-:Y:S01]  /*3fa0*/  FMUL.FTZ R36, R28, R21 ;  /* 0x000000151c247220 */ /* 0x000fe20000410000 */
[C---:B------:R-:W-:Y:S01]  /*3fb0*/  ISETP.GT.AND P0, PT, R0.reuse, 0x21f, PT ;  /* 0x0000021f0000780c */ /* 0x040fe20003f04270 */
[----:B------:R-:W-:Y:S01]  /*3fc0*/  FFMA.FTZ R35, R31, R34, R32 ;  /* 0x000000221f237223 */ /* 0x000fe20000010020 */
[----:B------:R-:W-:Y:S01]  /*3fd0*/  MOV R32, 0xffffffe0 ;  /* 0xffffffe000207802 */ /* 0x000fe20000000f00 */
[----:B------:R-:W-:Y:S01]  /*3fe0*/  FADD.FTZ R33, R33, R34 ;  /* 0x0000002221217221 */ /* 0x000fe20000010000 */
[----:B------:R-:W-:Y:S01]  /*3ff0*/  ISETP.NE.AND P2, PT, R0, RZ, PT ;  /* 0x000000ff0000720c */ /* 0x000fe20003f45270 */
[----:B------:R-:W-:Y:S01]  /*4000*/  FFMA.FTZ R25, R30, R28, R25 ;  /* 0x0000001c1e197223 */ /* 0x000fe20000010019 */
[----:B------:R-:W-:Y:S01]  /*4010*/  BSSY B0, `(.L_x_120) ;  /* 0x0000056000007945 */ /* 0x000fe20003800000 */
[----:B------:R-:W-:Y:S01]  /*4020*/  IMAD R32, R77, R32, 0x22f ;  /* 0x0000022f4d207424 */ /* 0x000fe200078e0220 */
[----:B------:R-:W-:Y:S01]  /*4030*/  ISETP.GT.U32.AND P3, PT, R0, 0x22, PT ;  /* 0x000000220000780c */ /* 0x000fe20003f64070 */
[----:B------:R-:W-:-:S02]  /*4040*/  FADD.FTZ R37, R36, R33 ;  /* 0x0000002124257221 */ /* 0x000fc40000010000 */
[----:B------:R-:W-:Y:S01]  /*4050*/  FFMA.FTZ R36, R30, R36, R35 ;  /* 0x000000241e247223 */ /* 0x000fe20000010023 */
[----:B------:R-:W-:Y:S01]  /*4060*/  SEL R32, R32, 0x1f, P0 ;  /* 0x0000001f20207807 */ /* 0x000fe20000000000 */
[----:B------:R-:W-:Y:S02]  /*4070*/  FFMA.FTZ R24, R31, R29, R24 ;  /* 0x0000001d1f187223 */ /* 0x000fe40000010018 */
[----:B------:R-:W-:Y:S02]  /*4080*/  FADD.FTZ R26, R26, R29 ;  /* 0x0000001d1a1a7221 */ /* 0x000fe40000010000 */
[----:B------:R-:W1:Y:S01]  /*4090*/  SHFL.DOWN PT, R33, R36, 0x1, R32 ;  /* 0x0820000024217989 */ /* 0x000e6200000e0020 */
[----:B------:R-:W-:-:S03]  /*40a0*/  FADD.FTZ R27, R27, R28 ;  /* 0x0000001c1b1b7221 */ /* 0x000fc60000010000 */
[----:B------:R-:W2:Y:S01]  /*40b0*/  SHFL.DOWN PT, R34, R37, 0x1, R32 ;  /* 0x0820000025227989 */ /* 0x000ea200000e0020 */
[----:B0-----:R-:W-:-:S03]  /*40c0*/  ISETP.GE.AND P0, PT, R57, R32, PT ;  /* 0x000000203900720c */ /* 0x001fc60003f06270 */
[----:B------:R-:W-:Y:S10]  /*40d0*/  STS.128 [R0.X16+0xc0], R24 ;  /* 0x0000c01800007388 */ /* 0x000ff4000000cc00 */
[----:B-1----:R-:W-:Y:S01]  /*40e0*/  @!P0 FADD.FTZ R36, R36, R33 ;  /* 0x0000002124248221 */ /* 0x002fe20000010000 */
[----:B------:R-:W-:Y:S01]  /*40f0*/  IADD3 R33, R57, 0x2, RZ ;  /* 0x0000000239217810 */ /* 0x000fe20007ffe0ff */
[----:B--2---:R-:W-:-:S03]  /*4100*/  @!P0 FADD.FTZ R37, R37, R34 ;  /* 0x0000002225258221 */ /* 0x004fc60000010000 */
        /* <DEDUP_REMOVED lines=28> */
[----:B------:R-:W2:Y:S01]  /*42d0*/  LDS.128 R32, [0x30] ;  /* 0x00003000ff207984 */ /* 0x000ea20000000c00 */
[----:B-1----:R-:W-:-:S02]  /*42e0*/  FADD.FTZ R57, R36, R28 ;  /* 0x0000001c24397221 */ /* 0x002fc40000010000 */
[----:B------:R-:W-:Y:S02]  /*42f0*/  FADD.FTZ R28, R37, R29 ;  /* 0x0000001d251c7221 */ /* 0x000fe40000010000 */
[----:B------:R-:W-:Y:S01]  /*4300*/  FADD.FTZ R57, R57, R30 ;  /* 0x0000001e39397221 */ /* 0x000fe20000010000 */
[----:B0-----:R-:W-:Y:S01]  /*4310*/  LDS.64 R36, [0xa0] ;  /* 0x0000a000ff247984 */ /* 0x001fe20000000a00 */
[----:B------:R-:W-:Y:S02]  /*4320*/  FADD.FTZ R28, R28, R31 ;  /* 0x0000001f1c1c7221 */ /* 0x000fe40000010000 */
[----:B--2---:R-:W-:Y:S02]  /*4330*/  FADD.FTZ R57, R57, R32 ;  /* 0x0000002039397221 */ /* 0x004fe40000010000 */
[----:B------:R-:W-:Y:S02]  /*4340*/  FADD.FTZ R32, R28, R33 ;  /* 0x000000211c207221 */ /* 0x000fe40000010000 */
[----:B------:R-:W0:Y:S01]  /*4350*/  LDS.128 R28, [0x40] ;  /* 0x00004000ff1c7984 */ /* 0x000e220000000c00 */
[----:B------:R-:W-:-:S02]  /*4360*/  FADD.FTZ R57, R57, R34 ;  /* 0x0000002239397221 */ /* 0x000fc40000010000 */
[----:B------:R-:W-:Y:S02]  /*4370*/  FADD.FTZ R32, R32, R35 ;  /* 0x0000002320207221 */ /* 0x000fe40000010000 */
[----:B0-----:R-:W-:Y:S02]  /*4380*/  FADD.FTZ R57, R57, R28 ;  /* 0x0000001c39397221 */ /* 0x001fe40000010000 */
[----:B------:R-:W-:Y:S02]  /*4390*/  FADD.FTZ R28, R32, R29 ;  /* 0x0000001d201c7221 */ /* 0x000fe40000010000 */
[----:B------:R-:W0:Y:S01]  /*43a0*/  LDS.128 R32, [0x50] ;  /* 0x00005000ff207984 */ /* 0x000e220000000c00 */
[----:B------:R-:W-:Y:S02]  /*43b0*/  FADD.FTZ R57, R57, R30 ;  /* 0x0000001e39397221 */ /* 0x000fe40000010000 */
[----:B------:R-:W-:Y:S02]  /*43c0*/  FADD.FTZ R28, R28, R31 ;  /* 0x0000001f1c1c7221 */ /* 0x000fe40000010000 */
[----:B0-----:R-:W-:-:S02]  /*43d0*/  FADD.FTZ R57, R57, R32 ;  /* 0x0000002039397221 */ /* 0x001fc40000010000 */
[----:B------:R-:W-:Y:S02]  /*43e0*/  FADD.FTZ R32, R28, R33 ;  /* 0x000000211c207221 */ /* 0x000fe40000010000 */
[----:B------:R-:W0:Y:S01]  /*43f0*/  LDS.128 R28, [0x60] ;  /* 0x00006000ff1c7984 */ /* 0x000e220000000c00 */
[----:B------:R-:W-:Y:S02]  /*4400*/  FADD.FTZ R57, R57, R34 ;  /* 0x0000002239397221 */ /* 0x000fe40000010000 */
[----:B------:R-:W-:Y:S02]  /*4410*/  FADD.FTZ R32, R32, R35 ;  /* 0x0000002320207221 */ /* 0x000fe40000010000 */
[----:B0-----:R-:W-:Y:S02]  /*4420*/  FADD.FTZ R57, R57, R28 ;  /* 0x0000001c39397221 */ /* 0x001fe40000010000 */
        /* <DEDUP_REMOVED lines=11> */
[----:B------:R-:W-:Y:S02]  /*44e0*/  FADD.FTZ R57, R57, R30 ;  /* 0x0000001e39397221 */ /* 0x000fe40000010000 */
[----:B------:R-:W-:Y:S02]  /*44f0*/  FADD.FTZ R32, R32, R31 ;  /* 0x0000001f20207221 */ /* 0x000fe40000010000 */
[----:B------:R-:W0:Y:S02]  /*4500*/  LDS.128 R28, [0x90] ;  /* 0x00009000ff1c7984 */ /* 0x000e240000000c00 */
[----:B0-----:R-:W-:Y:S02]  /*4510*/  FADD.FTZ R57, R57, R28 ;  /* 0x0000001c39397221 */ /* 0x001fe40000010000 */
[----:B------:R-:W-:-:S02]  /*4520*/  FADD.FTZ R32, R32, R29 ;  /* 0x0000001d20207221 */ /* 0x000fc40000010000 */
[----:B------:R-:W-:Y:S02]  /*4530*/  FADD.FTZ R57, R57, R30 ;  /* 0x0000001e39397221 */ /* 0x000fe40000010000 */
[----:B------:R-:W-:Y:S02]  /*4540*/  FADD.FTZ R32, R32, R31 ;  /* 0x0000001f20207221 */ /* 0x000fe40000010000 */
[----:B------:R-:W-:Y:S02]  /*4550*/  FADD.FTZ R36, R57, R36 ;  /* 0x0000002439247221 */ /* 0x000fe40000010000 */
[----:B------:R-:W-:Y:S02]  /*4560*/  FADD.FTZ R37, R32, R37 ;  /* 0x0000002520257221 */ /* 0x000fe40000010000 */
.L_x_121:
[----:B------:R-:W-:Y:S05]  /*4570*/  BSYNC B0 ;  /* 0x0000000000007941 */ /* 0x000fea0003800000 */
.L_x_120:
[----:B------:R-:W-:Y:S01]  /*4580*/  BAR.SYNC.DEFER_BLOCKING 0x0 ;  /* 0x0000000000007b1d */ /* 0x000fe20000010000 */
[----:B------:R-:W-:-:S05]  /*4590*/  SHF.L.U32 R57, R0, 0x4, RZ ;  /* 0x0000000400397819 */ /* 0x000fca00000006ff */
[----:B------:R-:W-:Y:S01]  /*45a0*/  BSSY B0, `(.L_x_122) ;  /* 0x000004d000007945 */ /* 0x000fe20003800000 */
[----:B------:R-:W-:Y:S05]  /*45b0*/  @P3 BRA `(.L_x_123) ;  /* 0x000004b000003947 */ /* 0x000fea0003800000 */
[----:B------:R-:W1:Y:S04]  /*45c0*/  LDS.128 R28, [R57+0x2f0] ;  /* 0x0002f000391c7984 */ /* 0x000e680000000c00 */
[----:B------:R-:W2:Y:S01]  /*45d0*/  LDS.128 R32, [R57+0x520] ;  /* 0x0005200039207984 */ /* 0x000ea20000000c00 */
[----:B-1----:R-:W-:Y:S02]  /*45e0*/  FADD.FTZ R28, R24, R28 ;  /* 0x0000001c181c7221 */ /* 0x002fe40000010000 */
[----:B------:R-:W-:Y:S02]  /*45f0*/  FADD.FTZ R29, R25, R29 ;  /* 0x0000001d191d7221 */ /* 0x000fe40000010000 */
[----:B------:R-:W-:-:S02]  /*4600*/  FADD.FTZ R30, R26, R30 ;  /* 0x0000001e1a1e7221 */ /* 0x000fc40000010000 */
[----:B------:R-:W-:Y:S02]  /*4610*/  FADD.FTZ R31, R27, R31 ;  /* 0x0000001f1b1f7221 */ /* 0x000fe40000010000 */
[----:B------:R-:W1:Y:S01]  /*4620*/  LDS.128 R24, [R57+0x750] ;  /* 0x0007500039187984 */ /* 0x000e620000000c00 */
[----:B--2---:R-:W-:Y:S02]  /*4630*/  FADD.FTZ R28, R28, R32 ;  /* 0x000000201c1c7221 */ /* 0x004fe40000010000 */
[----:B------:R-:W-:Y:S02]  /*4640*/  FADD.FTZ R29, R29, R33 ;  /* 0x000000211d1d7221 */ /* 0x000fe40000010000 */
[----:B------:R-:W-:Y:S02]  /*4650*/  FADD.FTZ R30, R30, R34 ;  /* 0x000000221e1e7221 */ /* 0x000fe40000010000 */
        /* <DEDUP_REMOVED lines=58> */
[----:B------:R-:W1:Y:S01]  /*4a00*/  LDS.128 R24, [R57+0x2190] ;  /* 0x0021900039187984 */ /* 0x000e620000000c00 */
[----:B------:R-:W-:-:S02]  /*4a10*/  FADD.FTZ R29, R32, R30 ;  /* 0x0000001e201d7221 */ /* 0x000fc40000010000 */
[----:B------:R-:W-:Y:S02]  /*4a20*/  FADD.FTZ R30, R35, R31 ;  /* 0x0000001f231e7221 */ /* 0x000fe40000010000 */
[----:B-1----:R-:W-:Y:S02]  /*4a30*/  FADD.FTZ R24, R33, R24 ;  /* 0x0000001821187221 */ /* 0x002fe40000010000 */
[----:B------:R-:W-:Y:S02]  /*4a40*/  FADD.FTZ R25, R28, R25 ;  /* 0x000000191c197221 */ /* 0x000fe40000010000 */
[----:B------:R-:W-:Y:S02]  /*4a50*/  FADD.FTZ R26, R29, R26 ;  /* 0x0000001a1d1a7221 */ /* 0x000fe40000010000 */
[----:B------:R-:W-:Y:S02]  /*4a60*/  FADD.FTZ R27, R30, R27 ;  /* 0x0000001b1e1b7221 */ /* 0x000fe40000010000 */
.L_x_123:
[----:B------:R-:W-:Y:S05]  /*4a70*/  BSYNC B0 ;  /* 0x0000000000007941 */ /* 0x000fea0003800000 */
.L_x_122:
[----:B------:R-:W-:Y:S01]  /*4a80*/  MOV R33, c[0x0][0xc] ;  /* 0x0000030000217a02 */ /* 0x000fe20000000f00 */
[----:B------:R-:W-:Y:S01]  /*4a90*/  BSSY B0, `(.L_x_124) ;  /* 0x0000014000007945 */ /* 0x000fe20003800000 */
[----:B------:R-:W-:-:S02]  /*4aa0*/  HFMA2.MMA R32, -RZ, RZ, 0, 2.384185791015625e-07 ;  /* 0x00000004ff207435 */ /* 0x000fc400000001ff */
[----:B------:R-:W-:Y:S01]  /*4ab0*/  ISETP.GE.U32.AND P0, PT, R33, 0x2, PT ;  /* 0x000000022100780c */ /* 0x000fe20003f06070 */
[----:B------:R-:W-:Y:S07]  /*4ac0*/  @P3 BRA `(.L_x_125) ;  /* 0x0000010000003947 */ /* 0x000fee0003800000 */
[----:B------:R-:W-:Y:S01]  /*4ad0*/  IMAD R29, R58, 0x23, R0 ;  /* 0x000000233a1d7824 */ /* 0x000fe200078e0200 */
[----:B------:R-:W-:-:S03]  /*4ae0*/  MOV R31, UR11 ;  /* 0x0000000b001f7c02 */ /* 0x000fc60008000f00 */
[----:B------:R-:W-:Y:S01]  /*4af0*/  IMAD.WIDE R28, R29, R32, c[0x0][0x1b8] ;  /* 0x00006e001d1c7625 */ /* 0x000fe200078e0220 */
[----:B------:R-:W-:-:S04]  /*4b00*/  MOV R35, c[0x0][0x1d8] ;  /* 0x0000760000237a02 */ /* 0x000fc80000000f00 */
[----:B------:R-:W-:Y:S01]  /*4b10*/  LEA R30, P3, R31, R28, 0x2 ;  /* 0x0000001c1f1e7211 */ /* 0x000fe200078610ff */
[----:B------:R1:W-:Y:S01]  /*4b20*/  RED.E.ADD.F32.FTZ.RN.STRONG.GPU [R28.64], R24 ;  /* 0x000000181c00798e */ /* 0x0003e2000c10e78e */
[----:B------:R-:W-:Y:S02]  /*4b30*/  MOV R57, UR10 ;  /* 0x0000000a00397c02 */ /* 0x000fe40008000f00 */
[----:B------:R-:W-:Y:S02]  /*4b40*/  IADD3.X R31, R29, UR9, RZ, P3, !PT ;  /* 0x000000091d1f7c10 */ /* 0x000fe40009ffe4ff */
[----:B------:R-:W-:-:S03]  /*4b50*/  MOV R34, c[0x0][0x1dc] ;  /* 0x0000770000227a02 */ /* 0x000fc60000000f00 */
[----:B------:R2:W-:Y:S01]  /*4b60*/  RED.E.ADD.F32.FTZ.RN.STRONG.GPU [R30.64], R25 ;  /* 0x000000191e00798e */ /* 0x0005e2000c10e78e */
[-C--:B-1----:R-:W-:Y:S02]  /*4b70*/  LEA R24, P3, R35, R28.reuse, 0x2 ;  /* 0x0000001c23187211 */ /* 0x082fe400078610ff */
[----:B------:R-:W-:Y:S02]  /*4b80*/  LEA R28, P5, R57, R28, 0x2 ;  /* 0x0000001c391c7211 */ /* 0x000fe400078a10ff */
[----:B--2---:R-:W-:Y:S02]  /*4b90*/  LEA.HI.X R25, R35, R29, R34, 0x2, P3 ;  /* 0x0000001d23197211 */ /* 0x004fe400018f1422 */
[----:B------:R-:W-:-:S03]  /*4ba0*/  IADD3.X R29, R29, UR8, RZ, P5, !PT ;  /* 0x000000081d1d7c10 */ /* 0x000fc6000affe4ff */
[----:B------:R1:W-:Y:S04]  /*4bb0*/  RED.E.ADD.F32.FTZ.RN.STRONG.GPU [R24.64], R26 ;  /* 0x0000001a1800798e */ /* 0x0003e8000c10e78e */
[----:B------:R1:W-:Y:S02]  /*4bc0*/  RED.E.ADD.F32.FTZ.RN.STRONG.GPU [R28.64], R27 ;  /* 0x0000001b1c00798e */ /* 0x0003e4000c10e78e */
.L_x_125:
[----:B------:R-:W-:Y:S05]  /*4bd0*/  BSYNC B0 ;  /* 0x0000000000007941 */ /* 0x000fea0003800000 */
.L_x_124:
        /* <DEDUP_REMOVED lines=18> */
[----:B------:R-:W-:-:S00]  /*4d00*/  ERRBAR ;  /* 0x00000000000079ab */ /* 0x000fc00000000000 */
[----:B------:R-:W-:Y:S01]  /*4d10*/  UPOPC UR4, UR4 ;  /* 0x00000004000472bf */ /* 0x000fe20008000000 */
[----:B------:R-:W-:-:S03]  /*4d20*/  SEL R35, RZ, c[0x0][0xc], P0 ;  /* 0x00000300ff237a07 */ /* 0x000fc60000000000 */
[----:B-1----:R-:W-:Y:S02]  /*4d30*/  ISETP.EQ.U32.AND P3, PT, R24, UR12, PT ;  /* 0x0000000c18007c0c */ /* 0x002fe4000bf62070 */
[----:B------:R-:W-:-:S04]  /*4d40*/  MOV R24, 0x1 ;  /* 0x0000000100187802 */ /* 0x000fc80000000f00 */
[----:B------:R-:W-:Y:S02]  /*4d50*/  SEL R24, R24, 0xffffffff, !P0 ;  /* 0xffffffff18187807 */ /* 0x000fe40004000000 */
[----:B------:R-:W-:-:S03]  /*4d60*/  ISETP.NE.AND P0, PT, R35, -0x1, PT ;  /* 0xffffffff2300780c */ /* 0x000fc60003f05270 */
[----:B--2---:R-:W-:-:S05]  /*4d70*/  IMAD R31, R24, UR4, RZ ;  /* 0x00000004181f7c24 */ /* 0x004fca000f8e02ff */
[----:B------:R1:W-:Y:S05]  /*4d80*/  @P3 RED.E.ADD.S32.STRONG.GPU [R26.64], R31 ;  /* 0x0000001f1a00398e */ /* 0x0003ea000c10e38e */
[----:B------:R-:W-:Y:S05]  /*4d90*/  @!P0 BRA `(.L_x_127) ;  /* 0x0000005000008947 */ /* 0x000fea0003800000 */
.L_x_128:
[----:B------:R-:W2:Y:S01]  /*4da0*/  LDG.E.STRONG.GPU R24, [R26.64] ;  /* 0x0000000e1a187981 */ /* 0x000ea2000c1ef900 */
[----:B------:R-:W-:Y:S01]  /*4db0*/  YIELD ;  /* 0x0000000000007946 */ /* 0x000fe20003800000 */
[----:B--2---:R-:W-:Y:S01]  /*4dc0*/  ISETP.NE.AND P0, PT, R24, R35, PT ;  /* 0x000000231800720c */ /* 0x004fe20003f05270 */
[----:B------:R-:W-:-:S12]  /*4dd0*/  CCTL.IVALL ;  /* 0x00000000ff00798f */ /* 0x000fd80002000000 */
[----:B------:R-:W-:Y:S05]  /*4de0*/  @P0 BRA `(.L_x_128) ;  /* 0xffffffb000000947 */ /* 0x000fea000383ffff */
.L_x_127:
[----:B------:R-:W-:Y:S01]  /*4df0*/  ISETP.NE.AND P0, PT, RZ, c[0x0][0xc], PT ;  /* 0x00000300ff007a0c */ /* 0x000fe20003f05270 */
[----:B------:R-:W-:Y:S01]  /*4e00*/  WARPSYNC 0xffffffff ;  /* 0xffffffff00007948 */ /* 0x000fe20003800000 */
[----:B------:R-:W-:Y:S11]  /*4e10*/  BAR.SYNC.DEFER_BLOCKING 0x0 ;  /* 0x0000000000007b1d */ /* 0x000ff60000010000 */
[----:B------:R-:W-:Y:S05]  /*4e20*/  @!P0 BRA `(.L_x_126) ;  /* 0x00000fb000008947 */ /* 0x000fea0003800000 */
[----:B------:R-:W-:Y:S01]  /*4e30*/  IADD3 R24, R33, -0x1, RZ ;  /* 0xffffffff21187810 */ /* 0x000fe20007ffe0ff */
[----:B-1----:R-:W-:-:S03]  /*4e40*/  HFMA2.MMA R26, -RZ, RZ, 0, 0 ;  /* 0x00000000ff1a7435 */ /* 0x002fc600000001ff */
        /* <DEDUP_REMOVED lines=11> */
.L_x_132:
        /* <DEDUP_REMOVED lines=9> */
[--C-:B------:R-:W-:Y:S02]  /*4f90*/  @!P5 IMAD R27, R58, c[0x0][0x10], R25.reuse ;  /* 0x000004003a1bda24 */ /* 0x100fe400078e0219 */
[----:B------:R-:W-:-:S04]  /*4fa0*/  @!P6 IMAD R34, R34, c[0x0][0x10], R25 ;  /* 0x000004002222ea24 */ /* 0x000fc800078e0219 */
        /* <DEDUP_REMOVED lines=11> */
[----:B----4-:R-:W-:Y:S01]  /*5060*/  @!P3 FADD.FTZ R36, R36, R32 ;  /* 0x000000202424b221 */ /* 0x010fe20000010000 */
[----:B------:R-:W-:Y:S01]  /*5070*/  IADD3 R32, R26, 0x5, RZ ;  /* 0x000000051a207810 */ /* 0x000fe20007ffe0ff */
[----:B------:R-:W-:Y:S01]  /*5080*/  @!P3 FADD.FTZ R37, R37, R33 ;  /* 0x000000212525b221 */ /* 0x000fe20000010000 */
[-C--:B------:R-:W-:Y:S01]  /*5090*/  ISETP.EQ.OR P3, PT, R58, R61.reuse, P2 ;  /* 0x0000003d3a00720c */ /* 0x080fe20001762670 */
[----:B--2---:R-:W-:Y:S02]  /*50a0*/  @!P5 FADD.FTZ R36, R36, R30 ;  /* 0x0000001e2424d221 */ /* 0x004fe40000010000 */
[----:B------:R-:W-:Y:S01]  /*50b0*/  @!P5 FADD.FTZ R37, R37, R31 ;  /* 0x0000001f2525d221 */ /* 0x000fe20000010000 */
[----:B------:R-:W-:Y:S01]  /*50c0*/  ISETP.EQ.OR P5, PT, R32, R61, P2 ;  /* 0x0000003d2000720c */ /* 0x000fe200017a2670 */
[----:B---3--:R-:W-:Y:S01]  /*50d0*/  @!P6 FADD.FTZ R36, R36, R34 ;  /* 0x000000222424e221 */ /* 0x008fe20000010000 */
[----:B------:R-:W-:Y:S01]  /*50e0*/  IADD3 R34, R26, 0x6, RZ ;  /* 0x000000061a227810 */ /* 0x000fe20007ffe0ff */
[----:B------:R-:W-:-:S03]  /*50f0*/  @!P6 FADD.FTZ R37, R37, R35 ;  /* 0x000000232525e221 */ /* 0x000fc60000010000 */
[----:B------:R-:W-:-:S03]  /*5100*/  ISETP.EQ.OR P6, PT, R34, R61, P2 ;  /* 0x0000003d2200720c */ /* 0x000fc600017c2670 */
[----:B------:R-:W-:-:S04]  /*5110*/  @!P3 IMAD R33, R58, c[0x0][0x10], R25 ;  /* 0x000004003a21ba24 */ /* 0x000fc800078e0219 */
        /* <DEDUP_REMOVED lines=15> */
[----:B------:R-:W-:Y:S01]  /*5210*/  ISETP.EQ.OR P5, PT, R32, R61, P2 ;  /* 0x0000003d2000720c */ /* 0x000fe200017a2670 */
[----:B----4-:R-:W-:Y:S01]  /*5220*/  @!P6 FADD.FTZ R36, R36, R34 ;  /* 0x000000222424e221 */ /* 0x010fe20000010000 */
[----:B------:R-:W-:-:S07]  /*5230*/  IADD3 R34, R26, 0x9, RZ ;  /* 0x000000091a227810 */ /* 0x000fce0007ffe0ff */
[----:B------:R-:W-:Y:S02]  /*5240*/  @!P3 IMAD R33, R58, c[0x0][0x10], R25 ;  /* 0x000004003a21ba24 */ /* 0x000fe400078e0219 */
        /* <DEDUP_REMOVED lines=18> */
[--C-:B------:R-:W-:Y:S02]  /*5370*/  @!P3 IMAD R33, R58, c[0x0][0x10], R25.reuse ;  /* 0x000004003a21ba24 */ /* 0x100fe400078e0219 */
[----:B----4-:R-:W-:Y:S01]  /*5380*/  @!P6 FADD.FTZ R36, R36, R34 ;  /* 0x000000222424e221 */ /* 0x010fe20000010000 */
[----:B------:R-:W-:Y:S01]  /*5390*/  IADD3 R34, R26, 0xc, RZ ;  /* 0x0000000c1a227810 */ /* 0x000fe20007ffe0ff */
[----:B------:R-:W-:Y:S02]  /*53a0*/  @!P5 IMAD R31, R32, c[0x0][0x10], R25 ;  /* 0x00000400201fda24 */ /* 0x000fe400078e0219 */
[----:B------:R-:W-:-:S04]  /*53b0*/  @!P3 IMAD.WIDE.U32 R32, R33, 0x8, R28 ;  /* 0x000000082120b825 */ /* 0x000fc800078e001c */
[----:B------:R-:W-:Y:S01]  /*53c0*/  @!P6 FADD.FTZ R37, R37, R35 ;  /* 0x000000232525e221 */ /* 0x000fe20000010000 */
[C---:B------:R-:W-:Y:S01]  /*53d0*/  ISETP.EQ.OR P6, PT, R34.reuse, R61, P2 ;  /* 0x0000003d2200720c */ /* 0x040fe200017c2670 */
        /* <DEDUP_REMOVED lines=37> */
.L_x_131:
        /* <DEDUP_REMOVED lines=12> */
[----:B------:R-:W-:Y:S02]  /*56f0*/  IADD3 R58, R26, 0x3, RZ ;  /* 0x000000031a3a7810 */ /* 0x000fe40007ffe0ff */
[-C--:B------:R-:W-:Y:S02]  /*5700*/  ISETP.EQ.OR P5, PT, R34, R61.reuse, P2 ;  /* 0x0000003d2200720c */ /* 0x080fe400017a2670 */
[----:B------:R-:W-:-:S11]  /*5710*/  ISETP.EQ.OR P6, PT, R58, R61, P2 ;  /* 0x0000003d3a00720c */ /* 0x000fd600017c2670 */
[----:B------:R-:W-:Y:S01]  /*5720*/  @!P5 IMAD R27, R34, c[0x0][0x10], R25 ;  /* 0x00000400221bda24 */ /* 0x000fe200078e0219 */
[----:B------:R-:W-:-:S03]  /*5730*/  IADD3 R34, R26, 0x4, RZ ;  /* 0x000000041a227810 */ /* 0x000fc60007ffe0ff */
[----:B------:R-:W-:-:S06]  /*5740*/  @!P5 IMAD.WIDE.U32 R26, R27, 0x8, R28 ;  /* 0x000000081b1ad825 */ /* 0x000fcc00078e001c */
[----:B------:R-:W4:Y:S01]  /*5750*/  @!P5 LDG.E.64 R26, [R26.64] ;  /* 0x0000000e1a1ad981 */ /* 0x000f22000c1e1b00 */
[----:B0-2---:R-:W-:Y:S02]  /*5760*/  @!P0 FADD.FTZ R36, R36, R32 ;  /* 0x0000002024248221 */ /* 0x005fe40000010000 */
[----:B------:R-:W-:Y:S01]  /*5770*/  @!P0 FADD.FTZ R37, R37, R33 ;  /* 0x0000002125258221 */ /* 0x000fe20000010000 */
[----:B------:R-:W-:Y:S01]  /*5780*/  ISETP.EQ.OR P0, PT, R34, R61, P2 ;  /* 0x0000003d2200720c */ /* 0x000fe20001702670 */
[----:B------:R-:W-:-:S04]  /*5790*/  @!P6 IMAD R33, R58, c[0x0][0x10], R25 ;  /* 0x000004003a21ea24 */ /* 0x000fc800078e0219 */
[----:B------:R-:W-:-:S04]  /*57a0*/  @!P6 IMAD.WIDE.U32 R32, R33, 0x8, R28 ;  /* 0x000000082120e825 */ /* 0x000fc800078e001c */
[----:B---3--:R-:W-:Y:S02]  /*57b0*/  @!P3 FADD.FTZ R37, R37, R31 ;  /* 0x0000001f2525b221 */ /* 0x008fe40000010000 */
[----:B------:R-:W2:Y:S02]  /*57c0*/  @!P6 LDG.E.64 R32, [R32.64] ;  /* 0x0000000e2020e981 */ /* 0x000ea4000c1e1b00 */
[----:B------:R-:W-:Y:S02]  /*57d0*/  @!P0 IMAD R31, R34, c[0x0][0x10], R25 ;  /* 0x00000400221f8a24 */ /* 0x000fe400078e0219 */
[----:B------:R-:W-:Y:S02]  /*57e0*/  @!P3 FADD.FTZ R36, R36, R30 ;  /* 0x0000001e2424b221 */ /* 0x000fe40000010000 */
[----:B------:R-:W-:-:S06]  /*57f0*/  @!P0 IMAD.WIDE.U32 R30, R31, 0x8, R28 ;  /* 0x000000081f1e8825 */ /* 0x000fcc00078e001c */
[----:B------:R-:W3:Y:S01]  /*5800*/  @!P0 LDG.E.64 R30, [R30.64] ;  /* 0x0000000e1e1e8981 */ /* 0x000ee2000c1e1b00 */
[----:B------:R-:W-:Y:S01]  /*5810*/  IADD3 R58, R34, 0x2, RZ ;  /* 0x00000002223a7810 */ /* 0x000fe20007ffe0ff */
[----:B----4-:R-:W-:Y:S01]  /*5820*/  @!P5 FADD.FTZ R36, R36, R26 ;  /* 0x0000001a2424d221 */ /* 0x010fe20000010000 */
[----:B------:R-:W-:Y:S01]  /*5830*/  IADD3 R26, R34, 0x1, RZ ;  /* 0x00000001221a7810 */ /* 0x000fe20007ffe0ff */
[----:B------:R-:W-:-:S03]  /*5840*/  @!P5 FADD.FTZ R37, R37, R27 ;  /* 0x0000001b2525d221 */ /* 0x000fc60000010000 */
[-C--:B------:R-:W-:Y:S01]  /*5850*/  ISETP.EQ.OR P5, PT, R26, R61.reuse, P2 ;  /* 0x0000003d1a00720c */ /* 0x080fe200017a2670 */
[----:B--2---:R-:W-:Y:S01]  /*5860*/  @!P6 FADD.FTZ R36, R36, R32 ;  /* 0x000000202424e221 */ /* 0x004fe20000010000 */
[----:B------:R-:W-:Y:S01]  /*5870*/  IADD3 R32, R34, 0x3, RZ ;  /* 0x0000000322207810 */ /* 0x000fe20007ffe0ff */
[----:B------:R-:W-:Y:S01]  /*5880*/  @!P6 FADD.FTZ R37, R37, R33 ;  /* 0x000000212525e221 */ /* 0x000fe20000010000 */
[-C--:B------:R-:W-:Y:S02]  /*5890*/  ISETP.EQ.OR P6, PT, R58, R61.reuse, P2 ;  /* 0x0000003d3a00720c */ /* 0x080fe400017c2670 */
[----:B------:R-:W-:Y:S01]  /*58a0*/  ISETP.EQ.OR P3, PT, R32, R61, P2 ;  /* 0x0000003d2000720c */ /* 0x000fe20001762670 */
[----:B---3--:R-:W-:-:S06]  /*58b0*/  @!P0 FADD.FTZ R37, R37, R31 ;  /* 0x0000001f25258221 */ /* 0x008fcc0000010000 */
[--C-:B------:R-:W-:Y:S02]  /*58c0*/  @!P5 IMAD R31, R26, c[0x0][0x10], R25.reuse ;  /* 0x000004001a1fda24 */ /* 0x100fe400078e0219 */
[----:B------:R-:W-:Y:S02]  /*58d0*/  @!P0 FADD.FTZ R36, R36, R30 ;  /* 0x0000001e24248221 */ /* 0x000fe40000010000 */
        /* <DEDUP_REMOVED lines=8> */
[----:B------:R-:W-:Y:S02]  /*5960*/  IADD3 R24, R24, -0x4, RZ ;  /* 0xfffffffc18187810 */ /* 0x000fe40007ffe0ff */
[----:B------:R-:W-:Y:S02]  /*5970*/  PLOP3.LUT P0, PT, PT, PT, PT, 0x8, 0x0 ;  /* 0x000000000000781c */ /* 0x000fe40003f0e170 */
[----:B------:R-:W-:Y:S01]  /*5980*/  IADD3 R24, R24, -0x4, RZ ;  /* 0xfffffffc18187810 */ /* 0x000fe20007ffe0ff */
[----:B--2---:R-:W-:Y:S02]  /*5990*/  @!P5 FADD.FTZ R36, R36, R30 ;  /* 0x0000001e2424d221 */ /* 0x004fe40000010000 */
[----:B------:R-:W-:Y:S02]  /*59a0*/  @!P5 FADD.FTZ R37, R37, R31 ;  /* 0x0000001f2525d221 */ /* 0x000fe40000010000 */
[----:B---3--:R-:W-:-:S02]  /*59b0*/  @!P6 FADD.FTZ R36, R36, R26 ;  /* 0x0000001a2424e221 */ /* 0x008fc40000010000 */
[----:B------:R-:W-:Y:S01]  /*59c0*/  @!P6 FADD.FTZ R37, R37, R27 ;  /* 0x0000001b2525e221 */ /* 0x000fe20000010000 */
[----:B------:R-:W-:Y:S01]  /*59d0*/  IADD3 R26, R34, 0x4, RZ ;  /* 0x00000004221a7810 */ /* 0x000fe20007ffe0ff */
[----:B----4-:R-:W-:Y:S02]  /*59e0*/  @!P3 FADD.FTZ R36, R36, R32 ;  /* 0x000000202424b221 */ /* 0x010fe40000010000 */
[----:B------:R-:W-:Y:S02]  /*59f0*/  @!P3 FADD.FTZ R37, R37, R33 ;  /* 0x000000212525b221 */ /* 0x000fe40000010000 */
.L_x_133:
[----:B------:R-:W-:-:S13]  /*5a00*/  ISETP.NE.OR P0, PT, R24, RZ, P0 ;  /* 0x000000ff1800720c */ /* 0x000fda0000705670 */
[----:B------:R-:W-:Y:S05]  /*5a10*/  @!P0 BRA `(.L_x_129) ;  /* 0x000001f000008947 */ /* 0x000fea0003800000 */
.L_x_130:
[----:B------:R-:W-:-:S13]  /*5a20*/  ISETP.EQ.OR P3, PT, R26, R61, P2 ;  /* 0x0000003d1a00720c */ /* 0x000fda0001762670 */
[----:B------:R-:W-:-:S04]  /*5a30*/  @!P3 IMAD R33, R26, c[0x0][0x10], R25 ;  /* 0x000004001a21ba24 */ /* 0x000fc800078e0219 */
[----:B------:R-:W-:-:S06]  /*5a40*/  @!P3 IMAD.WIDE.U32 R32, R33, 0x8, R28 ;  /* 0x000000082120b825 */ /* 0x000fcc00078e001c */
[----:B------:R-:W2:Y:S01]  /*5a50*/  @!P3 LDG.E.64 R32, [R32.64] ;  /* 0x0000000e2020b981 */ /* 0x000ea2000c1e1b00 */
[C---:B------:R-:W-:Y:S02]  /*5a60*/  IADD3 R30, R26.reuse, 0x1, RZ ;  /* 0x000000011a1e7810 */ /* 0x040fe40007ffe0ff */
[----:B------:R-:W-:Y:S02]  /*5a70*/  IADD3 R34, R26, 0x2, RZ ;  /* 0x000000021a227810 */ /* 0x000fe40007ffe0ff */
        /* <DEDUP_REMOVED lines=25> */
.L_x_129:
        /* <DEDUP_REMOVED lines=12> */
.L_x_135:
[----:B------:R-:W-:Y:S05]  /*5cd0*/  BSYNC B0 ;  /* 0x0000000000007941 */ /* 0x000fea0003800000 */
.L_x_134:
        /* <DEDUP_REMOVED lines=16> */
.L_x_126:
[----:B------:R-:W-:Y:S04]  /*5de0*/  @!P2 STS.64 [0xb0], R36 ;  /* 0x0000b024ff00a388 */ /* 0x000fe80000000a00 */
[----:B------:R-:W-:Y:S01]  /*5df0*/  BAR.SYNC.DEFER_BLOCKING 0x0 ;  /* 0x0000000000007b1d */ /* 0x000fe20000010000 */
[----:B------:R-:W-:Y:S02]  /*5e00*/  ISETP.GE.U32.AND P0, PT, R76, c[0x0][0x1e0], PT ;  /* 0x000078004c007a0c */ /* 0x000fe40003f06070 */
[----:B-1----:R-:W-:Y:S02]  /*5e10*/  PRMT R29, RZ, 0x5410, R56 ;  /* 0x00005410ff1d7816 */ /* 0x002fe40000000038 */
[----:B------:R-:W-:Y:S02]  /*5e20*/  ISETP.GE.U32.AND P5, PT, R75, c[0x0][0x1e0], PT ;  /* 0x000078004b007a0c */ /* 0x000fe40003fa6070 */
[----:B------:R-:W-:-:S02]  /*5e30*/  ISETP.GE.AND.EX P3, PT, R78, c[0x0][0x1e4], PT, P0 ;  /* 0x000079004e007a0c */ /* 0x000fc40003f66300 */
[----:B------:R-:W-:Y:S01]  /*5e40*/  PRMT R56, RZ, 0x7610, R56 ;  /* 0x00007610ff387816 */ /* 0x000fe20000000038 */
[----:B------:R-:W1:Y:S02]  /*5e50*/  LDS.64 R24, [0xb0] ;  /* 0x0000b000ff187984 */ /* 0x000e640000000a00 */
[----:B-1----:R-:W-:Y:S01]  /*5e60*/  FMUL.FTZ R26, R24, c[0x0][0x20c] ;  /* 0x00008300181a7a20 */ /* 0x002fe20000410000 */
[--C-:B------:R-:W-:Y:S01]  /*5e70*/  PRMT R24, RZ, 0x5410, R39.reuse ;  /* 0x00005410ff187816 */ /* 0x100fe20000000027 */
[----:B------:R-:W-:Y:S01]  /*5e80*/  FMUL.FTZ R28, R25, c[0x0][0x20c] ;  /* 0x00008300191c7a20 */ /* 0x000fe20000410000 */
[----:B------:R-:W-:Y:S01]  /*5e90*/  PRMT R39, RZ, 0x7610, R39 ;  /* 0x00007610ff277816 */ /* 0x000fe20000000027 */
[----:B------:R1:W2:Y:S02]  /*5ea0*/  R2UR UR4, R26 ;  /* 0x000000001a0473c2 */ /* 0x0002a400000e0000 */
[----:B------:R-:W-:Y:S02]  /*5eb0*/  FADD.FTZ R24, R24, -UR16 ;  /* 0x8000001018187e21 */ /* 0x000fe40008010000 */
[----:B------:R-:W-:-:S02]  /*5ec0*/  FADD.FTZ R39, R39, -UR16 ;  /* 0x8000001027277e21 */ /* 0x000fc40008010000 */
[----:B------:R-:W-:Y:S02]  /*5ed0*/  FMUL.FTZ R25, R24, UR5 ;  /* 0x0000000518197c20 */ /* 0x000fe40008410000 */
[----:B------:R-:W-:Y:S01]  /*5ee0*/  FMUL.FTZ R24, R39, UR5 ;  /* 0x0000000527187c20 */ /* 0x000fe20008410000 */
[----:B------:R-:W-:Y:S05]  /*5ef0*/  @!P4 BRA `(.L_x_136) ;  /* 0x000001200000c947 */ /* 0x000fea0003800000 */
[----:B-1----:R-:W-:Y:S02]  /*5f00*/  FFMA.FTZ R27, R25, R20, R22 ;  /* 0x00000014191b7223 */ /* 0x002fe40000010016 */
[----:B------:R-:W-:Y:S02]  /*5f10*/  FFMA.FTZ R26, R24, R21, R23 ;  /* 0x00000015181a7223 */ /* 0x000fe40000010017 */
[----:B------:R-:W-:Y:S02]  /*5f20*/  FMUL.FTZ R30, R27, -1.4426950216293334961 ;  /* 0xbfb8aa3b1b1e7820 */ /* 0x000fe40000410000 */
[----:B------:R-:W-:-:S04]  /*5f30*/  FMUL.FTZ R33, R26, -1.4426950216293334961 ;  /* 0xbfb8aa3b1a217820 */ /* 0x000fc80000410000 */
[----:B------:R-:W1:Y:S08]  /*5f40*/  MUFU.EX2 R30, R30 ;  /* 0x0000001e001e7308 */ /* 0x000e700000000800 */
[----:B------:R-:W3:Y:S01]  /*5f50*/  MUFU.EX2 R33, R33 ;  /* 0x0000002100217308 */ /* 0x000ee20000000800 */
[----:B-1----:R-:W-:-:S07]  /*5f60*/  FADD.FTZ R31, R30, 1 ;  /* 0x3f8000001e1f7421 */ /* 0x002fce0000010000 */
[----:B------:R-:W1:Y:S01]  /*5f70*/  MUFU.RCP R32, R31 ;  /* 0x0000001f00207308 */ /* 0x000e620000001000 */
[----:B---3--:R-:W-:-:S07]  /*5f80*/  FADD.FTZ R34, R33, 1 ;  /* 0x3f80000021227421 */ /* 0x008fce0000010000 */
[----:B------:R-:W3:Y:S01]  /*5f90*/  MUFU.RCP R35, R34 ;  /* 0x0000002200237308 */ /* 0x000ee20000001000 */
[----:B-1----:R-:W-:Y:S02]  /*5fa0*/  FMUL.FTZ R29, R29, R32 ;  /* 0x000000201d1d7220 */ /* 0x002fe40000410000 */
[----:B------:R-:W-:-:S04]  /*5fb0*/  FADD.FTZ R32, -R32, 1 ;  /* 0x3f80000020207421 */ /* 0x000fc80000010100 */
[----:B------:R-:W-:Y:S02]  /*5fc0*/  FFMA.FTZ R32, R27, R32, 1 ;  /* 0x3f8000001b207423 */ /* 0x000fe40000010020 */
[----:B0--3--:R-:W-:Y:S02]  /*5fd0*/  FADD.FTZ R37, -R35, 1 ;  /* 0x3f80000023257421 */ /* 0x009fe40000010100 */
[----:B------:R-:W-:Y:S02]  /*5fe0*/  FMUL.FTZ R56, R56, R35 ;  /* 0x0000002338387220 */ /* 0x000fe40000410000 */
[----:B------:R-:W-:Y:S02]  /*5ff0*/  FFMA.FTZ R37, R26, R37, 1 ;  /* 0x3f8000001a257423 */ /* 0x000fe40000010025 */
[----:B------:R-:W-:Y:S02]  /*6000*/  FMUL.FTZ R29, R29, R32 ;  /* 0x000000201d1d7220 */ /* 0x000fe40000410000 */
[----:B------:R-:W-:-:S02]  /*6010*/  FMUL.FTZ R56, R56, R37 ;  /* 0x0000002538387220 */ /* 0x000fc40000410000 */
.L_x_136:
[----:B-1----:R-:W-:Y:S01]  /*6020*/  BSSY B0, `(.L_x_137) ;  /* 0x0000012000007945 */ /* 0x002fe20003800000 */
[----:B------:R-:W-:Y:S05]  /*6030*/  @!P1 BRA `(.L_x_138) ;  /* 0x0000010000009947 */ /* 0x000fea0003800000 */
[--C-:B--2---:R-:W-:Y:S02]  /*6040*/  FFMA.FTZ R25, R25, UR4, R28.reuse ;  /* 0x0000000419197c23 */ /* 0x104fe4000801001c */
[----:B------:R-:W-:-:S02]  /*6050*/  FFMA.FTZ R24, R24, UR4, R28 ;  /* 0x0000000418187c23 */ /* 0x000fc4000801001c */
[----:B------:R-:W-:Y:S01]  /*6060*/  FFMA.FTZ R29, R29, R20, -R25 ;  /* 0x000000141d1d7223 */ /* 0x000fe20000010819 */
[----:B------:R-:W-:Y:S01]  /*6070*/  MOV R25, R19 ;  /* 0x0000001300197202 */ /* 0x000fe20000000f00 */
[----:B------:R-:W-:Y:S01]  /*6080*/  FFMA.FTZ R56, R56, R21, -R24 ;  /* 0x0000001538387223 */ /* 0x000fe20000010818 */
[----:B------:R-:W-:Y:S01]  /*6090*/  MOV R24, R16 ;  /* 0x0000001000187202 */ /* 0x000fe20000000f00 */
[----:B------:R-:W-:Y:S02]  /*60a0*/  IMAD R27, R93, c[0x0][0x1d8], RZ ;  /* 0x000076005d1b7a24 */ /* 0x000fe400078e02ff */
[----:B------:R-:W-:Y:S02]  /*60b0*/  FMUL.FTZ R30, R29, UR5 ;  /* 0x000000051d1e7c20 */ /* 0x000fe40008410000 */
[----:B------:R-:W-:-:S04]  /*60c0*/  IMAD.WIDE.U32 R24, R2, c[0x0][0x1d8], R24 ;  /* 0x0000760002187a25 */ /* 0x000fc800078e0018 */
[----:B------:R-:W-:Y:S01]  /*60d0*/  IMAD R27, R2, c[0x0][0x1dc], R27 ;  /* 0x00007700021b7a24 */ /* 0x000fe200078e021b */
[----:B------:R-:W-:Y:S01]  /*60e0*/  LEA R26, P0, R24, c[0x0][0x160], 0x1 ;  /* 0x00005800181a7a11 */ /* 0x000fe200078008ff */
[----:B------:R-:W-:-:S03]  /*60f0*/  FMUL.FTZ R29, R56, UR5 ;  /* 0x00000005381d7c20 */ /* 0x000fc60008410000 */
[----:B------:R-:W-:Y:S02]  /*6100*/  IADD3 R27, R25, R27, RZ ;  /* 0x0000001b191b7210 */ /* 0x000fe40007ffe0ff */
[----:B------:R-:W-:Y:S02]  /*6110*/  F2FP.BF16.PACK_AB R29, R29, R30 ;  /* 0x0000001e1d1d723e */ /* 0x000fe400000010ff */
[----:B------:R-:W-:-:S05]  /*6120*/  LEA.HI.X R27, R24, c[0x0][0x164], R27, 0x1, P0 ;  /* 0x00005900181b7a11 */ /* 0x000fca00000f0c1b */
[----:B------:R1:W-:Y:S02]  /*6130*/  STG.E [R26.64], R29 ;  /* 0x0000001d1a007986 */ /* 0x0003e4000c10190e */
.L_x_138:
[----:B------:R-:W-:Y:S05]  /*6140*/  BSYNC B0 ;  /* 0x0000000000007941 */ /* 0x000fea0003800000 */
.L_x_137:
[--C-:B------:R-:W-:Y:S02]  /*6150*/  PRMT R24, RZ, 0x5410, R40.reuse ;  /* 0x00005410ff187816 */ /* 0x100fe40000000028 */
[----:B------:R-:W-:Y:S02]  /*6160*/  PRMT R40, RZ, 0x7610, R40 ;  /* 0x00007610ff287816 */ /* 0x000fe40000000028 */
[----:B------:R-:W-:Y:S01]  /*6170*/  ISETP.GE.U32.AND P2, PT, R74, c[0x0][0x1e0], PT ;  /* 0x000078004a007a0c */ /* 0x000fe20003f46070 */
[----:B------:R-:W-:Y:S01]  /*6180*/  FADD.FTZ R24, R24, -UR16 ;  /* 0x8000001018187e21 */ /* 0x000fe20008010000 */
[----:B------:R-:W-:Y:S01]  /*6190*/  ISETP.GE.AND.EX P0, PT, R79, c[0x0][0x1e4], PT, P5 ;  /* 0x000079004f007a0c */ /* 0x000fe20003f06350 */
[----:B------:R-:W-:Y:S01]  /*61a0*/  FADD.FTZ R40, R40, -UR16 ;  /* 0x8000001028287e21 */ /* 0x000fe20008010000 */
[----:B------:R-:W-:Y:S01]  /*61b0*/  ISETP.GT.U32.OR P3, PT, R0, 0x22f, P3 ;  /* 0x0000022f0000780c */ /* 0x000fe20001f64470 */
[----:B------:R-:W-:Y:S01]  /*61c0*/  FMUL.FTZ R25, R24, UR5 ;  /* 0x0000000518197c20 */ /* 0x000fe20008410000 */
[--C-:B-1----:R-:W-:Y:S01]  /*61d0*/  PRMT R27, RZ, 0x5410, R55.reuse ;  /* 0x00005410ff1b7816 */ /* 0x102fe20000000037 */
[----:B------:R-:W-:Y:S01]  /*61e0*/  FMUL.FTZ R24, R40, UR5 ;  /* 0x0000000528187c20 */ /* 0x000fe20008410000 */
[----:B------:R-:W-:Y:S01]  /*61f0*/  PRMT R30, RZ, 0x7610, R55 ;  /* 0x00007610ff1e7816 */ /* 0x000fe20000000037 */
[----:B------:R-:W-:Y:S07]  /*6200*/  @!P4 BRA `(.L_x_139) ;  /* 0x000001200000c947 */ /* 0x000fee0003800000 */
[----:B------:R-:W-:Y:S02]  /*6210*/  FFMA.FTZ R29, R25, R20, R22 ;  /* 0x00000014191d7223 */ /* 0x000fe40000010016 */
[----:B------:R-:W-:-:S02]  /*6220*/  FFMA.FTZ R26, R24, R21, R23 ;  /* 0x00000015181a7223 */ /* 0x000fc40000010017 */
        /* <DEDUP_REMOVED lines=8> */
[----:B01----:R-:W-:Y:S02]  /*62b0*/  FADD.FTZ R36, -R32, 1 ;  /* 0x3f80000020247421 */ /* 0x003fe40000010100 */
[----:B------:R-:W-:Y:S02]  /*62c0*/  FMUL.FTZ R27, R27, R32 ;  /* 0x000000201b1b7220 */ /* 0x000fe40000410000 */
[----:B------:R-:W-:Y:S02]  /*62d0*/  FFMA.FTZ R36, R29, R36, 1 ;  /* 0x3f8000001d247423 */ /* 0x000fe40000010024 */
[----:B---3--:R-:W-:Y:S02]  /*62e0*/  FADD.FTZ R37, -R35, 1 ;  /* 0x3f80000023257421 */ /* 0x008fe40000010100 */
[----:B------:R-:W-:Y:S02]  /*62f0*/  FMUL.FTZ R30, R30, R35 ;  /* 0x000000231e1e7220 */ /* 0x000fe40000410000 */
[----:B------:R-:W-:-:S02]  /*6300*/  FFMA.FTZ R37, R26, R37, 1 ;  /* 0x3f8000001a257423 */ /* 0x000fc40000010025 */
[----:B------:R-:W-:Y:S02]  /*6310*/  FMUL.FTZ R27, R27, R36 ;  /* 0x000000241b1b7220 */ /* 0x000fe40000410000 */
[----:B------:R-:W-:Y:S02]  /*6320*/  FMUL.FTZ R30, R30, R37 ;  /* 0x000000251e1e7220 */ /* 0x000fe40000410000 */
.L_x_139:
[----:B------:R-:W-:Y:S01]  /*6330*/  BSSY B0, `(.L_x_140) ;  /* 0x0000012000007945 */ /* 0x000fe20003800000 */
[----:B------:R-:W-:Y:S05]  /*6340*/  @P3 BRA `(.L_x_141) ;  /* 0x0000010000003947 */ /* 0x000fea0003800000 */
[--C-:B--2---:R-:W-:Y:S02]  /*6350*/  FFMA.FTZ R25, R25, UR4, R28.reuse ;  /* 0x0000000419197c23 */ /* 0x104fe4000801001c */
[----:B------:R-:W-:Y:S02]  /*6360*/  FFMA.FTZ R24, R24, UR4, R28 ;  /* 0x0000000418187c23 */ /* 0x000fe4000801001c */
        /* <DEDUP_REMOVED lines=14> */
.L_x_141:
[----:B------:R-:W-:Y:S05]  /*6450*/  BSYNC B0 ;  /* 0x0000000000007941 */ /* 0x000fea0003800000 */
.L_x_140:
[--C-:B------:R-:W-:Y:S02]  /*6460*/  PRMT R24, RZ, 0x5410, R3.reuse ;  /* 0x00005410ff187816 */ /* 0x100fe40000000003 */
[----:B------:R-:W-:Y:S02]  /*6470*/  PRMT R3, RZ, 0x7610, R3 ;  /* 0x00007610ff037816 */ /* 0x000fe40000000003 */
[----:B------:R-:W-:Y:S01]  /*6480*/  ISETP.GE.U32.AND P3, PT, R73, c[0x0][0x1e0], PT ;  /* 0x0000780049007a0c */ /* 0x000fe20003f66070 */
[----:B------:R-:W-:Y:S01]  /*6490*/  FADD.FTZ R24, R24, -UR16 ;  /* 0x8000001018187e21 */ /* 0x000fe20008010000 */
[----:B------:R-:W-:Y:S01]  /*64a0*/  ISETP.GE.AND.EX P2, PT, R80, c[0x0][0x1e4], PT, P2 ;  /* 0x0000790050007a0c */ /* 0x000fe20003f46320 */
[----:B------:R-:W-:Y:S01]  /*64b0*/  FADD.FTZ R25, R3, -UR16 ;  /* 0x8000001003197e21 */ /* 0x000fe20008010000 */
[--C-:B------:R-:W-:Y:S01]  /*64c0*/  PRMT R3, RZ, 0x5410, R54.reuse ;  /* 0x00005410ff037816 */ /* 0x100fe20000000036 */
[----:B------:R-:W-:Y:S01]  /*64d0*/  FMUL.FTZ R35, R24, UR5 ;  /* 0x0000000518237c20 */ /* 0x000fe20008410000 */
[----:B------:R-:W-:Y:S01]  /*64e0*/  ISETP.GT.U32.OR P0, PT, R0, 0x22f, P0 ;  /* 0x0000022f0000780c */ /* 0x000fe20000704470 */
[----:B------:R-:W-:Y:S01]  /*64f0*/  FMUL.FTZ R34, R25, UR5 ;  /* 0x0000000519227c20 */ /* 0x000fe20008410000 */
[----:B------:R-:W-:Y:S01]  /*6500*/  PRMT R54, RZ, 0x7610, R54 ;  /* 0x00007610ff367816 */ /* 0x000fe20000000036 */
[----:B------:R-:W-:Y:S09]  /*6510*/  @!P4 BRA `(.L_x_142) ;  /* 0x000001200000c947 */ /* 0x000ff20003800000 */
[----:B------:R-:W-:Y:S02]  /*6520*/  FFMA.FTZ R25, R34, R21, R23 ;  /* 0x0000001522197223 */ /* 0x000fe40000010017 */
[----:B------:R-:W-:-:S02]  /*6530*/  FFMA.FTZ R24, R35, R20, R22 ;  /* 0x0000001423187223 */ /* 0x000fc40000010016 */
[----:B-1----:R-:W-:Y:S02]  /*6540*/  FMUL.FTZ R29, R25, -1.4426950216293334961 ;  /* 0xbfb8aa3b191d7820 */ /* 0x002fe40000410000 */
[----:B------:R-:W-:-:S04]  /*6550*/  FMUL.FTZ R26, R24, -1.4426950216293334961 ;  /* 0xbfb8aa3b181a7820 */ /* 0x000fc80000410000 */
[----:B------:R-:W1:Y:S08]  /*6560*/  MUFU.EX2 R29, R29 ;  /* 0x0000001d001d7308 */ /* 0x000e700000000800 */
[----:B------:R-:W3:Y:S01]  /*6570*/  MUFU.EX2 R26, R26 ;  /* 0x0000001a001a7308 */ /* 0x000ee20000000800 */
[----:B-1----:R-:W-:-:S07]  /*6580*/  FADD.FTZ R31, R29, 1 ;  /* 0x3f8000001d1f7421 */ /* 0x002fce0000010000 */
[----:B------:R-:W1:Y:S01]  /*6590*/  MUFU.RCP R31, R31 ;  /* 0x0000001f001f7308 */ /* 0x000e620000001000 */
[----:B---3--:R-:W-:-:S07]  /*65a0*/  FADD.FTZ R27, R26, 1 ;  /* 0x3f8000001a1b7421 */ /* 0x008fce0000010000 */
[----:B------:R-:W3:Y:S01]  /*65b0*/  MUFU.RCP R30, R27 ;  /* 0x0000001b001e7308 */ /* 0x000ee20000001000 */
[----:B-1----:R-:W-:Y:S02]  /*65c0*/  FADD.FTZ R32, -R31, 1 ;  /* 0x3f8000001f207421 */ /* 0x002fe40000010100 */
[----:B------:R-:W-:Y:S02]  /*65d0*/  FMUL.FTZ R54, R54, R31 ;  /* 0x0000001f36367220 */ /* 0x000fe40000410000 */
[----:B------:R-:W-:Y:S02]  /*65e0*/  FFMA.FTZ R25, R25, R32, 1 ;  /* 0x3f80000019197423 */ /* 0x000fe40000010020 */
[----:B---3--:R-:W-:Y:S02]  /*65f0*/  FADD.FTZ R33, -R30, 1 ;  /* 0x3f8000001e217421 */ /* 0x008fe40000010100 */
[----:B------:R-:W-:Y:S02]  /*6600*/  FMUL.FTZ R3, R3, R30 ;  /* 0x0000001e03037220 */ /* 0x000fe40000410000 */
[----:B------:R-:W-:-:S02]  /*6610*/  FFMA.FTZ R24, R24, R33, 1 ;  /* 0x3f80000018187423 */ /* 0x000fc40000010021 */
[----:B------:R-:W-:Y:S02]  /*6620*/  FMUL.FTZ R54, R54, R25 ;  /* 0x0000001936367220 */ /* 0x000fe40000410000 */
[----:B------:R-:W-:Y:S02]  /*6630*/  FMUL.FTZ R3, R3, R24 ;  /* 0x0000001803037220 */ /* 0x000fe40000410000 */
.L_x_142:
        /* <DEDUP_REMOVED lines=8> */
[----:B-1----:R-:W-:-:S02]  /*66c0*/  IMAD R26, R79, c[0x0][0x1d8], RZ ;  /* 0x000076004f1a7a24 */ /* 0x002fc400078e02ff */
        /* <DEDUP_REMOVED lines=9> */
.L_x_144:
[----:B------:R-:W-:Y:S05]  /*6760*/  BSYNC B0 ;  /* 0x0000000000007941 */ /* 0x000fea0003800000 */
.L_x_143:
[--C-:B-1----:R-:W-:Y:S02]  /*6770*/  PRMT R3, RZ, 0x5410, R38.reuse ;  /* 0x00005410ff037816 */ /* 0x102fe40000000026 */
[----:B------:R-:W-:Y:S02]  /*6780*/  PRMT R38, RZ, 0x7610, R38 ;  /* 0x00007610ff267816 */ /* 0x000fe40000000026 */
[----:B------:R-:W-:Y:S01]  /*6790*/  ISETP.GE.U32.AND P0, PT, R72, c[0x0][0x1e0], PT ;  /* 0x0000780048007a0c */ /* 0x000fe20003f06070 */
[----:B------:R-:W-:Y:S01]  /*67a0*/  FADD.FTZ R25, R3, -UR16 ;  /* 0x8000001003197e21 */ /* 0x000fe20008010000 */
[----:B------:R-:W-:Y:S01]  /*67b0*/  ISETP.GE.AND.EX P3, PT, R81, c[0x0][0x1e4], PT, P3 ;  /* 0x0000790051007a0c */ /* 0x000fe20003f66330 */
[----:B------:R-:W-:Y:S01]  /*67c0*/  FADD.FTZ R38, R38, -UR16 ;  /* 0x8000001026267e21 */ /* 0x000fe20008010000 */
[----:B------:R-:W-:Y:S01]  /*67d0*/  ISETP.GT.U32.OR P2, PT, R0, 0x22f, P2 ;  /* 0x0000022f0000780c */ /* 0x000fe20001744470 */
[----:B0-----:R-:W-:Y:S01]  /*67e0*/  FMUL.FTZ R37, R25, UR5 ;  /* 0x0000000519257c20 */ /* 0x001fe20008410000 */
[--C-:B------:R-:W-:Y:S01]  /*67f0*/  PRMT R3, RZ, 0x5410, R53.reuse ;  /* 0x00005410ff037816 */ /* 0x100fe20000000035 */
[----:B------:R-:W-:Y:S01]  /*6800*/  FMUL.FTZ R38, R38, UR5 ;  /* 0x0000000526267c20 */ /* 0x000fe20008410000 */
        /* <DEDUP_REMOVED lines=20> */
.L_x_145:
        /* <DEDUP_REMOVED lines=18> */
.L_x_147:
[----:B------:R-:W-:Y:S05]  /*6a70*/  BSYNC B0 ;  /* 0x0000000000007941 */ /* 0x000fea0003800000 */
.L_x_146:
[--C-:B0-----:R-:W-:Y:S02]  /*6a80*/  PRMT R3, RZ, 0x5410, R4.reuse ;  /* 0x00005410ff037816 */ /* 0x101fe40000000004 */
[----:B------:R-:W-:Y:S02]  /*6a90*/  PRMT R4, RZ, 0x7610, R4 ;  /* 0x00007610ff047816 */ /* 0x000fe40000000004 */
[----:B------:R-:W-:Y:S01]  /*6aa0*/  ISETP.GE.U32.AND P2, PT, R71, c[0x0][0x1e0], PT ;  /* 0x0000780047007a0c */ /* 0x000fe20003f46070 */
[----:B------:R-:W-:Y:S01]  /*6ab0*/  FADD.FTZ R24, R3, -UR16 ;  /* 0x8000001003187e21 */ /* 0x000fe20008010000 */
[--C-:B------:R-:W-:Y:S01]  /*6ac0*/  PRMT R3, RZ, 0x5410, R52.reuse ;  /* 0x00005410ff037816 */ /* 0x100fe20000000034 */
[----:B------:R-:W-:Y:S01]  /*6ad0*/  FADD.FTZ R4, R4, -UR16 ;  /* 0x8000001004047e21 */ /* 0x000fe20008010000 */
[----:B------:R-:W-:Y:S01]  /*6ae0*/  ISETP.GE.AND.EX P0, PT, R84, c[0x0][0x1e4], PT, P0 ;  /* 0x0000790054007a0c */ /* 0x000fe20003f06300 */
[----:B------:R-:W-:Y:S01]  /*6af0*/  FMUL.FTZ R35, R24, UR5 ;  /* 0x0000000518237c20 */ /* 0x000fe20008410000 */
[----:B------:R-:W-:Y:S01]  /*6b00*/  ISETP.GT.U32.OR P3, PT, R0, 0x22f, P3 ;  /* 0x0000022f0000780c */ /* 0x000fe20001f64470 */
[----:B------:R-:W-:Y:S01]  /*6b10*/  FMUL.FTZ R30, R4, UR5 ;  /* 0x00000005041e7c20 */ /* 0x000fe20008410000 */
        /* <DEDUP_REMOVED lines=20> */
.L_x_148:
[----:B------:R-:W-:Y:S01]  /*6c60*/  BSSY B0, `(.L_x_149) ;  /* 0x0000012000007945 */ /* 0x000fe20003800000 */
[----:B------:R-:W-:Y:S05]  /*6c70*/  @P3 BRA `(.L_x_150) ;  /* 0x0000010000003947 */ /* 0x000fea0003800000 */
[--C-:B--2---:R-:W-:Y:S01]  /*6c80*/  FFMA.FTZ R4, R35, UR4, R28.reuse ;  /* 0x0000000423047c23 */ /* 0x104fe2000801001c */
[----:B------:R-:W-:Y:S01]  /*6c90*/  MOV R25, R19 ;  /* 0x0000001300197202 */ /* 0x000fe20000000f00 */
[----:B------:R-:W-:Y:S02]  /*6ca0*/  FFMA.FTZ R24, R30, UR4, R28 ;  /* 0x000000041e187c23 */ /* 0x000fe4000801001c */
[----:B------:R-:W-:Y:S02]  /*6cb0*/  FFMA.FTZ R4, R3, R20, -R4 ;  /* 0x0000001403047223 */ /* 0x000fe40000010804 */
        /* <DEDUP_REMOVED lines=12> */
.L_x_150:
[----:B------:R-:W-:Y:S05]  /*6d80*/  BSYNC B0 ;  /* 0x0000000000007941 */ /* 0x000fea0003800000 */
.L_x_149:
[--C-:B0-----:R-:W-:Y:S02]  /*6d90*/  PRMT R3, RZ, 0x5410, R5.reuse ;  /* 0x00005410ff037816 */ /* 0x101fe40000000005 */
[----:B------:R-:W-:Y:S02]  /*6da0*/  PRMT R5, RZ, 0x7610, R5 ;  /* 0x00007610ff057816 */ /* 0x000fe40000000005 */
[----:B------:R-:W-:Y:S01]  /*6db0*/  ISETP.GE.U32.AND P3, PT, R70, c[0x0][0x1e0], PT ;  /* 0x0000780046007a0c */ /* 0x000fe20003f66070 */
[----:B------:R-:W-:Y:S01]  /*6dc0*/  FADD.FTZ R24, R3, -UR16 ;  /* 0x8000001003187e21 */ /* 0x000fe20008010000 */
[----:B------:R-:W-:Y:S01]  /*6dd0*/  ISETP.GE.AND.EX P2, PT, R87, c[0x0][0x1e4], PT, P2 ;  /* 0x0000790057007a0c */ /* 0x000fe20003f46320 */
[----:B------:R-:W-:Y:S01]  /*6de0*/  FADD.FTZ R5, R5, -UR16 ;  /* 0x8000001005057e21 */ /* 0x000fe20008010000 */
[----:B------:R-:W-:Y:S01]  /*6df0*/  ISETP.GT.U32.OR P0, PT, R0, 0x22f, P0 ;  /* 0x0000022f0000780c */ /* 0x000fe20000704470 */
[----:B------:R-:W-:Y:S01]  /*6e00*/  FMUL.FTZ R33, R24, UR5 ;  /* 0x0000000518217c20 */ /* 0x000fe20008410000 */
        /* <DEDUP_REMOVED lines=22> */
.L_x_151:
        /* <DEDUP_REMOVED lines=18> */
.L_x_153:
[----:B------:R-:W-:Y:S05]  /*7090*/  BSYNC B0 ;  /* 0x0000000000007941 */ /* 0x000fea0003800000 */
.L_x_152:
        /* <DEDUP_REMOVED lines=30> */
.L_x_154:
        /* <DEDUP_REMOVED lines=8> */
[----:B------:R-:W-:-:S04]  /*7300*/  IMAD R6, R87, c[0x0][0x1d8], RZ ;  /* 0x0000760057067a24 */ /* 0x000fc800078e02ff */
        /* <DEDUP_REMOVED lines=9> */
.L_x_156:
[----:B------:R-:W-:Y:S05]  /*73a0*/  BSYNC B0 ;  /* 0x0000000000007941 */ /* 0x000fea0003800000 */
.L_x_155:
        /* <DEDUP_REMOVED lines=30> */
.L_x_157:
        /* <DEDUP_REMOVED lines=18> */
.L_x_159:
[----:B------:R-:W-:Y:S05]  /*76b0*/  BSYNC B0 ;  /* 0x0000000000007941 */ /* 0x000fea0003800000 */
.L_x_158:
        /* <DEDUP_REMOVED lines=30> */
.L_x_160:
        /* <DEDUP_REMOVED lines=18> */
.L_x_162:
[----:B------:R-:W-:Y:S05]  /*79c0*/  BSYNC B0 ;  /* 0x0000000000007941 */ /* 0x000fea0003800000 */
.L_x_161:
        /* <DEDUP_REMOVED lines=30> */
.L_x_163:
        /* <DEDUP_REMOVED lines=18> */
.L_x_165:
[----:B------:R-:W-:Y:S05]  /*7cd0*/  BSYNC B0 ;  /* 0x0000000000007941 */ /* 0x000fea0003800000 */
.L_x_164:
        /* <DEDUP_REMOVED lines=30> */
.L_x_166:
        /* <DEDUP_REMOVED lines=18> */
.L_x_168:
[----:B------:R-:W-:Y:S05]  /*7fe0*/  BSYNC B0 ;  /* 0x0000000000007941 */ /* 0x000fea0003800000 */
.L_x_167:
        /* <DEDUP_REMOVED lines=30> */
.L_x_169:
        /* <DEDUP_REMOVED lines=18> */
.L_x_171:
[----:B------:R-:W-:Y:S05]  /*82f0*/  BSYNC B0 ;  /* 0x0000000000007941 */ /* 0x000fea0003800000 */
.L_x_170:
[--C-:B0-----:R-:W-:Y:S02]  /*8300*/  PRMT R3, RZ, 0x5410, R12.reuse ;  /* 0x00005410ff037816 */ /* 0x101fe4000000000c */
[----:B------:R-:W-:Y:S02]  /*8310*/  PRMT R12, RZ, 0x7610, R12 ;  /* 0x00007610ff0c7816 */ /* 0x000fe4000000000c */
[----:B------:R-:W-:Y:S01]  /*8320*/  ISETP.GE.U32.AND P0, PT, R63, c[0x0][0x1e0], PT ;  /* 0x000078003f007a0c */ /* 0x000fe20003f06070 */
[----:B------:R-:W-:Y:S01]  /*8330*/  FADD.FTZ R4, R3, -UR16 ;  /* 0x8000001003047e21 */ /* 0x000fe20008010000 */
[--C-:B------:R-:W-:Y:S01]  /*8340*/  PRMT R3, RZ, 0x5410, R44.reuse ;  /* 0x00005410ff037816 */ /* 0x100fe2000000002c */
[----:B------:R-:W-:Y:S01]  /*8350*/  FADD.FTZ R12, R12, -UR16 ;  /* 0x800000100c0c7e21 */ /* 0x000fe20008010000 */
[----:B------:R-:W-:Y:S01]  /*8360*/  ISETP.GT.U32.OR P2, PT, R0, 0x22f, P2 ;  /* 0x0000022f0000780c */ /* 0x000fe20001744470 */
[----:B------:R-:W-:Y:S01]  /*8370*/  FMUL.FTZ R27, R4, UR5 ;  /* 0x00000005041b7c20 */ /* 0x000fe20008410000 */
[----:B------:R-:W-:Y:S01]  /*8380*/  PRMT R44, RZ, 0x7610, R44 ;  /* 0x00007610ff2c7816 */ /* 0x000fe2000000002c */
[----:B------:R-:W-:Y:S01]  /*8390*/  FMUL.FTZ R24, R12, UR5 ;  /* 0x000000050c187c20 */ /* 0x000fe20008410000 */
[----:B------:R-:W-:Y:S08]  /*83a0*/  @!P4 BRA `(.L_x_172) ;  /* 0x000001200000c947 */ /* 0x000ff00003800000 */
        /* <DEDUP_REMOVED lines=18> */
.L_x_172:
        /* <DEDUP_REMOVED lines=18> */
.L_x_174:
[----:B------:R-:W-:Y:S05]  /*85f0*/  BSYNC B0 ;  /* 0x0000000000007941 */ /* 0x000fea0003800000 */
.L_x_173:
[--C-:B0-----:R-:W-:Y:S02]  /*8600*/  PRMT R3, RZ, 0x5410, R13.reuse ;  /* 0x00005410ff037816 */ /* 0x101fe4000000000d */
[----:B------:R-:W-:Y:S02]  /*8610*/  PRMT R13, RZ, 0x7610, R13 ;  /* 0x00007610ff0d7816 */ /* 0x000fe4000000000d */
[----:B------:R-:W-:Y:S01]  /*8620*/  ISETP.GE.U32.AND P2, PT, R62, c[0x0][0x1e0], PT ;  /* 0x000078003e007a0c */ /* 0x000fe20003f46070 */
[----:B------:R-:W-:Y:S01]  /*8630*/  FADD.FTZ R5, R3, -UR16 ;  /* 0x8000001003057e21 */ /* 0x000fe20008010000 */
        /* <DEDUP_REMOVED lines=28> */
.L_x_175:
        /* <DEDUP_REMOVED lines=18> */
.L_x_177:
[----:B------:R-:W-:Y:S05]  /*8920*/  BSYNC B0 ;  /* 0x0000000000007941 */ /* 0x000fea0003800000 */
.L_x_176:
[--C-:B0-----:R-:W-:Y:S02]  /*8930*/  PRMT R4, RZ, 0x5410, R14.reuse ;  /* 0x00005410ff047816 */ /* 0x101fe4000000000e */
[----:B------:R-:W-:Y:S02]  /*8940*/  PRMT R14, RZ, 0x7610, R14 ;  /* 0x00007610ff0e7816 */ /* 0x000fe4000000000e */
[--C-:B------:R-:W-:Y:S01]  /*8950*/  PRMT R3, RZ, 0x5410, R42.reuse ;  /* 0x00005410ff037816 */ /* 0x100fe2000000002a */
[----:B------:R-:W-:Y:S01]  /*8960*/  FADD.FTZ R4, R4, -UR16 ;  /* 0x8000001004047e21 */ /* 0x000fe20008010000 */
[----:B------:R-:W-:Y:S01]  /*8970*/  ISETP.GT.U32.OR P0, PT, R0, 0x22f, P0 ;  /* 0x0000022f0000780c */ /* 0x000fe20000704470 */
        /* <DEDUP_REMOVED lines=25> */
.L_x_178:
        /* <DEDUP_REMOVED lines=18> */
.L_x_180:
[----:B------:R-:W-:Y:S05]  /*8c30*/  BSYNC B0 ;  /* 0x0000000000007941 */ /* 0x000fea0003800000 */
.L_x_179:
        /* <DEDUP_REMOVED lines=26> */
.L_x_181:
[----:B------:R-:W-:Y:S01]  /*8de0*/  BSSY B0, `(.L_x_182) ;  /* 0x0000011000007945 */ /* 0x000fe20003800000 */
[----:B------:R-:W-:Y:S05]  /*8df0*/  @P2 BRA `(.L_x_183) ;  /* 0x000000f000002947 */ /* 0x000fea0003800000 */
[--C-:B--2---:R-:W-:Y:S01]  /*8e00*/  FFMA.FTZ R5, R13, UR4, R28.reuse ;  /* 0x000000040d057c23 */ /* 0x104fe2000801001c */
[----:B------:R-:W-:Y:S01]  /*8e10*/  MOV R17, R19 ;  /* 0x0000001300117202 */ /* 0x000fe20000000f00 */
[----:B------:R-:W-:Y:S02]  /*8e20*/  FFMA.FTZ R28, R12, UR4, R28 ;  /* 0x000000040c1c7c23 */ /* 0x000fe4000801001c */
        /* <DEDUP_REMOVED lines=12> */
.L_x_183:
[----:B------:R-:W-:Y:S05]  /*8ef0*/  BSYNC B0 ;  /* 0x0000000000007941 */ /* 0x000fea0003800000 */
.L_x_182:
[----:B--2---:R-:W-:Y:S01]  /*8f00*/  ULDC UR4, c[0x0][0x10] ;  /* 0x0000040000047ab9 */ /* 0x004fe20000000800 */
[----:B------:R-:W-:Y:S01]  /*8f10*/  IADD3 R59, R59, 0x1, RZ ;  /* 0x000000013b3b7810 */ /* 0x000fe20007ffe0ff */
[----:B------:R-:W-:-:S04]  /*8f20*/  UIADD3 UR7, UR7, UR4, URZ ;  /* 0x0000000407077290 */ /* 0x000fc8000fffe03f */
[----:B------:R-:W-:-:S06]  /*8f30*/  UISETP.GE.AND UP0, UPT, UR7, UR6, UPT ;  /* 0x000000060700728c */ /* 0x000fcc000bf06270 */
[----:B------:R-:W-:-:S13]  /*8f40*/  PLOP3.LUT P0, PT, PT, PT, UP0, 0x80, 0x0 ;  /* 0x000000000000781c */ /* 0x000fda0003f0f008 */
[----:B------:R-:W-:Y:S01]  /*8f50*/  @P0 CALL.REL.NOINC `(.L_x_101) ;  /* 0x0000001000000944 */ /* 0x000fe20003c00000 */
[----:B------:R-:W-:Y:S05]  /*8f60*/  BRA `(.L_x_184) ;  /* 0xffff742000007947 */ /* 0x000fea000383ffff */
.L_x_101:
        /* <DEDUP_REMOVED lines=18> */
.L_x_186:
[----:B------:R-:W-:Y:S05]  /*9090*/  BSYNC B0 ;  /* 0x0000000000007941 */ /* 0x000fea0003800000 */
.L_x_185:
        /* <DEDUP_REMOVED lines=11> */
.L_x_188:
[----:B------:R-:W2:Y:S01]  /*9150*/  LDG.E.STRONG.GPU R5, [R2.64] ;  /* 0x0000000e02057981 */ /* 0x000ea2000c1ef900 */
[----:B------:R-:W-:Y:S01]  /*9160*/  YIELD ;  /* 0x0000000000007946 */ /* 0x000fe20003800000 */
[----:B--2---:R-:W-:Y:S01]  /*9170*/  ISETP.NE.AND P0, PT, R5, R4, PT ;  /* 0x000000040500720c */ /* 0x004fe20003f05270 */
[----:B------:R-:W-:-:S12]  /*9180*/  CCTL.IVALL ;  /* 0x00000000ff00798f */ /* 0x000fd80002000000 */
[----:B------:R-:W-:Y:S05]  /*9190*/  @P0 BRA `(.L_x_188) ;  /* 0xffffffb000000947 */ /* 0x000fea000383ffff */
.L_x_187:
        /* <DEDUP_REMOVED lines=25> */
.L_x_189:
        /* <DEDUP_REMOVED lines=23> */
.L_x_190:
        /* <DEDUP_REMOVED lines=14> */
.L_x_5152:


//--------------------- .text._Z35group_norm_nhwc_bwd_one_pass_kernelI11Bf16IOFp32WLi512ELi70ELi560EEv26Group_norm_nhwc_bwd_params --------------------------
	.section	.text._Z35group_norm_nhwc_bwd_one_pass_kernelI11Bf16IOFp32WLi512ELi70ELi560EEv26Group_norm_nhwc_bwd_params,"ax",@progbits
	.sectioninfo	@"SHI_REGISTERS=96"
	.align	128
        .global         _Z35group_norm_nhwc_bwd_one_pass_kernelI11Bf16IOFp32WLi512ELi70ELi560EEv26Group_norm_nhwc_bwd_params
        .type           _Z35group_norm_nhwc_bwd_one_pass_kernelI11Bf16IOFp32WLi512ELi70ELi560EEv26Group_norm_nhwc_bwd_params,@function
        .size           _Z35group_norm_nhwc_bwd_one_pass_kernelI11Bf16IOFp32WLi512ELi70ELi560EEv26Group_norm_nhwc_bwd_params,(.L_x_5153 - _Z35group_norm_nhwc_bwd_one_pass_kernelI11Bf16IOFp32WLi512ELi70ELi560EEv26Group_norm_nhwc_bwd_params)
        .other          _Z35group_norm_nhwc_bwd_one_pass_kernelI11Bf16IOFp32WLi512ELi70ELi560EEv26Group_norm_nhwc_bwd_params,@"STO_CUDA_ENTRY STV_DEFAULT"
_Z35group_norm_nhwc_bwd_one_pass_kernelI11Bf16IOFp32WLi512ELi70ELi560EEv26Group_norm_nhwc_bwd_params:
.text._Z35group_norm_nhwc_bwd_one_pass_kernelI11Bf16IOFp32WLi512ELi70ELi560EEv26Group_norm_nhwc_bwd_params:
[----:B------:R-:W-:Y:S02]  /*0000*/  MOV R1, c[0x0][0x28] ;  /* 0x00000a0000017a02 */ /* 0x000fe40000000f00 */
[----:B------:R-:W0:Y:S01]  /*0010*/  S2UR UR9, SR_CTAID.Y ;  /* 0x00000000000979c3 */ /* 0x000e220000002600 */
[----:B------:R-:W1:Y:S01]  /*0020*/  S2R R0, SR_TID.X ;  /* 0x0000000000007919 */ /* 0x000e620000002100 */
[----:B------:R-:W-:Y:S01]  /*0030*/  ULDC UR8, c[0x0][0x1f0] ;  /* 0x00007c0000087ab9 */ /* 0x000fe20000000800 */
[----:B------:R-:W-:Y:S01]  /*0040*/  IADD3 R1, R1, -0x8, RZ ;  /* 0xfffffff801017810 */ /* 0x000fe20007ffe0ff */
        /* <DEDUP_REMOVED lines=9> */
[----:B------:R-:W0:Y:S01]  /*00e0*/  S2UR UR20, SR_CTAID.X ;  /* 0x00000000001479c3 */ /* 0x000e220000002500 */
[----:B------:R-:W-:Y:S01]  /*00f0*/  SHF.R.U32.HI R2, RZ, 0x5, R2 ;  /* 0x00000005ff027819 */ /* 0x000fe20000011602 */
[----:B------:R-:W-:Y:S02]  /*0100*/  UMOV UR13, 0x3 ;  /* 0x00000003000d7882 */ /* 0x000fe40000000000 */
[----:B------:R-:W-:Y:S02]  /*0110*/  ULDC.64 UR10, c[0x0][0x1d8] ;  /* 0x00007600000a7ab9 */ /* 0x000fe40000000a00 */
[----:B------:R-:W-:Y:S01]  /*0120*/  IMAD R86, R2, -0x23, R0 ;  /* 0xffffffdd02567824 */ /* 0x000fe200078e0200 */
[----:B------:R-:W-:Y:S02]  /*0130*/  UIMAD.WIDE.U32 UR4, UR13, UR10, URZ ;  /* 0x0000000a0d0472a5 */ /* 0x000fe4000f8e003f */
[----:B------:R-:W-:Y:S02]  /*0140*/  UIMAD UR13, UR13, UR11, URZ ;  /* 0x0000000b0d0d72a4 */ /* 0x000fe4000f8e023f */
[----:B------:R-:W-:Y:S01]  /*0150*/  ULEA.HI UR10, UP0, UR11, UR10, URZ, 0x1 ;  /* 0x0000000a0b0a7291 */ /* 0x000fe2000f81083f */
[----:B------:R-:W-:Y:S01]  /*0160*/  SHF.L.U32 R86, R86, 0x1, RZ ;  /* 0x0000000156567819 */ /* 0x000fe200000006ff */
[----:B------:R-:W-:-:S02]  /*0170*/  UIADD3 UR13, UR5, UR13, URZ ;  /* 0x0000000d050d7290 */ /* 0x000fc4000fffe03f */
[----:B------:R-:W-:Y:S02]  /*0180*/  UIADD3.X UR12, URZ, UR11, URZ, UP0, !UPT ;  /* 0x0000000b3f0c7290 */ /* 0x000fe400087fe43f */
[----:B------:R-:W-:Y:S02]  /*0190*/  ULEA.HI UR11, UP0, UR13, UR4, URZ, 0x1 ;  /* 0x000000040d0b7291 */ /* 0x000fe4000f81083f */
[----:B------:R-:W-:Y:S02]  /*01a0*/  USHF.R.S64 UR10, UR10, 0x1, UR12 ;  /* 0x000000010a0a7899 */ /* 0x000fe4000800100c */
[----:B------:R-:W-:Y:S02]  /*01b0*/  UIADD3.X UR13, URZ, UR13, URZ, UP0, !UPT ;  /* 0x0000000d3f0d7290 */ /* 0x000fe400087fe43f */
[----:B------:R-:W-:Y:S01]  /*01c0*/  USHF.R.S32.HI UR12, URZ, 0x1, UR12 ;  /* 0x000000013f0c7899 */ /* 0x000fe2000801140c */
[----:B0-----:R-:W-:Y:S01]  /*01d0*/  MOV R3, UR20 ;  /* 0x0000001400037c02 */ /* 0x001fe20008000f00 */
[----:B------:R-:W-:-:S02]  /*01e0*/  USHF.R.S64 UR11, UR11, 0x1, UR13 ;  /* 0x000000010b0b7899 */ /* 0x000fc4000800100d */
[----:B------:R-:W-:Y:S02]  /*01f0*/  USHF.R.S32.HI UR13, URZ, 0x1, UR13 ;  /* 0x000000013f0d7899 */ /* 0x000fe4000801140d */
[----:B------:R-:W-:Y:S01]  /*0200*/  IMAD R2, R3, c[0x0][0x1fc], R2 ;  /* 0x00007f0003027a24 */ /* 0x000fe200078e0202 */
[----:B------:R-:W-:Y:S01]  /*0210*/  SHF.R.S32.HI R3, RZ, 0x1f, R0 ;  /* 0x0000001fff037819 */ /* 0x000fe20000011400 */
[----:B------:R-:W-:Y:S02]  /*0220*/  ULDC.U8 UR21, c[0x0][0x1f4] ;  /* 0x00007d0000157ab9 */ /* 0x000fe40000000000 */
[----:B------:R-:W-:Y:S01]  /*0230*/  USHF.L.U64.HI UR12, UR10, 0x2, UR12 ;  /* 0x000000020a0c7899 */ /* 0x000fe2000801020c */
[----:B------:R-:W-:Y:S01]  /*0240*/  LEA.HI R3, R3, R0, RZ, 0x5 ;  /* 0x0000000003037211 */ /* 0x000fe200078f28ff */
[----:B------:R-:W-:Y:S01]  /*0250*/  USHF.L.U64.HI UR13, UR11, 0x2, UR13 ;  /* 0x000000020b0d7899 */ /* 0x000fe2000801020d */
[----:B------:R-:W-:Y:S01]  /*0260*/  ISETP.GE.U32.AND P1, PT, R2, c[0x0][0x1e0], PT ;  /* 0x0000780002007a0c */ /* 0x000fe20003f26070 */
[----:B------:R-:W-:Y:S01]  /*0270*/  UMOV UR4, URZ ;  /* 0x0000003f00047c82 */ /* 0x000fe20008000000 */
[----:B------:R-:W-:-:S02]  /*0280*/  SHF.R.S32.HI R3, RZ, 0x5, R3 ;  /* 0x00000005ff037819 */ /* 0x000fc40000011403 */
[----:B------:R-:W-:Y:S02]  /*0290*/  SHF.R.S32.HI R4, RZ, 0x1f, R2 ;  /* 0x0000001fff047819 */ /* 0x000fe40000011402 */
[C---:B------:R-:W-:Y:S01]  /*02a0*/  IADD3 R5, R2.reuse, 0x30, RZ ;  /* 0x0000003002057810 */ /* 0x040fe20007ffe0ff */
[----:B------:R0:W-:Y:S01]  /*02b0*/  STL [R1], R3 ;  /* 0x0000000301007387 */ /* 0x0001e20000100800 */
[C---:B------:R-:W-:Y:S02]  /*02c0*/  IADD3 R6, R2.reuse, 0x10, RZ ;  /* 0x0000001002067810 */ /* 0x040fe40007ffe0ff */
[C---:B------:R-:W-:Y:S02]  /*02d0*/  IADD3 R5, R2.reuse, 0x60, RZ ;  /* 0x0000006002057810 */ /* 0x040fe40007ffe0ff */
[C---:B------:R-:W-:Y:S02]  /*02e0*/  IADD3 R6, R2.reuse, 0x50, RZ ;  /* 0x0000005002067810 */ /* 0x040fe40007ffe0ff */
[----:B------:R-:W-:-:S02]  /*02f0*/  IADD3 R5, R2, 0x90, RZ ;  /* 0x0000009002057810 */ /* 0x000fc40007ffe0ff */
[C---:B------:R-:W-:Y:S02]  /*0300*/  IADD3 R6, R2.reuse, 0x80, RZ ;  /* 0x0000008002067810 */ /* 0x040fe40007ffe0ff */
[C---:B0-----:R-:W-:Y:S02]  /*0310*/  IADD3 R3, R2.reuse, 0x20, RZ ;  /* 0x0000002002037810 */ /* 0x041fe40007ffe0ff */
[C---:B------:R-:W-:Y:S02]  /*0320*/  IADD3 R3, R2.reuse, 0x40, RZ ;  /* 0x0000004002037810 */ /* 0x040fe40007ffe0ff */
[C---:B------:R-:W-:Y:S02]  /*0330*/  IADD3 R3, R2.reuse, 0x70, RZ ;  /* 0x0000007002037810 */ /* 0x040fe40007ffe0ff */
[C---:B------:R-:W-:Y:S02]  /*0340*/  IADD3 R3, R2.reuse, 0xa0, RZ ;  /* 0x000000a002037810 */ /* 0x040fe40007ffe0ff */
[----:B------:R-:W-:-:S02]  /*0350*/  IADD3 R3, R2, 0xd0, RZ ;  /* 0x000000d002037810 */ /* 0x000fc40007ffe0ff */
[C---:B------:R-:W-:Y:S02]  /*0360*/  IADD3 R3, R2.reuse, 0x100, RZ ;  /* 0x0000010002037810 */ /* 0x040fe40007ffe0ff */
[C---:B------:R-:W-:Y:S02]  /*0370*/  IADD3 R5, R2.reuse, 0xc0, RZ ;  /* 0x000000c002057810 */ /* 0x040fe40007ffe0ff */
[C---:B------:R-:W-:Y:S02]  /*0380*/  IADD3 R3, R2.reuse, 0x130, RZ ;  /* 0x0000013002037810 */ /* 0x040fe40007ffe0ff */
[C---:B------:R-:W-:Y:S02]  /*0390*/  IADD3 R6, R2.reuse, 0xb0, RZ ;  /* 0x000000b002067810 */ /* 0x040fe40007ffe0ff */
[C---:B------:R-:W-:Y:S02]  /*03a0*/  IADD3 R5, R2.reuse, 0xf0, RZ ;  /* 0x000000f002057810 */ /* 0x040fe40007ffe0ff */
[----:B------:R-:W-:-:S02]  /*03b0*/  IADD3 R3, R2, 0x160, RZ ;  /* 0x0000016002037810 */ /* 0x000fc40007ffe0ff */
[----:B------:R-:W-:Y:S02]  /*03c0*/  ISETP.GE.AND.EX P1, PT, R4, c[0x0][0x1e4], PT, P1 ;  /* 0x0000790004007a0c */ /* 0x000fe40003f26310 */
[C---:B------:R-:W-:Y:S02]  /*03d0*/  IADD3 R6, R2.reuse, 0xe0, RZ ;  /* 0x000000e002067810 */ /* 0x040fe40007ffe0ff */
        /* <DEDUP_REMOVED lines=10> */
[----:B------:R-:W-:Y:S02]  /*0480*/  ISETP.LT.U32.AND P1, PT, R0, 0x230, !P1 ;  /* 0x000002300000780c */ /* 0x000fe40004f21070 */
[C---:B------:R-:W-:Y:S02]  /*0490*/  IADD3 R5, R2.reuse, 0x1d0, RZ ;  /* 0x000001d002057810 */ /* 0x040fe40007ffe0ff */
[C---:B------:R-:W-:Y:S02]  /*04a0*/  IADD3 R4, R2.reuse, 0x1e0, RZ ;  /* 0x000001e002047810 */ /* 0x040fe40007ffe0ff */
[----:B------:R-:W-:Y:S02]  /*04b0*/  IADD3 R3, R2, 0x1f0, RZ ;  /* 0x000001f002037810 */ /* 0x000fe40007ffe0ff */
.L_x_338:
[----:B------:R-:W-:Y:S01]  /*04c0*/  IABS R5, c[0x0][0x1f0] ;  /* 0x00007c0000057a13 */ /* 0x000fe20000000000 */
[----:B----4-:R-:W-:Y:S01]  /*04d0*/  UMOV UR6, URZ ;  /* 0x0000003f00067c82 */ /* 0x010fe20008000000 */
[----:B0-----:R-:W-:Y:S01]  /*04e0*/  IABS R6, UR9 ;  /* 0x0000000900067c13 */ /* 0x001fe20008000000 */
[----:B------:R-:W-:Y:S01]  /*04f0*/  UISETP.GE.AND UP1, UPT, UR9, URZ, UPT ;  /* 0x0000003f0900728c */ /* 0x000fe2000bf26270 */
[----:B------:R-:W0:Y:S01]  /*0500*/  R2UR UR16, R5 ;  /* 0x00000000051073c2 */ /* 0x000e2200000e0000 */
[C---:B------:R-:W-:Y:S01]  /*0510*/  IADD3 R7, R2.reuse, 0x10, RZ ;  /* 0x0000001002077810 */ /* 0x040fe20007ffe0ff */
[----:B------:R-:W-:Y:S01]  /*0520*/  HFMA2.MMA R53, -RZ, RZ, 0, 0 ;  /* 0x00000000ff357435 */ /* 0x000fe200000001ff */
[----:B------:R-:W-:-:S02]  /*0530*/  IADD3 R12, R2, 0x20, RZ ;  /* 0x00000020020c7810 */ /* 0x000fc40007ffe0ff */
[----:B------:R-:W-:Y:S02]  /*0540*/  ISETP.GE.U32.AND P0, PT, R7, c[0x0][0x1e0], PT ;  /* 0x0000780007007a0c */ /* 0x000fe40003f06070 */
[----:B------:R-:W-:Y:S01]  /*0550*/  SHF.R.S32.HI R8, RZ, 0x1f, R7 ;  /* 0x0000001fff087819 */ /* 0x000fe20000011407 */
[----:B------:R-:W1:Y:S01]  /*0560*/  R2UR UR14, R6 ;  /* 0x00000000060e73c2 */ /* 0x000e6200000e0000 */
[----:B------:R-:W-:Y:S02]  /*0570*/  IADD3 R17, R2, 0x30, RZ ;  /* 0x0000003002117810 */ /* 0x000fe40007ffe0ff */
[----:B------:R-:W-:Y:S02]  /*0580*/  ISETP.GE.AND.EX P0, PT, R8, c[0x0][0x1e4], PT, P0 ;  /* 0x0000790008007a0c */ /* 0x000fe40003f06300 */
[----:B------:R-:W-:Y:S02]  /*0590*/  IADD3 R16, R2, 0x40, RZ ;  /* 0x0000004002107810 */ /* 0x000fe40007ffe0ff */
[----:B------:R-:W-:-:S02]  /*05a0*/  ISETP.GT.U32.OR P0, PT, R0, 0x22f, P0 ;  /* 0x0000022f0000780c */ /* 0x000fc40000704470 */
[----:B------:R-:W-:Y:S02]  /*05b0*/  ISETP.GE.U32.AND P5, PT, R12, c[0x0][0x1e0], PT ;  /* 0x000078000c007a0c */ /* 0x000fe40003fa6070 */
[----:B------:R-:W-:Y:S02]  /*05c0*/  SHF.R.S32.HI R10, RZ, 0x1f, R12 ;  /* 0x0000001fff0a7819 */ /* 0x000fe4000001140c */
[----:B------:R-:W-:Y:S02]  /*05d0*/  ISETP.GE.U32.AND P4, PT, R17, c[0x0][0x1e0], PT ;  /* 0x0000780011007a0c */ /* 0x000fe40003f86070 */
[----:B------:R-:W-:Y:S01]  /*05e0*/  ISETP.GE.U32.AND P3, PT, R16, c[0x0][0x1e0], PT ;  /* 0x0000780010007a0c */ /* 0x000fe20003f66070 */
[----:B0-----:R-:W0:Y:S01]  /*05f0*/  I2F.RP R3, UR16 ;  /* 0x0000001000037d06 */ /* 0x001e220008209400 */
[----:B------:R-:W-:Y:S02]  /*0600*/  SHF.R.S32.HI R9, RZ, 0x1f, R16 ;  /* 0x0000001fff097819 */ /* 0x000fe40000011410 */
[----:B------:R-:W-:-:S02]  /*0610*/  ISETP.GE.AND.EX P5, PT, R10, c[0x0][0x1e4], PT, P5 ;  /* 0x000079000a007a0c */ /* 0x000fc40003fa6350 */
[----:B------:R-:W-:Y:S02]  /*0620*/  ISETP.GE.AND.EX P3, PT, R9, c[0x0][0x1e4], PT, P3 ;  /* 0x0000790009007a0c */ /* 0x000fe40003f66330 */
[C---:B------:R-:W-:Y:S02]  /*0630*/  ISETP.GT.U32.OR P5, PT, R0.reuse, 0x22f, P5 ;  /* 0x0000022f0000780c */ /* 0x040fe40002fa4470 */
[----:B------:R-:W-:Y:S02]  /*0640*/  ISETP.GT.U32.OR P3, PT, R0, 0x22f, P3 ;  /* 0x0000022f0000780c */ /* 0x000fe40001f64470 */
[C---:B------:R-:W-:Y:S02]  /*0650*/  IADD3 R24, R2.reuse, 0x50, RZ ;  /* 0x0000005002187810 */ /* 0x040fe40007ffe0ff */
[----:B------:R-:W-:Y:S02]  /*0660*/  IADD3 R14, R2, 0x60, RZ ;  /* 0x00000060020e7810 */ /* 0x000fe40007ffe0ff */
[----:B------:R-:W-:Y:S01]  /*0670*/  SHF.R.S32.HI R26, RZ, 0x1f, R24 ;  /* 0x0000001fff1a7819 */ /* 0x000fe20000011418 */
[----:B0-----:R-:W0:Y:S01]  /*0680*/  MUFU.RCP R3, R3 ;  /* 0x0000000300037308 */ /* 0x001e220000001000 */
[----:B------:R-:W-:-:S05]  /*0690*/  SHF.R.S32.HI R25, RZ, 0x1f, R14 ;  /* 0x0000001fff197819 */ /* 0x000fca000001140e */
[----:B------:R-:W-:-:S04]  /*06a0*/  @!P3 IMAD R9, R9, c[0x0][0x1d8], RZ ;  /* 0x000076000909ba24 */ /* 0x000fc800078e02ff */
[----:B------:R-:W-:Y:S01]  /*06b0*/  @!P3 IMAD R23, R16, c[0x0][0x1dc], R9 ;  /* 0x000077001017ba24 */ /* 0x000fe200078e0209 */
[----:B0-----:R-:W-:Y:S02]  /*06c0*/  IADD3 R4, R3, 0xffffffe, RZ ;  /* 0x0ffffffe03047810 */ /* 0x001fe40007ffe0ff */
[----:B------:R-:W-:-:S04]  /*06d0*/  SHF.R.S32.HI R3, RZ, 0x1f, R86 ;  /* 0x0000001fff037819 */ /* 0x000fc80000011456 */
[----:B------:R-:W0:Y:S02]  /*06e0*/  F2I.FTZ.U32.TRUNC.NTZ R4, R4 ;  /* 0x0000000400047305 */ /* 0x000e24000021f000 */
[----:B0-----:R-:W0:Y:S02]  /*06f0*/  R2UR UR7, R4 ;  /* 0x00000000040773c2 */ /* 0x001e2400000e0000 */
[----:B0-----:R-:W-:-:S04]  /*0700*/  UIADD3 UR5, URZ, -UR7, URZ ;  /* 0x800000073f057290 */ /* 0x001fc8000fffe03f */
[----:B------:R-:W-:-:S04]  /*0710*/  UIMAD UR5, UR5, UR16, URZ ;  /* 0x00000010050572a4 */ /* 0x000fc8000f8e023f */
[----:B------:R-:W-:-:S04]  /*0720*/  UIMAD.WIDE.U32 UR6, UR7, UR5, UR6 ;  /* 0x00000005070672a5 */ /* 0x000fc8000f8e0006 */
[----:B-1----:R-:W-:-:S04]  /*0730*/  UIMAD.WIDE.U32 UR6, UR7, UR14, URZ ;  /* 0x0000000e070672a5 */ /* 0x002fc8000f8e003f */
[----:B------:R-:W-:-:S04]  /*0740*/  UIADD3 UR5, -UR7, URZ, URZ ;  /* 0x0000003f07057290 */ /* 0x000fc8000fffe13f */
[----:B------:R-:W-:-:S03]  /*0750*/  UIMAD UR5, UR16, UR5, UR14 ;  /* 0x00000005100572a4 */ /* 0x000fc6000f8e020e */
[----:B------:R-:W-:Y:S02]  /*0760*/  ULDC UR14, c[0x0][0x1f0] ;  /* 0x00007c00000e7ab9 */ /* 0x000fe40000000800 */
[----:B------:R-:W-:Y:S02]  /*0770*/  UISETP.GT.U32.AND UP0, UPT, UR16, UR5, UPT ;  /* 0x000000051000728c */ /* 0x000fe4000bf04070 */
[----:B------:R-:W-:-:S09]  /*0780*/  ULOP3.LUT UR15, UR9, UR14, URZ, 0x3c, !UPT ;  /* 0x0000000e090f7292 */ /* 0x000fd2000f8e3c3f */
[----:B------:R-:W-:Y:S02]  /*0790*/  @!UP0 UIADD3 UR5, UR5, -UR16, URZ ;  /* 0x8000001005058290 */ /* 0x000fe4000fffe03f */
[----:B------:R-:W-:Y:S02]  /*07a0*/  @!UP0 UIADD3 UR7, UR7, 0x1, URZ ;  /* 0x0000000107078890 */ /* 0x000fe4000fffe03f */
[----:B------:R-:W-:Y:S02]  /*07b0*/  UISETP.GE.U32.AND UP2, UPT, UR5, UR16, UPT ;  /* 0x000000100500728c */ /* 0x000fe4000bf46070 */
[----:B------:R-:W-:Y:S02]  /*07c0*/  UIADD3 UR6, UR5, -UR16, URZ ;  /* 0x8000001005067290 */ /* 0x000fe4000fffe03f */
[----:B------:R-:W-:Y:S02]  /*07d0*/  UISETP.GT.U32.AND UP3, UPT, UR16, UR5, UPT ;  /* 0x000000051000728c */ /* 0x000fe4000bf64070 */
[----:B------:R-:W-:-:S02]  /*07e0*/  UISETP.GE.AND UP0, UPT, UR15, URZ, UPT ;  /* 0x0000003f0f00728c */ /* 0x000fc4000bf06270 */
[----:B------:R-:W-:Y:S02]  /*07f0*/  USEL UR5, UR6, UR5, !UP3 ;  /* 0x0000000506057287 */ /* 0x000fe4000d800000 */
[----:B------:R-:W-:Y:S02]  /*0800*/  ULOP3.LUT UR6, URZ, UR14, URZ, 0x33, !UPT ;  /* 0x0000000e3f067292 */ /* 0x000fe4000f8e333f */
[----:B------:R-:W-:Y:S02]  /*0810*/  @UP2 UIADD3 UR7, UR7, 0x1, URZ ;  /* 0x0000000107072890 */ /* 0x000fe4000fffe03f */
[----:B------:R-:W-:Y:S02]  /*0820*/  UISETP.NE.AND UP2, UPT, URZ, UR14, UPT ;  /* 0x0000000e3f00728c */ /* 0x000fe4000bf45270 */
[----:B------:R-:W-:Y:S02]  /*0830*/  @!UP1 UIADD3 UR5, -UR5, URZ, URZ ;  /* 0x0000003f05059290 */ /* 0x000fe4000fffe13f */
[----:B------:R-:W-:-:S02]  /*0840*/  @!UP0 UIADD3 UR7, -UR7, URZ, URZ ;  /* 0x0000003f07078290 */ /* 0x000fc4000fffe13f */
[----:B------:R-:W-:Y:S02]  /*0850*/  USEL UR14, UR6, UR5, !UP2 ;  /* 0x00000005060e7287 */ /* 0x000fe4000d000000 */
[----:B------:R-:W-:Y:S02]  /*0860*/  USEL UR6, UR6, UR7, !UP2 ;  /* 0x0000000706067287 */ /* 0x000fe4000d000000 */
[----:B------:R-:W-:Y:S02]  /*0870*/  UIMAD UR15, UR14, 0x46, URZ ;  /* 0x000000460e0f78a4 */ /* 0x000fe4000f8e023f */
[----:B------:R-:W-:Y:S02]  /*0880*/  USHF.R.S32.HI UR5, URZ, 0x1f, UR6 ;  /* 0x0000001f3f057899 */ /* 0x000fe40008011406 */
[----:B------:R-:W-:Y:S02]  /*0890*/  ULDC.64 UR16, c[0x0][0x1e8] ;  /* 0x00007a0000107ab9 */ /* 0x000fe40000000a00 */
[----:B------:R-:W-:Y:S01]  /*08a0*/  MOV R4, UR15 ;  /* 0x0000000f00047c02 */ /* 0x000fe20008000f00 */
[----:B------:R-:W-:Y:S01]  /*08b0*/  UIMAD UR5, UR5, UR16, URZ ;  /* 0x00000010050572a4 */ /* 0x000fe2000f8e023f */
[----:B------:R-:W-:-:S03]  /*08c0*/  IADD3 R18, P2, R86, UR15, RZ ;  /* 0x0000000f56127c10 */ /* 0x000fc6000ff5e0ff */
[----:B------:R-:W-:Y:S01]  /*08d0*/  UIMAD UR5, UR6, UR17, UR5 ;  /* 0x00000011060572a4 */ /* 0x000fe2000f8e0205 */
[----:B------:R-:W-:Y:S02]  /*08e0*/  LEA.HI.X.SX32 R19, R4, R3, 0x1, P2 ;  /* 0x0000000304137211 */ /* 0x000fe400010f0eff */
[----:B------:R-:W-:-:S05]  /*08f0*/  MOV R3, UR6 ;  /* 0x0000000600037c02 */ /* 0x000fca0008000f00 */
[----:B------:R-:W-:-:S04]  /*0900*/  IMAD.WIDE.U32 R18, R3, c[0x0][0x1e8], R18 ;  /* 0x00007a0003127a25 */ /* 0x000fc800078e0012 */
[----:B------:R-:W-:Y:S01]  /*0910*/  @!P0 IMAD R3, R8, c[0x0][0x1d8], RZ ;  /* 0x0000760008038a24 */ /* 0x000fe200078e02ff */
[----:B------:R-:W-:Y:S02]  /*0920*/  IADD3 R21, R19, UR5, RZ ;  /* 0x0000000513157c10 */ /* 0x000fe4000fffe0ff */
[----:B------:R-:W-:Y:S01]  /*0930*/  @!P0 MOV R20, R18 ;  /* 0x0000001200148202 */ /* 0x000fe20000000f00 */
[C---:B------:R-:W-:Y:S01]  /*0940*/  @!P0 IMAD R3, R7.reuse, c[0x0][0x1dc], R3 ;  /* 0x0000770007038a24 */ /* 0x040fe200078e0203 */
[----:B------:R-:W-:Y:S02]  /*0950*/  SHF.R.S32.HI R8, RZ, 0x1f, R17 ;  /* 0x0000001fff087819 */ /* 0x000fe40000011411 */
[-C--:B------:R-:W-:Y:S01]  /*0960*/  @!P5 MOV R11, R21.reuse ;  /* 0x00000015000bd202 */ /* 0x080fe20000000f00 */
[----:B------:R-:W-:Y:S01]  /*0970*/  @!P0 IMAD.WIDE.U32 R4, R7, c[0x0][0x1d8], R20 ;  /* 0x0000760007048a25 */ /* 0x000fe200078e0014 */
[----:B------:R-:W-:Y:S02]  /*0980*/  ISETP.GE.AND.EX P4, PT, R8, c[0x0][0x1e4], PT, P4 ;  /* 0x0000790008007a0c */ /* 0x000fe40003f86340 */
[----:B------:R-:W-:-:S02]  /*0990*/  @!P3 MOV R9, R21 ;  /* 0x000000150009b202 */ /* 0x000fc40000000f00 */
[----:B------:R-:W-:Y:S02]  /*09a0*/  @!P0 IADD3 R3, R5, R3, RZ ;  /* 0x0000000305038210 */ /* 0x000fe40007ffe0ff */
[----:B------:R-:W-:Y:S02]  /*09b0*/  @!P0 SHF.L.U32 R6, R4, 0x1, RZ ;  /* 0x0000000104068819 */ /* 0x000fe400000006ff */
[----:B------:R-:W-:Y:S02]  /*09c0*/  ISETP.GT.U32.OR P4, PT, R0, 0x22f, P4 ;  /* 0x0000022f0000780c */ /* 0x000fe40002784470 */
[----:B------:R-:W-:Y:S02]  /*09d0*/  @!P0 SHF.L.U64.HI R3, R4, 0x1, R3 ;  /* 0x0000000104038819 */ /* 0x000fe40000010203 */
[C---:B------:R-:W-:Y:S02]  /*09e0*/  @!P0 IADD3 R4, P6, R6.reuse, c[0x0][0x180], RZ ;  /* 0x0000600006048a10 */ /* 0x040fe40007fde0ff */
[----:B------:R-:W-:-:S02]  /*09f0*/  @!P0 IADD3 R6, P2, R6, c[0x0][0x178], RZ ;  /* 0x00005e0006068a10 */ /* 0x000fc40007f5e0ff */
[C---:B------:R-:W-:Y:S02]  /*0a00*/  @!P0 IADD3.X R5, R3.reuse, c[0x0][0x184], RZ, P6, !PT ;  /* 0x0000610003058a10 */ /* 0x040fe400037fe4ff */
[----:B------:R-:W-:Y:S01]  /*0a10*/  @!P0 IADD3.X R7, R3, c[0x0][0x17c], RZ, P2, !PT ;  /* 0x00005f0003078a10 */ /* 0x000fe200017fe4ff */
[----:B------:R-:W-:Y:S01]  /*0a20*/  @!P5 IMAD R3, R10, c[0x0][0x1d8], RZ ;  /* 0x000076000a03da24 */ /* 0x000fe200078e02ff */
[----:B------:R-:W-:Y:S01]  /*0a30*/  ISETP.GE.U32.AND P6, PT, R24, c[0x0][0x1e0], PT ;  /* 0x0000780018007a0c */ /* 0x000fe20003fc6070 */
[----:B------:R-:W-:Y:S01]  /*0a40*/  @!P4 IMAD R8, R8, c[0x0][0x1d8], RZ ;  /* 0x000076000808ca24 */ /* 0x000fe200078e02ff */
[-C--:B------:R-:W-:Y:S01]  /*0a50*/  @!P5 MOV R10, R18.reuse ;  /* 0x00000012000ad202 */ /* 0x080fe20000000f00 */
[----:B------:R-:W-:Y:S01]  /*0a60*/  @!P5 IMAD R3, R12, c[0x0][0x1dc], R3 ;  /* 0x000077000c03da24 */ /* 0x000fe200078e0203 */
[----:B------:R-:W-:Y:S01]  /*0a70*/  ISETP.GE.U32.AND P2, PT, R14, c[0x0][0x1e0], PT ;  /* 0x000078000e007a0c */ /* 0x000fe20003f46070 */
[----:B------:R-:W-:Y:S01]  /*0a80*/  @!P4 IMAD R15, R17, c[0x0][0x1dc], R8 ;  /* 0x00007700110fca24 */ /* 0x000fe200078e0208 */
[----:B------:R-:W-:Y:S01]  /*0a90*/  ISETP.GE.AND.EX P6, PT, R26, c[0x0][0x1e4], PT, P6 ;  /* 0x000079001a007a0c */ /* 0x000fe20003fc6360 */
[----:B------:R-:W-:Y:S01]  /*0aa0*/  @!P5 IMAD.WIDE.U32 R10, R12, c[0x0][0x1d8], R10 ;  /* 0x000076000c0ada25 */ /* 0x000fe200078e000a */
[----:B------:R-:W-:Y:S01]  /*0ab0*/  @!P4 MOV R12, R18 ;  /* 0x00000012000cc202 */ /* 0x000fe20000000f00 */
[----:B------:R0:W5:Y:S01]  /*0ac0*/  @!P0 LDG.E R53, [R4.64] ;  /* 0x0000001204358981 */ /* 0x000162000c1e1900 */
[----:B------:R-:W-:-:S02]  /*0ad0*/  @!P4 MOV R13, R21 ;  /* 0x00000015000dc202 */ /* 0x000fc40000000f00 */
[----:B------:R-:W-:Y:S02]  /*0ae0*/  ISETP.GE.AND.EX P2, PT, R25, c[0x0][0x1e4], PT, P2 ;  /* 0x0000790019007a0c */ /* 0x000fe40003f46320 */
[----:B------:R-:W-:Y:S01]  /*0af0*/  @!P3 MOV R8, R18 ;  /* 0x000000120008b202 */ /* 0x000fe20000000f00 */
[----:B------:R-:W-:Y:S01]  /*0b00*/  @!P4 IMAD.WIDE.U32 R12, R17, c[0x0][0x1d8], R12 ;  /* 0x00007600110cca25 */ /* 0x000fe200078e000c */
[C---:B------:R-:W-:Y:S02]  /*0b10*/  ISETP.GT.U32.OR P6, PT, R0.reuse, 0x22f, P6 ;  /* 0x0000022f0000780c */ /* 0x040fe400037c4470 */
[----:B------:R-:W-:Y:S01]  /*0b20*/  ISETP.GT.U32.OR P2, PT, R0, 0x22f, P2 ;  /* 0x0000022f0000780c */ /* 0x000fe20001744470 */
[----:B------:R-:W-:Y:S01]  /*0b30*/  @!P3 IMAD.WIDE.U32 R8, R16, c[0x0][0x1d8], R8 ;  /* 0x000076001008ba25 */ /* 0x000fe200078e0008 */
[----:B------:R-:W-:Y:S02]  /*0b40*/  @!P5 IADD3 R3, R11, R3, RZ ;  /* 0x000000030b03d210 */ /* 0x000fe40007ffe0ff */
[----:B------:R-:W-:-:S02]  /*0b50*/  @!P4 IADD3 R11, R13, R15, RZ ;  /* 0x0000000f0d0bc210 */ /* 0x000fc40007ffe0ff */
[----:B------:R-:W-:Y:S02]  /*0b60*/  @!P5 SHF.L.U64.HI R22, R10, 0x1, R3 ;  /* 0x000000010a16d819 */ /* 0x000fe40000010203 */
[----:B------:R-:W-:Y:S02]  /*0b70*/  @!P3 IADD3 R3, R9, R23, RZ ;  /* 0x000000170903b210 */ /* 0x000fe40007ffe0ff */
[C---:B------:R-:W-:Y:S02]  /*0b80*/  @!P4 SHF.L.U32 R15, R12.reuse, 0x1, RZ ;  /* 0x000000010c0fc819 */ /* 0x040fe400000006ff */
[----:B------:R-:W-:Y:S02]  /*0b90*/  @!P4 SHF.L.U64.HI R16, R12, 0x1, R11 ;  /* 0x000000010c10c819 */ /* 0x000fe4000001020b */
[C---:B------:R-:W-:Y:S02]  /*0ba0*/  @!P3 SHF.L.U32 R12, R8.reuse, 0x1, RZ ;  /* 0x00000001080cb819 */ /* 0x040fe400000006ff */
[----:B------:R-:W-:Y:S01]  /*0bb0*/  @!P3 SHF.L.U64.HI R3, R8, 0x1, R3 ;  /* 0x000000010803b819 */ /* 0x000fe20000010203 */
[----:B------:R-:W-:Y:S01]  /*0bc0*/  @!P6 IMAD R8, R26, c[0x0][0x1d8], RZ ;  /* 0x000076001a08ea24 */ /* 0x000fe200078e02ff */
[----:B0-----:R-:W-:-:S02]  /*0bd0*/  @!P6 MOV R4, R18 ;  /* 0x000000120004e202 */ /* 0x001fc40000000f00 */
[-C--:B------:R-:W-:Y:S02]  /*0be0*/  @!P6 MOV R5, R21.reuse ;  /* 0x000000150005e202 */ /* 0x080fe40000000f00 */
[----:B------:R-:W-:Y:S01]  /*0bf0*/  @!P5 SHF.L.U32 R17, R10, 0x1, RZ ;  /* 0x000000010a11d819 */ /* 0x000fe200000006ff */
[----:B------:R-:W-:Y:S01]  /*0c00*/  @!P2 IMAD R10, R25, c[0x0][0x1d8], RZ ;  /* 0x00007600190aaa24 */ /* 0x000fe200078e02ff */
[----:B------:R-:W-:Y:S01]  /*0c10*/  CS2R R62, SRZ ;  /* 0x00000000003e7805 */ /* 0x000fe2000001ff00 */
[C---:B------:R-:W-:Y:S02]  /*0c20*/  @!P6 IMAD R9, R24.reuse, c[0x0][0x1dc], R8 ;  /* 0x000077001809ea24 */ /* 0x040fe400078e0208 */
[----:B------:R-:W-:Y:S01]  /*0c30*/  @!P6 IMAD.WIDE.U32 R4, R24, c[0x0][0x1d8], R4 ;  /* 0x000076001804ea25 */ /* 0x000fe200078e0004 */
[----:B------:R-:W-:Y:S02]  /*0c40*/  @!P2 MOV R11, R21 ;  /* 0x00000015000ba202 */ /* 0x000fe40000000f00 */
[----:B------:R0:W5:Y:S01]  /*0c50*/  @!P0 LDG.E R63, [R6.64] ;  /* 0x00000012063f8981 */ /* 0x000162000c1e1900 */
[----:B------:R-:W-:Y:S01]  /*0c60*/  @!P2 IMAD R23, R14, c[0x0][0x1dc], R10 ;  /* 0x000077000e17aa24 */ /* 0x000fe200078e020a */
[----:B------:R-:W-:-:S02]  /*0c70*/  @!P2 MOV R10, R18 ;  /* 0x00000012000aa202 */ /* 0x000fc40000000f00 */
[----:B------:R-:W-:Y:S02]  /*0c80*/  @!P6 IADD3 R9, R5, R9, RZ ;  /* 0x000000090509e210 */ /* 0x000fe40007ffe0ff */
[C---:B------:R-:W-:Y:S01]  /*0c90*/  @!P5 IADD3 R8, P0, R17.reuse, c[0x0][0x180], RZ ;  /* 0x000060001108da10 */ /* 0x040fe20007f1e0ff */
[----:B------:R-:W-:Y:S01]  /*0ca0*/  @!P2 IMAD.WIDE.U32 R10, R14, c[0x0][0x1d8], R10 ;  /* 0x000076000e0aaa25 */ /* 0x000fe200078e000a */
[C---:B------:R-:W-:Y:S02]  /*0cb0*/  @!P6 SHF.L.U64.HI R14, R4.reuse, 0x1, R9 ;  /* 0x00000001040ee819 */ /* 0x040fe40000010209 */
[----:B------:R-:W-:Y:S02]  /*0cc0*/  @!P6 SHF.L.U32 R13, R4, 0x1, RZ ;  /* 0x00000001040de819 */ /* 0x000fe400000006ff */
[----:B------:R-:W-:Y:S02]  /*0cd0*/  @!P5 IADD3.X R9, R22, c[0x0][0x184], RZ, P0, !PT ;  /* 0x000061001609da10 */ /* 0x000fe400007fe4ff */
[----:B------:R-:W-:Y:S01]  /*0ce0*/  @!P5 IADD3 R4, P0, R17, c[0x0][0x178], RZ ;  /* 0x00005e001104da10 */ /* 0x000fe20007f1e0ff */
[----:B------:R-:W-:Y:S01]  /*0cf0*/  CS2R R50, SRZ ;  /* 0x0000000000327805 */ /* 0x000fe2000001ff00 */
[----:B0-----:R-:W-:-:S02]  /*0d00*/  @!P2 IADD3 R7, R11, R23, RZ ;  /* 0x000000170b07a210 */ /* 0x001fc40007ffe0ff */
[----:B------:R-:W-:Y:S02]  /*0d10*/  @!P5 IADD3.X R5, R22, c[0x0][0x17c], RZ, P0, !PT ;  /* 0x00005f001605da10 */ /* 0x000fe400007fe4ff */
[C---:B------:R-:W-:Y:S01]  /*0d20*/  @!P4 IADD3 R6, P0, R15.reuse, c[0x0][0x180], RZ ;  /* 0x000060000f06ca10 */ /* 0x040fe20007f1e0ff */
[----:B------:R0:W5:Y:S01]  /*0d30*/  @!P5 LDG.E R50, [R8.64] ;  /* 0x000000120832d981 */ /* 0x000162000c1e1900 */
[C---:B------:R-:W-:Y:S02]  /*0d40*/  @!P2 SHF.L.U32 R11, R10.reuse, 0x1, RZ ;  /* 0x000000010a0ba819 */ /* 0x040fe400000006ff */
[----:B------:R-:W-:Y:S02]  /*0d50*/  @!P2 SHF.L.U64.HI R10, R10, 0x1, R7 ;  /* 0x000000010a0aa819 */ /* 0x000fe40000010207 */
[----:B------:R-:W-:Y:S01]  /*0d60*/  @!P4 IADD3.X R7, R16, c[0x0][0x184], RZ, P0, !PT ;  /* 0x000061001007ca10 */ /* 0x000fe200007fe4ff */
[----:B------:R-:W-:Y:S01]  /*0d70*/  CS2R R64, SRZ ;  /* 0x0000000000407805 */ /* 0x000fe2000001ff00 */
[----:B------:R-:W-:Y:S01]  /*0d80*/  CS2R R66, SRZ ;  /* 0x0000000000427805 */ /* 0x000fe2000001ff00 */
[----:B0-----:R-:W-:-:S02]  /*0d90*/  @!P4 IADD3 R8, P0, R15, c[0x0][0x178], RZ ;  /* 0x00005e000f08ca10 */ /* 0x001fc40007f1e0ff */
[----:B------:R0:W5:Y:S02]  /*0da0*/  @!P4 LDG.E R51, [R6.64] ;  /* 0x000000120633c981 */ /* 0x000164000c1e1900 */
[----:B------:R-:W-:Y:S02]  /*0db0*/  @!P4 IADD3.X R9, R16, c[0x0][0x17c], RZ, P0, !PT ;  /* 0x00005f001009ca10 */ /* 0x000fe400007fe4ff */
[----:B------:R1:W5:Y:S04]  /*0dc0*/  @!P5 LDG.E R65, [R4.64] ;  /* 0x000000120441d981 */ /* 0x000368000c1e1900 */
[----:B------:R2:W5:Y:S01]  /*0dd0*/  @!P4 LDG.E R67, [R8.64] ;  /* 0x000000120843c981 */ /* 0x000562000c1e1900 */
[C---:B0-----:R-:W-:Y:S01]  /*0de0*/  @!P3 IADD3 R6, P4, R12.reuse, c[0x0][0x178], RZ ;  /* 0x00005e000c06ba10 */ /* 0x041fe20007f9e0ff */
[----:B------:R-:W-:Y:S01]  /*0df0*/  CS2R R48, SRZ ;  /* 0x0000000000307805 */ /* 0x000fe2000001ff00 */
[----:B-1----:R-:W-:Y:S01]  /*0e00*/  @!P3 IADD3 R4, P0, R12, c[0x0][0x180], RZ ;  /* 0x000060000c04ba10 */ /* 0x002fe20007f1e0ff */
[----:B------:R-:W-:Y:S01]  /*0e10*/  CS2R R68, SRZ ;  /* 0x0000000000447805 */ /* 0x000fe2000001ff00 */
[----:B------:R-:W-:-:S02]  /*0e20*/  @!P3 IADD3.X R7, R3, c[0x0][0x17c], RZ, P4, !PT ;  /* 0x00005f000307ba10 */ /* 0x000fc400027fe4ff */
[----:B------:R-:W-:Y:S02]  /*0e30*/  @!P3 IADD3.X R5, R3, c[0x0][0x184], RZ, P0, !PT ;  /* 0x000061000305ba10 */ /* 0x000fe400007fe4ff */
[C---:B------:R-:W-:Y:S01]  /*0e40*/  IADD3 R29, R2.reuse, 0x80, RZ ;  /* 0x00000080021d7810 */ /* 0x040fe20007ffe0ff */
[----:B------:R0:W5:Y:S01]  /*0e50*/  @!P3 LDG.E R69, [R6.64] ;  /* 0x000000120645b981 */ /* 0x000162000c1e1900 */
[C---:B------:R-:W-:Y:S02]  /*0e60*/  IADD3 R28, R2.reuse, 0x90, RZ ;  /* 0x00000090021c7810 */ /* 0x040fe40007ffe0ff */
[----:B--2---:R-:W-:Y:S01]  /*0e70*/  @!P6 IADD3 R8, P5, R13, c[0x0][0x180], RZ ;  /* 0x000060000d08ea10 */ /* 0x004fe20007fbe0ff */
[----:B------:R1:W5:Y:S01]  /*0e80*/  @!P3 LDG.E R48, [R4.64] ;  /* 0x000000120430b981 */ /* 0x000362000c1e1900 */
[----:B------:R-:W-:Y:S02]  /*0e90*/  IADD3 R30, R2, 0x70, RZ ;  /* 0x00000070021e7810 */ /* 0x000fe40007ffe0ff */
[----:B------:R-:W-:-:S02]  /*0ea0*/  ISETP.GE.U32.AND P4, PT, R29, c[0x0][0x1e0], PT ;  /* 0x000078001d007a0c */ /* 0x000fc40003f86070 */
[----:B------:R-:W-:Y:S02]  /*0eb0*/  ISETP.GE.U32.AND P3, PT, R28, c[0x0][0x1e0], PT ;  /* 0x000078001c007a0c */ /* 0x000fe40003f66070 */
[----:B------:R-:W-:Y:S02]  /*0ec0*/  SHF.R.S32.HI R32, RZ, 0x1f, R29 ;  /* 0x0000001fff207819 */ /* 0x000fe4000001141d */
[----:B------:R-:W-:Y:S02]  /*0ed0*/  SHF.R.S32.HI R31, RZ, 0x1f, R28 ;  /* 0x0000001fff1f7819 */ /* 0x000fe4000001141c */
[----:B------:R-:W-:Y:S02]  /*0ee0*/  @!P6 IADD3.X R9, R14, c[0x0][0x184], RZ, P5, !PT ;  /* 0x000061000e09ea10 */ /* 0x000fe40002ffe4ff */
[----:B------:R-:W-:Y:S02]  /*0ef0*/  ISETP.GE.U32.AND P5, PT, R30, c[0x0][0x1e0], PT ;  /* 0x000078001e007a0c */ /* 0x000fe40003fa6070 */
[----:B-1----:R-:W-:Y:S01]  /*0f00*/  @!P6 IADD3 R4, P0, R13, c[0x0][0x178], RZ ;  /* 0x00005e000d04ea10 */ /* 0x002fe20007f1e0ff */
[----:B------:R-:W-:Y:S01]  /*0f10*/  CS2R R70, SRZ ;  /* 0x0000000000467805 */ /* 0x000fe2000001ff00 */
[----:B------:R-:W-:Y:S01]  /*0f20*/  SHF.R.S32.HI R33, RZ, 0x1f, R30 ;  /* 0x0000001fff217819 */ /* 0x000fe2000001141e */
[----:B------:R1:W5:Y:S01]  /*0f30*/  @!P6 LDG.E R49, [R8.64] ;  /* 0x000000120831e981 */ /* 0x000362000c1e1900 */
[----:B------:R-:W-:-:S02]  /*0f40*/  ISETP.GE.AND.EX P4, PT, R32, c[0x0][0x1e4], PT, P4 ;  /* 0x0000790020007a0c */ /* 0x000fc40003f86340 */
[----:B------:R-:W-:Y:S02]  /*0f50*/  ISETP.GE.AND.EX P3, PT, R31, c[0x0][0x1e4], PT, P3 ;  /* 0x000079001f007a0c */ /* 0x000fe40003f66330 */
[----:B------:R-:W-:Y:S02]  /*0f60*/  @!P6 IADD3.X R5, R14, c[0x0][0x17c], RZ, P0, !PT ;  /* 0x00005f000e05ea10 */ /* 0x000fe400007fe4ff */
[----:B------:R-:W-:Y:S02]  /*0f70*/  ISETP.GE.AND.EX P5, PT, R33, c[0x0][0x1e4], PT, P5 ;  /* 0x0000790021007a0c */ /* 0x000fe40003fa6350 */
[C---:B------:R-:W-:Y:S01]  /*0f80*/  ISETP.GT.U32.OR P4, PT, R0.reuse, 0x22f, P4 ;  /* 0x0000022f0000780c */ /* 0x040fe20002784470 */
[----:B------:R2:W5:Y:S01]  /*0f90*/  @!P6 LDG.E R71, [R4.64] ;  /* 0x000000120447e981 */ /* 0x000562000c1e1900 */
[C---:B------:R-:W-:Y:S02]  /*0fa0*/  ISETP.GT.U32.OR P3, PT, R0.reuse, 0x22f, P3 ;  /* 0x0000022f0000780c */ /* 0x040fe40001f64470 */
[----:B------:R-:W-:-:S02]  /*0fb0*/  ISETP.GT.U32.OR P5, PT, R0, 0x22f, P5 ;  /* 0x0000022f0000780c */ /* 0x000fc40002fa4470 */
[----:B------:R-:W-:Y:S02]  /*0fc0*/  IADD3 R25, R2, 0xa0, RZ ;  /* 0x000000a002197810 */ /* 0x000fe40007ffe0ff */
[C---:B--2---:R-:W-:Y:S02]  /*0fd0*/  @!P2 IADD3 R4, P6, R11.reuse, c[0x0][0x180], RZ ;  /* 0x000060000b04aa10 */ /* 0x044fe40007fde0ff */
[----:B0-----:R-:W-:Y:S02]  /*0fe0*/  @!P2 IADD3 R6, P0, R11, c[0x0][0x178], RZ ;  /* 0x00005e000b06aa10 */ /* 0x001fe40007f1e0ff */
[----:B------:R-:W-:Y:S02]  /*0ff0*/  @!P2 IADD3.X R5, R10, c[0x0][0x184], RZ, P6, !PT ;  /* 0x000061000a05aa10 */ /* 0x000fe400037fe4ff */
[----:B------:R-:W-:Y:S02]  /*1000*/  ISETP.GE.U32.AND P6, PT, R25, c[0x0][0x1e0], PT ;  /* 0x0000780019007a0c */ /* 0x000fe40003fc6070 */
[----:B------:R-:W-:Y:S01]  /*1010*/  SHF.R.S32.HI R27, RZ, 0x1f, R25 ;  /* 0x0000001fff1b7819 */ /* 0x000fe20000011419 */
[----:B-1----:R-:W-:Y:S01]  /*1020*/  @!P4 IMAD R8, R32, c[0x0][0x1d8], RZ ;  /* 0x000076002008ca24 */ /* 0x002fe200078e02ff */
[----:B------:R-:W-:Y:S01]  /*1030*/  IADD3 R24, R2, 0xb0, RZ ;  /* 0x000000b002187810 */ /* 0x000fe20007ffe0ff */
[----:B------:R-:W-:Y:S01]  /*1040*/  @!P3 IMAD R9, R31, c[0x0][0x1d8], RZ ;  /* 0x000076001f09ba24 */ /* 0x000fe200078e02ff */
[----:B------:R-:W-:-:S02]  /*1050*/  @!P2 IADD3.X R7, R10, c[0x0][0x17c], RZ, P0, !PT ;  /* 0x00005f000a07aa10 */ /* 0x000fc400007fe4ff */
[----:B------:R-:W-:Y:S01]  /*1060*/  ISETP.GE.AND.EX P6, PT, R27, c[0x0][0x1e4], PT, P6 ;  /* 0x000079001b007a0c */ /* 0x000fe20003fc6360 */
[----:B------:R-:W-:Y:S01]  /*1070*/  @!P4 IMAD R15, R29, c[0x0][0x1dc], R8 ;  /* 0x000077001d0fca24 */ /* 0x000fe200078e0208 */
[----:B------:R-:W-:Y:S01]  /*1080*/  ISETP.GE.U32.AND P0, PT, R24, c[0x0][0x1e0], PT ;  /* 0x0000780018007a0c */ /* 0x000fe20003f06070 */
[----:B------:R-:W-:Y:S01]  /*1090*/  @!P3 IMAD R23, R28, c[0x0][0x1dc], R9 ;  /* 0x000077001c17ba24 */ /* 0x000fe200078e0209 */
[----:B------:R-:W-:Y:S01]  /*10a0*/  SHF.R.S32.HI R26, RZ, 0x1f, R24 ;  /* 0x0000001fff1a7819 */ /* 0x000fe20000011418 */
[----:B------:R-:W-:Y:S01]  /*10b0*/  @!P5 IMAD R3, R33, c[0x0][0x1d8], RZ ;  /* 0x000076002103da24 */ /* 0x000fe200078e02ff */
[-C--:B------:R-:W-:Y:S02]  /*10c0*/  @!P5 MOV R10, R18.reuse ;  /* 0x00000012000ad202 */ /* 0x080fe40000000f00 */
[----:B------:R-:W-:Y:S02]  /*10d0*/  @!P5 MOV R11, R21 ;  /* 0x00000015000bd202 */ /* 0x000fe40000000f00 */
[----:B------:R-:W-:-:S02]  /*10e0*/  @!P4 MOV R12, R18 ;  /* 0x00000012000cc202 */ /* 0x000fc40000000f00 */
[-C--:B------:R-:W-:Y:S02]  /*10f0*/  @!P4 MOV R13, R21.reuse ;  /* 0x00000015000dc202 */ /* 0x080fe40000000f00 */
[----:B------:R-:W-:Y:S02]  /*1100*/  @!P3 MOV R8, R18 ;  /* 0x000000120008b202 */ /* 0x000fe40000000f00 */
[----:B------:R-:W-:Y:S02]  /*1110*/  @!P3 MOV R9, R21 ;  /* 0x000000150009b202 */ /* 0x000fe40000000f00 */
[----:B------:R-:W-:Y:S02]  /*1120*/  ISETP.GT.U32.OR P6, PT, R0, 0x22f, P6 ;  /* 0x0000022f0000780c */ /* 0x000fe400037c4470 */
[----:B------:R-:W-:Y:S01]  /*1130*/  ISETP.GE.AND.EX P0, PT, R26, c[0x0][0x1e4], PT, P0 ;  /* 0x000079001a007a0c */ /* 0x000fe20003f06300 */
[C---:B------:R-:W-:Y:S02]  /*1140*/  @!P5 IMAD R3, R30.reuse, c[0x0][0x1dc], R3 ;  /* 0x000077001e03da24 */ /* 0x040fe400078e0203 */
[----:B------:R-:W-:Y:S01]  /*1150*/  @!P5 IMAD.WIDE.U32 R10, R30, c[0x0][0x1d8], R10 ;  /* 0x000076001e0ada25 */ /* 0x000fe200078e000a */
[----:B------:R-:W-:-:S03]  /*1160*/  ISETP.GT.U32.OR P0, PT, R0, 0x22f, P0 ;  /* 0x0000022f0000780c */ /* 0x000fc60000704470 */
[----:B------:R-:W-:Y:S01]  /*1170*/  @!P4 IMAD.WIDE.U32 R12, R29, c[0x0][0x1d8], R12 ;  /* 0x000076001d0cca25 */ /* 0x000fe200078e000c */
[----:B------:R-:W-:-:S03]  /*1180*/  CS2R R46, SRZ ;  /* 0x00000000002e7805 */ /* 0x000fc6000001ff00 */
[----:B------:R-:W-:Y:S01]  /*1190*/  @!P3 IMAD.WIDE.U32 R8, R28, c[0x0][0x1d8], R8 ;  /* 0x000076001c08ba25 */ /* 0x000fe200078e0008 */
[----:B------:R-:W-:Y:S02]  /*11a0*/  @!P5 IADD3 R17, R11, R3, RZ ;  /* 0x000000030b11d210 */ /* 0x000fe40007ffe0ff */
[----:B------:R-:W-:Y:S01]  /*11b0*/  @!P4 IADD3 R13, R13, R15, RZ ;  /* 0x0000000f0d0dc210 */ /* 0x000fe20007ffe0ff */
[----:B------:R0:W5:Y:S01]  /*11c0*/  @!P2 LDG.E R46, [R4.64] ;  /* 0x00000012042ea981 */ /* 0x000162000c1e1900 */
[----:B------:R-:W-:Y:S02]  /*11d0*/  @!P3 IADD3 R3, R9, R23, RZ ;  /* 0x000000170903b210 */ /* 0x000fe40007ffe0ff */
[C---:B------:R-:W-:Y:S02]  /*11e0*/  @!P4 SHF.L.U32 R16, R12.reuse, 0x1, RZ ;  /* 0x000000010c10c819 */ /* 0x040fe400000006ff */
[----:B------:R-:W-:Y:S02]  /*11f0*/  @!P4 SHF.L.U64.HI R13, R12, 0x1, R13 ;  /* 0x000000010c0dc819 */ /* 0x000fe4000001020d */
[----:B------:R-:W-:-:S02]  /*1200*/  @!P3 SHF.L.U32 R12, R8, 0x1, RZ ;  /* 0x00000001080cb819 */ /* 0x000fc400000006ff */
[----:B------:R-:W-:Y:S01]  /*1210*/  @!P3 SHF.L.U64.HI R3, R8, 0x1, R3 ;  /* 0x000000010803b819 */ /* 0x000fe20000010203 */
[----:B------:R-:W-:Y:S01]  /*1220*/  @!P6 IMAD R8, R27, c[0x0][0x1d8], RZ ;  /* 0x000076001b08ea24 */ /* 0x000fe200078e02ff */
[----:B0-----:R-:W-:Y:S02]  /*1230*/  @!P6 MOV R4, R18 ;  /* 0x000000120004e202 */ /* 0x001fe40000000f00 */
[-C--:B------:R-:W-:Y:S01]  /*1240*/  @!P6 MOV R5, R21.reuse ;  /* 0x000000150005e202 */ /* 0x080fe20000000f00 */
[----:B------:R-:W-:Y:S01]  /*1250*/  CS2R R72, SRZ ;  /* 0x0000000000487805 */ /* 0x000fe2000001ff00 */
[C---:B------:R-:W-:Y:S01]  /*1260*/  @!P5 SHF.L.U32 R22, R10.reuse, 0x1, RZ ;  /* 0x000000010a16d819 */ /* 0x040fe200000006ff */
[C---:B------:R-:W-:Y:S01]  /*1270*/  @!P6 IMAD R9, R25.reuse, c[0x0][0x1dc], R8 ;  /* 0x000077001909ea24 */ /* 0x040fe200078e0208 */
[----:B------:R-:W-:Y:S01]  /*1280*/  @!P5 SHF.L.U64.HI R17, R10, 0x1, R17 ;  /* 0x000000010a11d819 */ /* 0x000fe20000010211 */
[----:B------:R-:W-:Y:S02]  /*1290*/  @!P0 IMAD R10, R26, c[0x0][0x1d8], RZ ;  /* 0x000076001a0a8a24 */ /* 0x000fe400078e02ff */
[----:B------:R-:W-:Y:S01]  /*12a0*/  @!P6 IMAD.WIDE.U32 R4, R25, c[0x0][0x1d8], R4 ;  /* 0x000076001904ea25 */ /* 0x000fe200078e0004 */
[----:B------:R0:W5:Y:S01]  /*12b0*/  @!P2 LDG.E R73, [R6.64] ;  /* 0x000000120649a981 */ /* 0x000162000c1e1900 */
[----:B------:R-:W-:-:S02]  /*12c0*/  @!P0 MOV R11, R21 ;  /* 0x00000015000b8202 */ /* 0x000fc40000000f00 */
[----:B------:R-:W-:Y:S01]  /*12d0*/  @!P0 IMAD R23, R24, c[0x0][0x1dc], R10 ;  /* 0x0000770018178a24 */ /* 0x000fe200078e020a */
[----:B------:R-:W-:Y:S02]  /*12e0*/  @!P0 MOV R10, R18 ;  /* 0x00000012000a8202 */ /* 0x000fe40000000f00 */
[----:B------:R-:W-:Y:S02]  /*12f0*/  @!P6 IADD3 R9, R5, R9, RZ ;  /* 0x000000090509e210 */ /* 0x000fe40007ffe0ff */
[----:B------:R-:W-:Y:S01]  /*1300*/  @!P5 IADD3 R8, P2, R22, c[0x0][0x180], RZ ;  /* 0x000060001608da10 */ /* 0x000fe20007f5e0ff */
[----:B------:R-:W-:Y:S01]  /*1310*/  @!P0 IMAD.WIDE.U32 R10, R24, c[0x0][0x1d8], R10 ;  /* 0x00007600180a8a25 */ /* 0x000fe200078e000a */
[C---:B------:R-:W-:Y:S02]  /*1320*/  @!P6 SHF.L.U64.HI R14, R4.reuse, 0x1, R9 ;  /* 0x00000001040ee819 */ /* 0x040fe40000010209 */
[----:B------:R-:W-:Y:S02]  /*1330*/  @!P6 SHF.L.U32 R15, R4, 0x1, RZ ;  /* 0x00000001040fe819 */ /* 0x000fe400000006ff */
[----:B------:R-:W-:-:S02]  /*1340*/  @!P5 IADD3.X R9, R17, c[0x0][0x184], RZ, P2, !PT ;  /* 0x000061001109da10 */ /* 0x000fc400017fe4ff */
[----:B------:R-:W-:Y:S02]  /*1350*/  @!P5 IADD3 R4, P2, R22, c[0x0][0x178], RZ ;  /* 0x00005e001604da10 */ /* 0x000fe40007f5e0ff */
[----:B0-----:R-:W-:Y:S01]  /*1360*/  @!P0 IADD3 R7, R11, R23, RZ ;  /* 0x000000170b078210 */ /* 0x001fe20007ffe0ff */
[----:B------:R-:W-:Y:S01]  /*1370*/  CS2R R74, SRZ ;  /* 0x00000000004a7805 */ /* 0x000fe2000001ff00 */
[----:B------:R-:W-:Y:S01]  /*1380*/  @!P5 IADD3.X R5, R17, c[0x0][0x17c], RZ, P2, !PT ;  /* 0x00005f001105da10 */ /* 0x000fe200017fe4ff */
[----:B------:R0:W5:Y:S01]  /*1390*/  @!P5 LDG.E R47, [R8.64] ;  /* 0x00000012082fd981 */ /* 0x000162000c1e1900 */
[----:B------:R-:W-:Y:S02]  /*13a0*/  @!P4 IADD3 R6, P2, R16, c[0x0][0x180], RZ ;  /* 0x000060001006ca10 */ /* 0x000fe40007f5e0ff */
[C---:B------:R-:W-:Y:S01]  /*13b0*/  @!P0 SHF.L.U32 R11, R10.reuse, 0x1, RZ ;  /* 0x000000010a0b8819 */ /* 0x040fe200000006ff */
[----:B------:R-:W-:Y:S01]  /*13c0*/  CS2R R44, SRZ ;  /* 0x00000000002c7805 */ /* 0x000fe2000001ff00 */
[----:B------:R-:W-:Y:S01]  /*13d0*/  @!P0 SHF.L.U64.HI R10, R10, 0x1, R7 ;  /* 0x000000010a0a8819 */ /* 0x000fe20000010207 */
[----:B------:R-:W-:Y:S01]  /*13e0*/  CS2R R76, SRZ ;  /* 0x00000000004c7805 */ /* 0x000fe2000001ff00 */
[----:B------:R-:W-:Y:S01]  /*13f0*/  @!P4 IADD3.X R7, R13, c[0x0][0x184], RZ, P2, !PT ;  /* 0x000061000d07ca10 */ /* 0x000fe200017fe4ff */
[----:B------:R1:W5:Y:S01]  /*1400*/  @!P5 LDG.E R75, [R4.64] ;  /* 0x00000012044bd981 */ /* 0x000362000c1e1900 */
[----:B0-----:R-:W-:-:S03]  /*1410*/  @!P4 IADD3 R8, P2, R16, c[0x0][0x178], RZ ;  /* 0x00005e001008ca10 */ /* 0x001fc60007f5e0ff */
[----:B------:R0:W5:Y:S01]  /*1420*/  @!P4 LDG.E R44, [R6.64] ;  /* 0x00000012062cc981 */ /* 0x000162000c1e1900 */
[----:B------:R-:W-:Y:S02]  /*1430*/  @!P4 IADD3.X R9, R13, c[0x0][0x17c], RZ, P2, !PT ;  /* 0x00005f000d09ca10 */ /* 0x000fe400017fe4ff */
[----:B-1----:R-:W-:-:S03]  /*1440*/  @!P3 IADD3 R4, P2, R12, c[0x0][0x180], RZ ;  /* 0x000060000c04ba10 */ /* 0x002fc60007f5e0ff */
[----:B------:R1:W5:Y:S01]  /*1450*/  @!P4 LDG.E R77, [R8.64] ;  /* 0x00000012084dc981 */ /* 0x000362000c1e1900 */
[C---:B------:R-:W-:Y:S02]  /*1460*/  @!P3 IADD3.X R5, R3.reuse, c[0x0][0x184], RZ, P2, !PT ;  /* 0x000061000305ba10 */ /* 0x040fe400017fe4ff */
[----:B0-----:R-:W-:Y:S01]  /*1470*/  @!P3 IADD3 R6, P4, R12, c[0x0][0x178], RZ ;  /* 0x00005e000c06ba10 */ /* 0x001fe20007f9e0ff */
[----:B------:R-:W-:Y:S01]  /*1480*/  CS2R R78, SRZ ;  /* 0x00000000004e7805 */ /* 0x000fe2000001ff00 */
[C---:B------:R-:W-:Y:S01]  /*1490*/  IADD3 R29, R2.reuse, 0xd0, RZ ;  /* 0x000000d0021d7810 */ /* 0x040fe20007ffe0ff */
[----:B------:R0:W5:Y:S01]  /*14a0*/  @!P3 LDG.E R45, [R4.64] ;  /* 0x00000012042db981 */ /* 0x000162000c1e1900 */
[----:B------:R-:W-:Y:S02]  /*14b0*/  @!P3 IADD3.X R7, R3, c[0x0][0x17c], RZ, P4, !PT ;  /* 0x00005f000307ba10 */ /* 0x000fe400027fe4ff */
[C---:B-1----:R-:W-:Y:S02]  /*14c0*/  @!P6 IADD3 R8, P5, R15.reuse, c[0x0][0x180], RZ ;  /* 0x000060000f08ea10 */ /* 0x042fe40007fbe0ff */
[----:B------:R-:W-:Y:S01]  /*14d0*/  IADD3 R28, R2, 0xe0, RZ ;  /* 0x000000e0021c7810 */ /* 0x000fe20007ffe0ff */
[----:B------:R-:W-:Y:S01]  /*14e0*/  CS2R R42, SRZ ;  /* 0x00000000002a7805 */ /* 0x000fe2000001ff00 */
[----:B------:R-:W-:Y:S01]  /*14f0*/  CS2R R80, SRZ ;  /* 0x0000000000507805 */ /* 0x000fe2000001ff00 */
[----:B0-----:R-:W-:Y:S01]  /*1500*/  @!P6 IADD3 R4, P2, R15, c[0x0][0x178], RZ ;  /* 0x00005e000f04ea10 */ /* 0x001fe20007f5e0ff */
[----:B------:R0:W5:Y:S01]  /*1510*/  @!P3 LDG.E R79, [R6.64] ;  /* 0x00000012064fb981 */ /* 0x000162000c1e1900 */
[----:B------:R-:W-:-:S02]  /*1520*/  @!P6 IADD3.X R9, R14, c[0x0][0x184], RZ, P5, !PT ;  /* 0x000061000e09ea10 */ /* 0x000fc40002ffe4ff */
[----:B------:R-:W-:Y:S02]  /*1530*/  ISETP.GE.U32.AND P4, PT, R29, c[0x0][0x1e0], PT ;  /* 0x000078001d007a0c */ /* 0x000fe40003f86070 */
[----:B------:R-:W-:Y:S01]  /*1540*/  @!P6 IADD3.X R5, R14, c[0x0][0x17c], RZ, P2, !PT ;  /* 0x00005f000e05ea10 */ /* 0x000fe200017fe4ff */
[----:B------:R1:W5:Y:S01]  /*1550*/  @!P6 LDG.E R42, [R8.64] ;  /* 0x00000012082ae981 */ /* 0x000362000c1e1900 */
[----:B------:R-:W-:Y:S02]  /*1560*/  SHF.R.S32.HI R32, RZ, 0x1f, R29 ;  /* 0x0000001fff207819 */ /* 0x000fe4000001141d */
[----:B------:R-:W-:Y:S01]  /*1570*/  IADD3 R30, R2, 0xc0, RZ ;  /* 0x000000c0021e7810 */ /* 0x000fe20007ffe0ff */
[----:B------:R2:W5:Y:S01]  /*1580*/  @!P6 LDG.E R81, [R4.64] ;  /* 0x000000120451e981 */ /* 0x000562000c1e1900 */
[----:B------:R-:W-:Y:S02]  /*1590*/  ISETP.GE.U32.AND P3, PT, R28, c[0x0][0x1e0], PT ;  /* 0x000078001c007a0c */ /* 0x000fe40003f66070 */
[----:B------:R-:W-:-:S02]  /*15a0*/  SHF.R.S32.HI R31, RZ, 0x1f, R28 ;  /* 0x0000001fff1f7819 */ /* 0x000fc4000001141c */
[----:B------:R-:W-:Y:S02]  /*15b0*/  ISETP.GE.AND.EX P4, PT, R32, c[0x0][0x1e4], PT, P4 ;  /* 0x0000790020007a0c */ /* 0x000fe40003f86340 */
[----:B------:R-:W-:Y:S02]  /*15c0*/  ISETP.GE.U32.AND P5, PT, R30, c[0x0][0x1e0], PT ;  /* 0x000078001e007a0c */ /* 0x000fe40003fa6070 */
[----:B------:R-:W-:Y:S02]  /*15d0*/  SHF.R.S32.HI R33, RZ, 0x1f, R30 ;  /* 0x0000001fff217819 */ /* 0x000fe4000001141e */
[----:B------:R-:W-:Y:S02]  /*15e0*/  ISETP.GE.AND.EX P3, PT, R31, c[0x0][0x1e4], PT, P3 ;  /* 0x000079001f007a0c */ /* 0x000fe40003f66330 */
[----:B--2---:R-:W-:Y:S02]  /*15f0*/  @!P0 IADD3 R4, P6, R11, c[0x0][0x180], RZ ;  /* 0x000060000b048a10 */ /* 0x004fe40007fde0ff */
[----:B------:R-:W-:-:S02]  /*1600*/  IADD3 R25, R2, 0xf0, RZ ;  /* 0x000000f002197810 */ /* 0x000fc40007ffe0ff */
[C---:B------:R-:W-:Y:S02]  /*1610*/  ISETP.GT.U32.OR P4, PT, R0.reuse, 0x22f, P4 ;  /* 0x0000022f0000780c */ /* 0x040fe40002784470 */
[----:B------:R-:W-:Y:S02]  /*1620*/  ISETP.GE.AND.EX P5, PT, R33, c[0x0][0x1e4], PT, P5 ;  /* 0x0000790021007a0c */ /* 0x000fe40003fa6350 */
[----:B------:R-:W-:Y:S02]  /*1630*/  ISETP.GT.U32.OR P3, PT, R0, 0x22f, P3 ;  /* 0x0000022f0000780c */ /* 0x000fe40001f64470 */
[----:B------:R-:W-:Y:S02]  /*1640*/  @!P0 IADD3.X R5, R10, c[0x0][0x184], RZ, P6, !PT ;  /* 0x000061000a058a10 */ /* 0x000fe400037fe4ff */
[----:B0-----:R-:W-:Y:S02]  /*1650*/  @!P0 IADD3 R6, P2, R11, c[0x0][0x178], RZ ;  /* 0x00005e000b068a10 */ /* 0x001fe40007f5e0ff */
[----:B------:R-:W-:Y:S01]  /*1660*/  ISETP.GE.U32.AND P6, PT, R25, c[0x0][0x1e0], PT ;  /* 0x0000780019007a0c */ /* 0x000fe20003fc6070 */
[----:B------:R0:W5:Y:S01]  /*1670*/  @!P0 LDG.E R43, [R4.64] ;  /* 0x00000012042b8981 */ /* 0x000162000c1e1900 */
[----:B------:R-:W-:-:S02]  /*1680*/  SHF.R.S32.HI R27, RZ, 0x1f, R25 ;  /* 0x0000001fff1b7819 */ /* 0x000fc40000011419 */
[----:B------:R-:W-:Y:S02]  /*1690*/  IADD3 R24, R2, 0x100, RZ ;  /* 0x0000010002187810 */ /* 0x000fe40007ffe0ff */
[----:B------:R-:W-:Y:S02]  /*16a0*/  ISETP.GT.U32.OR P5, PT, R0, 0x22f, P5 ;  /* 0x0000022f0000780c */ /* 0x000fe40002fa4470 */
[----:B------:R-:W-:Y:S02]  /*16b0*/  @!P0 IADD3.X R7, R10, c[0x0][0x17c], RZ, P2, !PT ;  /* 0x00005f000a078a10 */ /* 0x000fe400017fe4ff */
[----:B------:R-:W-:Y:S02]  /*16c0*/  ISETP.GE.AND.EX P6, PT, R27, c[0x0][0x1e4], PT, P6 ;  /* 0x000079001b007a0c */ /* 0x000fe40003fc6360 */
[----:B------:R-:W-:Y:S02]  /*16d0*/  ISETP.GE.U32.AND P2, PT, R24, c[0x0][0x1e0], PT ;  /* 0x0000780018007a0c */ /* 0x000fe40003f46070 */
[----:B------:R-:W-:-:S02]  /*16e0*/  SHF.R.S32.HI R26, RZ, 0x1f, R24 ;  /* 0x0000001fff1a7819 */ /* 0x000fc40000011418 */
[----:B------:R-:W-:Y:S02]  /*16f0*/  ISETP.GT.U32.OR P6, PT, R0, 0x22f, P6 ;  /* 0x0000022f0000780c */ /* 0x000fe400037c4470 */
[----:B------:R-:W-:Y:S01]  /*1700*/  ISETP.GE.AND.EX P2, PT, R26, c[0x0][0x1e4], PT, P2 ;  /* 0x000079001a007a0c */ /* 0x000fe20003f46320 */
[----:B------:R-:W-:Y:S01]  /*1710*/  @!P4 IMAD R15, R32, c[0x0][0x1d8], RZ ;  /* 0x00007600200fca24 */ /* 0x000fe200078e02ff */
[-C--:B------:R-:W-:Y:S02]  /*1720*/  @!P4 MOV R12, R18.reuse ;  /* 0x00000012000cc202 */ /* 0x080fe40000000f00 */
[-C--:B------:R-:W-:Y:S01]  /*1730*/  @!P4 MOV R13, R21.reuse ;  /* 0x00000015000dc202 */ /* 0x080fe20000000f00 */
[----:B------:R-:W-:Y:S01]  /*1740*/  @!P3 IMAD R3, R31, c[0x0][0x1d8], RZ ;  /* 0x000076001f03ba24 */ /* 0x000fe200078e02ff */
[----:B-1----:R-:W-:Y:S02]  /*1750*/  @!P3 MOV R8, R18 ;  /* 0x000000120008b202 */ /* 0x002fe40000000f00 */
[----:B------:R-:W-:-:S02]  /*1760*/  @!P3 MOV R9, R21 ;  /* 0x000000150009b202 */ /* 0x000fc40000000f00 */
[----:B------:R-:W-:Y:S01]  /*1770*/  ISETP.GT.U32.OR P2, PT, R0, 0x22f, P2 ;  /* 0x0000022f0000780c */ /* 0x000fe20001744470 */
[C---:B------:R-:W-:Y:S01]  /*1780*/  @!P4 IMAD R15, R29.reuse, c[0x0][0x1dc], R15 ;  /* 0x000077001d0fca24 */ /* 0x040fe200078e020f */
[----:B------:R-:W-:Y:S01]  /*1790*/  @!P5 MOV R10, R18 ;  /* 0x00000012000ad202 */ /* 0x000fe20000000f00 */
[----:B------:R-:W-:Y:S01]  /*17a0*/  @!P4 IMAD.WIDE.U32 R12, R29, c[0x0][0x1d8], R12 ;  /* 0x000076001d0cca25 */ /* 0x000fe200078e000c */
[----:B------:R-:W-:-:S03]  /*17b0*/  @!P5 MOV R11, R21 ;  /* 0x00000015000bd202 */ /* 0x000fc60000000f00 */
[----:B------:R-:W-:Y:S02]  /*17c0*/  @!P5 IMAD R14, R33, c[0x0][0x1d8], RZ ;  /* 0x00007600210eda24 */ /* 0x000fe400078e02ff */
[C---:B------:R-:W-:Y:S02]  /*17d0*/  @!P3 IMAD R3, R28.reuse, c[0x0][0x1dc], R3 ;  /* 0x000077001c03ba24 */ /* 0x040fe400078e0203 */
[----:B------:R-:W-:Y:S01]  /*17e0*/  @!P3 IMAD.WIDE.U32 R8, R28, c[0x0][0x1d8], R8 ;  /* 0x000076001c08ba25 */ /* 0x000fe200078e0008 */
[----:B------:R-:W-:Y:S02]  /*17f0*/  @!P4 IADD3 R13, R13, R15, RZ ;  /* 0x0000000f0d0dc210 */ /* 0x000fe40007ffe0ff */
[----:B0-----:R-:W-:Y:S01]  /*1800*/  @!P6 MOV R4, R18 ;  /* 0x000000120004e202 */ /* 0x001fe20000000f00 */
[C---:B------:R-:W-:Y:S01]  /*1810*/  @!P5 IMAD R14, R30.reuse, c[0x0][0x1dc], R14 ;  /* 0x000077001e0eda24 */ /* 0x040fe200078e020e */
[----:B------:R-:W-:Y:S01]  /*1820*/  @!P3 IADD3 R3, R9, R3, RZ ;  /* 0x000000030903b210 */ /* 0x000fe20007ffe0ff */
[----:B------:R-:W-:Y:S01]  /*1830*/  @!P5 IMAD.WIDE.U32 R10, R30, c[0x0][0x1d8], R10 ;  /* 0x000076001e0ada25 */ /* 0x000fe200078e000a */
[----:B------:R-:W-:Y:S01]  /*1840*/  @!P6 MOV R5, R21 ;  /* 0x000000150005e202 */ /* 0x000fe20000000f00 */
[----:B------:R-:W-:-:S02]  /*1850*/  CS2R R82, SRZ ;  /* 0x0000000000527805 */ /* 0x000fc4000001ff00 */
[----:B------:R-:W-:Y:S01]  /*1860*/  @!P6 IMAD R15, R27, c[0x0][0x1d8], RZ ;  /* 0x000076001b0fea24 */ /* 0x000fe200078e02ff */
[C---:B------:R-:W-:Y:S02]  /*1870*/  @!P4 SHF.L.U32 R16, R12.reuse, 0x1, RZ ;  /* 0x000000010c10c819 */ /* 0x040fe400000006ff */
[----:B------:R-:W-:Y:S01]  /*1880*/  @!P4 SHF.L.U64.HI R13, R12, 0x1, R13 ;  /* 0x000000010c0dc819 */ /* 0x000fe2000001020d */
[----:B------:R-:W-:Y:S01]  /*1890*/  @!P6 IMAD R15, R25, c[0x0][0x1dc], R15 ;  /* 0x00007700190fea24 */ /* 0x000fe200078e020f */
[----:B------:R-:W-:Y:S01]  /*18a0*/  @!P5 IADD3 R17, R11, R14, RZ ;  /* 0x0000000e0b11d210 */ /* 0x000fe20007ffe0ff */
[----:B------:R-:W-:Y:S01]  /*18b0*/  @!P6 IMAD.WIDE.U32 R4, R25, c[0x0][0x1d8], R4 ;  /* 0x000076001904ea25 */ /* 0x000fe200078e0004 */
[C---:B------:R-:W-:Y:S01]  /*18c0*/  @!P3 SHF.L.U32 R12, R8.reuse, 0x1, RZ ;  /* 0x00000001080cb819 */ /* 0x040fe200000006ff */
[----:B------:R0:W5:Y:S01]  /*18d0*/  @!P0 LDG.E R83, [R6.64] ;  /* 0x0000001206538981 */ /* 0x000162000c1e1900 */
[----:B------:R-:W-:Y:S01]  /*18e0*/  @!P3 SHF.L.U64.HI R3, R8, 0x1, R3 ;  /* 0x000000010803b819 */ /* 0x000fe20000010203 */
[----:B------:R-:W-:Y:S01]  /*18f0*/  @!P2 IMAD R8, R26, c[0x0][0x1d8], RZ ;  /* 0x000076001a08aa24 */ /* 0x000fe200078e02ff */
[----:B------:R-:W-:-:S02]  /*1900*/  @!P5 SHF.L.U32 R22, R10, 0x1, RZ ;  /* 0x000000010a16d819 */ /* 0x000fc400000006ff */
[----:B------:R-:W-:Y:S02]  /*1910*/  @!P5 SHF.L.U64.HI R17, R10, 0x1, R17 ;  /* 0x000000010a11d819 */ /* 0x000fe40000010211 */
[----:B------:R-:W-:Y:S02]  /*1920*/  @!P2 MOV R10, R18 ;  /* 0x00000012000aa202 */ /* 0x000fe40000000f00 */
[----:B------:R-:W-:Y:S01]  /*1930*/  @!P2 MOV R11, R21 ;  /* 0x00000015000ba202 */ /* 0x000fe20000000f00 */
[----:B0-----:R-:W-:Y:S01]  /*1940*/  @!P2 IMAD R6, R24, c[0x0][0x1dc], R8 ;  /* 0x000077001806aa24 */ /* 0x001fe200078e0208 */
[----:B------:R-:W-:Y:S02]  /*1950*/  @!P6 IADD3 R15, R5, R15, RZ ;  /* 0x0000000f050fe210 */ /* 0x000fe40007ffe0ff */
[----:B------:R-:W-:Y:S01]  /*1960*/  @!P5 IADD3 R8, P0, R22, c[0x0][0x180], RZ ;  /* 0x000060001608da10 */ /* 0x000fe20007f1e0ff */
[----:B------:R-:W-:Y:S01]  /*1970*/  @!P2 IMAD.WIDE.U32 R10, R24, c[0x0][0x1d8], R10 ;  /* 0x00007600180aaa25 */ /* 0x000fe200078e000a */
[----:B------:R-:W-:-:S02]  /*1980*/  @!P6 SHF.L.U32 R14, R4, 0x1, RZ ;  /* 0x00000001040ee819 */ /* 0x000fc400000006ff */
[----:B------:R-:W-:Y:S02]  /*1990*/  @!P6 SHF.L.U64.HI R15, R4, 0x1, R15 ;  /* 0x00000001040fe819 */ /* 0x000fe4000001020f */
[----:B------:R-:W-:Y:S02]  /*19a0*/  @!P5 IADD3.X R9, R17, c[0x0][0x184], RZ, P0, !PT ;  /* 0x000061001109da10 */ /* 0x000fe400007fe4ff */
[----:B------:R-:W-:Y:S01]  /*19b0*/  @!P5 IADD3 R4, P0, R22, c[0x0][0x178], RZ ;  /* 0x00005e001604da10 */ /* 0x000fe20007f1e0ff */
[----:B------:R-:W-:Y:S01]  /*19c0*/  CS2R R40, SRZ ;  /* 0x0000000000287805 */ /* 0x000fe2000001ff00 */
[----:B------:R-:W-:Y:S02]  /*19d0*/  @!P2 IADD3 R7, R11, R6, RZ ;  /* 0x000000060b07a210 */ /* 0x000fe40007ffe0ff */
[----:B------:R-:W-:Y:S02]  /*19e0*/  @!P5 IADD3.X R5, R17, c[0x0][0x17c], RZ, P0, !PT ;  /* 0x00005f001105da10 */ /* 0x000fe400007fe4ff */
[----:B------:R-:W-:Y:S01]  /*19f0*/  @!P4 IADD3 R6, P0, R16, c[0x0][0x180], RZ ;  /* 0x000060001006ca10 */ /* 0x000fe20007f1e0ff */
[----:B------:R0:W5:Y:S01]  /*1a00*/  @!P5 LDG.E R40, [R8.64] ;  /* 0x000000120828d981 */ /* 0x000162000c1e1900 */
[----:B------:R-:W-:-:S02]  /*1a10*/  @!P2 SHF.L.U32 R11, R10, 0x1, RZ ;  /* 0x000000010a0ba819 */ /* 0x000fc400000006ff */
[----:B------:R-:W-:Y:S02]  /*1a20*/  @!P2 SHF.L.U64.HI R10, R10, 0x1, R7 ;  /* 0x000000010a0aa819 */ /* 0x000fe40000010207 */
[----:B------:R-:W-:Y:S01]  /*1a30*/  @!P4 IADD3.X R7, R13, c[0x0][0x184], RZ, P0, !PT ;  /* 0x000061000d07ca10 */ /* 0x000fe200007fe4ff */
[----:B------:R-:W-:Y:S01]  /*1a40*/  CS2R R84, SRZ ;  /* 0x0000000000547805 */ /* 0x000fe2000001ff00 */
[----:B0-----:R-:W-:-:S03]  /*1a50*/  @!P4 IADD3 R8, P0, R16, c[0x0][0x178], RZ ;  /* 0x00005e001008ca10 */ /* 0x001fc60007f1e0ff */
[----:B------:R0:W5:Y:S01]  /*1a60*/  @!P4 LDG.E R41, [R6.64] ;  /* 0x000000120629c981 */ /* 0x000162000c1e1900 */
[----:B------:R-:W-:-:S03]  /*1a70*/  @!P4 IADD3.X R9, R13, c[0x0][0x17c], RZ, P0, !PT ;  /* 0x00005f000d09ca10 */ /* 0x000fc600007fe4ff */
[----:B------:R1:W5:Y:S04]  /*1a80*/  @!P5 LDG.E R85, [R4.64] ;  /* 0x000000120455d981 */ /* 0x000368000c1e1900 */
[----:B------:R2:W5:Y:S01]  /*1a90*/  @!P4 LDG.E R84, [R8.64] ;  /* 0x000000120854c981 */ /* 0x000562000c1e1900 */
[C---:B0-----:R-:W-:Y:S01]  /*1aa0*/  @!P3 IADD3 R6, P4, R12.reuse, c[0x0][0x178], RZ ;  /* 0x00005e000c06ba10 */ /* 0x041fe20007f9e0ff */
[----:B------:R-:W-:Y:S01]  /*1ab0*/  CS2R R38, SRZ ;  /* 0x0000000000267805 */ /* 0x000fe2000001ff00 */
[----:B-1----:R-:W-:Y:S02]  /*1ac0*/  @!P3 IADD3 R4, P0, R12, c[0x0][0x180], RZ ;  /* 0x000060000c04ba10 */ /* 0x002fe40007f1e0ff */
[----:B------:R-:W-:Y:S02]  /*1ad0*/  IADD3 R28, R2, 0x120, RZ ;  /* 0x00000120021c7810 */ /* 0x000fe40007ffe0ff */
[----:B--2---:R-:W-:-:S02]  /*1ae0*/  @!P6 IADD3 R8, P5, R14, c[0x0][0x180], RZ ;  /* 0x000060000e08ea10 */ /* 0x004fc40007fbe0ff */
[C---:B------:R-:W-:Y:S02]  /*1af0*/  @!P3 IADD3.X R5, R3.reuse, c[0x0][0x184], RZ, P0, !PT ;  /* 0x000061000305ba10 */ /* 0x040fe400007fe4ff */
[----:B------:R-:W-:Y:S02]  /*1b00*/  @!P3 IADD3.X R7, R3, c[0x0][0x17c], RZ, P4, !PT ;  /* 0x00005f000307ba10 */ /* 0x000fe400027fe4ff */
[C---:B------:R-:W-:Y:S01]  /*1b10*/  IADD3 R29, R2.reuse, 0x110, RZ ;  /* 0x00000110021d7810 */ /* 0x040fe20007ffe0ff */
[----:B------:R0:W5:Y:S01]  /*1b20*/  @!P3 LDG.E R38, [R4.64] ;  /* 0x000000120426b981 */ /* 0x000162000c1e1900 */
[----:B------:R-:W-:Y:S02]  /*1b30*/  IADD3 R27, R2, 0x130, RZ ;  /* 0x00000130021b7810 */ /* 0x000fe40007ffe0ff */
[----:B------:R-:W-:Y:S01]  /*1b40*/  ISETP.GE.U32.AND P4, PT, R28, c[0x0][0x1e0], PT ;  /* 0x000078001c007a0c */ /* 0x000fe20003f86070 */
[----:B------:R1:W5:Y:S01]  /*1b50*/  @!P3 LDG.E R82, [R6.64] ;  /* 0x000000120652b981 */ /* 0x000362000c1e1900 */
[----:B------:R-:W-:-:S02]  /*1b60*/  SHF.R.S32.HI R31, RZ, 0x1f, R28 ;  /* 0x0000001fff1f7819 */ /* 0x000fc4000001141c */
[----:B------:R-:W-:Y:S02]  /*1b70*/  @!P6 IADD3.X R9, R15, c[0x0][0x184], RZ, P5, !PT ;  /* 0x000061000f09ea10 */ /* 0x000fe40002ffe4ff */
[----:B------:R-:W-:Y:S02]  /*1b80*/  ISETP.GE.U32.AND P5, PT, R29, c[0x0][0x1e0], PT ;  /* 0x000078001d007a0c */ /* 0x000fe40003fa6070 */
[----:B------:R-:W-:Y:S01]  /*1b90*/  SHF.R.S32.HI R32, RZ, 0x1f, R29 ;  /* 0x0000001fff207819 */ /* 0x000fe2000001141d */
[----:B------:R2:W5:Y:S01]  /*1ba0*/  @!P6 LDG.E R39, [R8.64] ;  /* 0x000000120827e981 */ /* 0x000562000c1e1900 */
[----:B------:R-:W-:Y:S02]  /*1bb0*/  ISETP.GE.U32.AND P3, PT, R27, c[0x0][0x1e0], PT ;  /* 0x000078001b007a0c */ /* 0x000fe40003f66070 */
[----:B------:R-:W-:Y:S02]  /*1bc0*/  SHF.R.S32.HI R30, RZ, 0x1f, R27 ;  /* 0x0000001fff1e7819 */ /* 0x000fe4000001141b */
[----:B0-----:R-:W-:-:S02]  /*1bd0*/  @!P6 IADD3 R4, P0, R14, c[0x0][0x178], RZ ;  /* 0x00005e000e04ea10 */ /* 0x001fc40007f1e0ff */
[----:B------:R-:W-:Y:S02]  /*1be0*/  ISETP.GE.AND.EX P4, PT, R31, c[0x0][0x1e4], PT, P4 ;  /* 0x000079001f007a0c */ /* 0x000fe40003f86340 */
[----:B------:R-:W-:Y:S02]  /*1bf0*/  ISETP.GE.AND.EX P5, PT, R32, c[0x0][0x1e4], PT, P5 ;  /* 0x0000790020007a0c */ /* 0x000fe40003fa6350 */
[----:B------:R-:W-:Y:S02]  /*1c00*/  ISETP.GE.AND.EX P3, PT, R30, c[0x0][0x1e4], PT, P3 ;  /* 0x000079001e007a0c */ /* 0x000fe40003f66330 */
[----:B------:R-:W-:Y:S02]  /*1c10*/  @!P6 IADD3.X R5, R15, c[0x0][0x17c], RZ, P0, !PT ;  /* 0x00005f000f05ea10 */ /* 0x000fe400007fe4ff */
[C---:B------:R-:W-:Y:S02]  /*1c20*/  ISETP.GT.U32.OR P4, PT, R0.reuse, 0x22f, P4 ;  /* 0x0000022f0000780c */ /* 0x040fe40002784470 */
[----:B-1----:R-:W-:Y:S01]  /*1c30*/  @!P2 IADD3 R6, P0, R11, c[0x0][0x180], RZ ;  /* 0x000060000b06aa10 */ /* 0x002fe20007f1e0ff */
[----:B------:R0:W5:Y:S01]  /*1c40*/  @!P6 LDG.E R80, [R4.64] ;  /* 0x000000120450e981 */ /* 0x000162000c1e1900 */
[----:B------:R-:W-:-:S02]  /*1c50*/  ISETP.GT.U32.OR P5, PT, R0, 0x22f, P5 ;  /* 0x0000022f0000780c */ /* 0x000fc40002fa4470 */
[----:B------:R-:W-:Y:S02]  /*1c60*/  IADD3 R24, R2, 0x140, RZ ;  /* 0x0000014002187810 */ /* 0x000fe40007ffe0ff */
[----:B------:R-:W-:Y:S02]  /*1c70*/  ISETP.GT.U32.OR P3, PT, R0, 0x22f, P3 ;  /* 0x0000022f0000780c */ /* 0x000fe40001f64470 */
[----:B------:R-:W-:Y:S02]  /*1c80*/  @!P2 IADD3.X R7, R10, c[0x0][0x184], RZ, P0, !PT ;  /* 0x000061000a07aa10 */ /* 0x000fe400007fe4ff */
[----:B------:R-:W-:Y:S02]  /*1c90*/  ISETP.GE.U32.AND P0, PT, R24, c[0x0][0x1e0], PT ;  /* 0x0000780018007a0c */ /* 0x000fe40003f06070 */
[----:B------:R-:W-:Y:S02]  /*1ca0*/  SHF.R.S32.HI R26, RZ, 0x1f, R24 ;  /* 0x0000001fff1a7819 */ /* 0x000fe40000011418 */
[----:B0-----:R-:W-:-:S02]  /*1cb0*/  @!P2 IADD3 R4, P6, R11, c[0x0][0x178], RZ ;  /* 0x00005e000b04aa10 */ /* 0x001fc40007fde0ff */
[----:B------:R-:W-:Y:S01]  /*1cc0*/  ISETP.GE.AND.EX P0, PT, R26, c[0x0][0x1e4], PT, P0 ;  /* 0x000079001a007a0c */ /* 0x000fe20003f06300 */
[----:B------:R-:W-:Y:S01]  /*1cd0*/  @!P4 IMAD R15, R31, c[0x0][0x1d8], RZ ;  /* 0x000076001f0fca24 */ /* 0x000fe200078e02ff */
[----:B------:R-:W-:Y:S02]  /*1ce0*/  IADD3 R23, R2, 0x150, RZ ;  /* 0x0000015002177810 */ /* 0x000fe40007ffe0ff */
[-C--:B------:R-:W-:Y:S02]  /*1cf0*/  @!P4 MOV R12, R18.reuse ;  /* 0x00000012000cc202 */ /* 0x080fe40000000f00 */
[----:B------:R-:W-:Y:S02]  /*1d00*/  @!P4 MOV R13, R21 ;  /* 0x00000015000dc202 */ /* 0x000fe40000000f00 */
[----:B------:R-:W-:Y:S02]  /*1d10*/  @!P2 IADD3.X R5, R10, c[0x0][0x17c], RZ, P6, !PT ;  /* 0x00005f000a05aa10 */ /* 0x000fe400037fe4ff */
[----:B------:R-:W-:Y:S01]  /*1d20*/  ISETP.GT.U32.OR P0, PT, R0, 0x22f, P0 ;  /* 0x0000022f0000780c */ /* 0x000fe20000704470 */
[----:B------:R-:W-:Y:S01]  /*1d30*/  @!P5 IMAD R3, R32, c[0x0][0x1d8], RZ ;  /* 0x000076002003da24 */ /* 0x000fe200078e02ff */
[----:B------:R-:W-:-:S02]  /*1d40*/  @!P5 MOV R10, R18 ;  /* 0x00000012000ad202 */ /* 0x000fc40000000f00 */
[-C--:B------:R-:W-:Y:S01]  /*1d50*/  @!P5 MOV R11, R21.reuse ;  /* 0x00000015000bd202 */ /* 0x080fe20000000f00 */
[----:B------:R-:W-:Y:S01]  /*1d60*/  @!P3 IMAD R14, R30, c[0x0][0x1d8], RZ ;  /* 0x000076001e0eba24 */ /* 0x000fe200078e02ff */
[----:B--2---:R-:W-:Y:S02]  /*1d70*/  @!P3 MOV R8, R18 ;  /* 0x000000120008b202 */ /* 0x004fe40000000f00 */
[----:B------:R-:W-:Y:S01]  /*1d80*/  @!P3 MOV R9, R21 ;  /* 0x000000150009b202 */ /* 0x000fe20000000f00 */
[C---:B------:R-:W-:Y:S01]  /*1d90*/  @!P4 IMAD R15, R28.reuse, c[0x0][0x1dc], R15 ;  /* 0x000077001c0fca24 */ /* 0x040fe200078e020f */
[----:B------:R-:W-:Y:S01]  /*1da0*/  ISETP.GE.U32.AND P6, PT, R23, c[0x0][0x1e0], PT ;  /* 0x0000780017007a0c */ /* 0x000fe20003fc6070 */
[----:B------:R-:W-:Y:S01]  /*1db0*/  @!P4 IMAD.WIDE.U32 R12, R28, c[0x0][0x1d8], R12 ;  /* 0x000076001c0cca25 */ /* 0x000fe200078e000c */
[----:B------:R-:W-:Y:S01]  /*1dc0*/  SHF.R.S32.HI R25, RZ, 0x1f, R23 ;  /* 0x0000001fff197819 */ /* 0x000fe20000011417 */
[----:B------:R-:W-:Y:S01]  /*1dd0*/  CS2R R36, SRZ ;  /* 0x0000000000247805 */ /* 0x000fe2000001ff00 */
[----:B------:R0:W5:Y:S01]  /*1de0*/  @!P2 LDG.E R78, [R4.64] ;  /* 0x00000012044ea981 */ /* 0x000162000c1e1900 */
[----:B------:R-:W-:Y:S01]  /*1df0*/  @!P5 IMAD R3, R29, c[0x0][0x1dc], R3 ;  /* 0x000077001d03da24 */ /* 0x000fe200078e0203 */
[----:B------:R-:W-:Y:S01]  /*1e00*/  ISETP.GE.AND.EX P6, PT, R25, c[0x0][0x1e4], PT, P6 ;  /* 0x0000790019007a0c */ /* 0x000fe20003fc6360 */
[----:B------:R-:W-:Y:S01]  /*1e10*/  @!P5 IMAD.WIDE.U32 R10, R29, c[0x0][0x1d8], R10 ;  /* 0x000076001d0ada25 */ /* 0x000fe200078e000a */
[----:B------:R-:W-:Y:S01]  /*1e20*/  @!P4 IADD3 R15, R13, R15, RZ ;  /* 0x0000000f0d0fc210 */ /* 0x000fe20007ffe0ff */
[----:B------:R1:W5:Y:S02]  /*1e30*/  @!P2 LDG.E R36, [R6.64] ;  /* 0x000000120624a981 */ /* 0x000364000c1e1900 */
[----:B------:R-:W-:-:S02]  /*1e40*/  @!P3 IMAD R14, R27, c[0x0][0x1dc], R14 ;  /* 0x000077001b0eba24 */ /* 0x000fc400078e020e */
[----:B------:R-:W-:Y:S01]  /*1e50*/  @!P3 IMAD.WIDE.U32 R8, R27, c[0x0][0x1d8], R8 ;  /* 0x000076001b08ba25 */ /* 0x000fe200078e0008 */
[----:B------:R-:W-:Y:S02]  /*1e60*/  @!P5 IADD3 R3, R11, R3, RZ ;  /* 0x000000030b03d210 */ /* 0x000fe40007ffe0ff */
[----:B------:R-:W-:Y:S02]  /*1e70*/  ISETP.GT.U32.OR P6, PT, R0, 0x22f, P6 ;  /* 0x0000022f0000780c */ /* 0x000fe400037c4470 */
[----:B------:R-:W-:Y:S02]  /*1e80*/  @!P3 IADD3 R11, R9, R14, RZ ;  /* 0x0000000e090bb210 */ /* 0x000fe40007ffe0ff */
[----:B------:R-:W-:Y:S01]  /*1e90*/  @!P4 SHF.L.U64.HI R14, R12, 0x1, R15 ;  /* 0x000000010c0ec819 */ /* 0x000fe2000001020f */
[----:B------:R-:W-:Y:S01]  /*1ea0*/  @!P0 IMAD R15, R26, c[0x0][0x1d8], RZ ;  /* 0x000076001a0f8a24 */ /* 0x000fe200078e02ff */
[----:B-1----:R-:W-:Y:S02]  /*1eb0*/  @!P0 MOV R6, R18 ;  /* 0x0000001200068202 */ /* 0x002fe40000000f00 */
[----:B------:R-:W-:Y:S01]  /*1ec0*/  @!P0 MOV R7, R21 ;  /* 0x0000001500078202 */ /* 0x000fe20000000f00 */
[----:B------:R-:W-:Y:S01]  /*1ed0*/  @!P0 IMAD R15, R24, c[0x0][0x1dc], R15 ;  /* 0x00007700180f8a24 */ /* 0x000fe200078e020f */
[----:B------:R-:W-:-:S03]  /*1ee0*/  @!P5 SHF.L.U32 R13, R10, 0x1, RZ ;  /* 0x000000010a0dd819 */ /* 0x000fc600000006ff */
[----:B------:R-:W-:Y:S01]  /*1ef0*/  @!P0 IMAD.WIDE.U32 R6, R24, c[0x0][0x1d8], R6 ;  /* 0x0000760018068a25 */ /* 0x000fe200078e0006 */
[----:B------:R-:W-:Y:S02]  /*1f00*/  @!P5 SHF.L.U64.HI R3, R10, 0x1, R3 ;  /* 0x000000010a03d819 */ /* 0x000fe40000010203 */
[C---:B------:R-:W-:Y:S02]  /*1f10*/  @!P3 SHF.L.U32 R10, R8.reuse, 0x1, RZ ;  /* 0x00000001080ab819 */ /* 0x040fe400000006ff */
[----:B------:R-:W-:Y:S02]  /*1f20*/  @!P3 SHF.L.U64.HI R11, R8, 0x1, R11 ;  /* 0x00000001080bb819 */ /* 0x000fe4000001020b */
[----:B------:R-:W-:Y:S02]  /*1f30*/  @!P0 IADD3 R15, R7, R15, RZ ;  /* 0x0000000f070f8210 */ /* 0x000fe40007ffe0ff */
[----:B0-----:R-:W-:Y:S02]  /*1f40*/  @!P5 IADD3 R4, P2, R13, c[0x0][0x180], RZ ;  /* 0x000060000d04da10 */ /* 0x001fe40007f5e0ff */
[----:B------:R-:W-:Y:S01]  /*1f50*/  @!P4 SHF.L.U32 R16, R12, 0x1, RZ ;  /* 0x000000010c10c819 */ /* 0x000fe200000006ff */
[----:B------:R-:W-:Y:S01]  /*1f60*/  @!P6 IMAD R12, R25, c[0x0][0x1d8], RZ ;  /* 0x00007600190cea24 */ /* 0x000fe200078e02ff */
[----:B------:R-:W-:-:S02]  /*1f70*/  @!P6 MOV R8, R18 ;  /* 0x000000120008e202 */ /* 0x000fc40000000f00 */
[----:B------:R-:W-:Y:S02]  /*1f80*/  @!P6 MOV R9, R21 ;  /* 0x000000150009e202 */ /* 0x000fe40000000f00 */
[C---:B------:R-:W-:Y:S02]  /*1f90*/  @!P0 SHF.L.U32 R22, R6.reuse, 0x1, RZ ;  /* 0x0000000106168819 */ /* 0x040fe400000006ff */
[----:B------:R-:W-:Y:S02]  /*1fa0*/  @!P0 SHF.L.U64.HI R15, R6, 0x1, R15 ;  /* 0x00000001060f8819 */ /* 0x000fe4000001020f */
[----:B------:R-:W-:Y:S01]  /*1fb0*/  @!P5 IADD3.X R5, R3, c[0x0][0x184], RZ, P2, !PT ;  /* 0x000061000305da10 */ /* 0x000fe200017fe4ff */
[----:B------:R-:W-:Y:S01]  /*1fc0*/  @!P6 IMAD R12, R23, c[0x0][0x1dc], R12 ;  /* 0x00007700170cea24 */ /* 0x000fe200078e020c */
[----:B------:R-:W-:Y:S01]  /*1fd0*/  @!P5 IADD3 R6, P2, R13, c[0x0][0x178], RZ ;  /* 0x00005e000d06da10 */ /* 0x000fe20007f5e0ff */
[----:B------:R-:W-:Y:S02]  /*1fe0*/  @!P6 IMAD.WIDE.U32 R8, R23, c[0x0][0x1d8], R8 ;  /* 0x000076001708ea25 */ /* 0x000fe400078e0008 */
[----:B------:R0:W5:Y:S01]  /*1ff0*/  @!P5 LDG.E R37, [R4.64] ;  /* 0x000000120425d981 */ /* 0x000162000c1e1900 */
[----:B------:R-:W-:-:S02]  /*2000*/  @!P5 IADD3.X R7, R3, c[0x0][0x17c], RZ, P2, !PT ;  /* 0x00005f000307da10 */ /* 0x000fc400017fe4ff */
[----:B------:R-:W-:Y:S01]  /*2010*/  @!P6 IADD3 R12, R9, R12, RZ ;  /* 0x0000000c090ce210 */ /* 0x000fe20007ffe0ff */
[----:B------:R-:W-:Y:S01]  /*2020*/  HFMA2.MMA R3, -RZ, RZ, 0, 0 ;  /* 0x00000000ff037435 */ /* 0x000fe200000001ff */
[----:B------:R-:W-:Y:S01]  /*2030*/  @!P6 SHF.L.U32 R13, R8, 0x1, RZ ;  /* 0x00000001080de819 */ /* 0x000fe200000006ff */
[----:B------:R1:W5:Y:S01]  /*2040*/  @!P5 LDG.E R76, [R6.64] ;  /* 0x00000012064cd981 */ /* 0x000362000c1e1900 */
[----:B0-----:R-:W-:Y:S02]  /*2050*/  @!P4 IADD3 R4, P2, R16, c[0x0][0x180], RZ ;  /* 0x000060001004ca10 */ /* 0x001fe40007f5e0ff */
[----:B------:R-:W-:Y:S02]  /*2060*/  @!P6 SHF.L.U64.HI R12, R8, 0x1, R12 ;  /* 0x00000001080ce819 */ /* 0x000fe4000001020c */
[----:B------:R-:W-:Y:S02]  /*2070*/  @!P4 IADD3.X R5, R14, c[0x0][0x184], RZ, P2, !PT ;  /* 0x000061000e05ca10 */ /* 0x000fe400017fe4ff */
[----:B-1----:R-:W-:-:S02]  /*2080*/  @!P4 IADD3 R6, P5, R16, c[0x0][0x178], RZ ;  /* 0x00005e001006ca10 */ /* 0x002fc40007fbe0ff */
[----:B------:R-:W-:Y:S01]  /*2090*/  @!P3 IADD3 R8, P2, R10, c[0x0][0x180], RZ ;  /* 0x000060000a08ba10 */ /* 0x000fe20007f5e0ff */
[----:B------:R0:W5:Y:S01]  /*20a0*/  @!P4 LDG.E R3, [R4.64] ;  /* 0x000000120403c981 */ /* 0x000162000c1e1900 */
[----:B------:R-:W-:Y:S02]  /*20b0*/  @!P4 IADD3.X R7, R14, c[0x0][0x17c], RZ, P5, !PT ;  /* 0x00005f000e07ca10 */ /* 0x000fe40002ffe4ff */
[----:B------:R-:W-:Y:S02]  /*20c0*/  MOV R17, RZ ;  /* 0x000000ff00117202 */ /* 0x000fe40000000f00 */
[----:B------:R-:W-:Y:S01]  /*20d0*/  @!P3 IADD3.X R9, R11, c[0x0][0x184], RZ, P2, !PT ;  /* 0x000061000b09ba10 */ /* 0x000fe200017fe4ff */
[----:B------:R1:W5:Y:S01]  /*20e0*/  @!P4 LDG.E R74, [R6.64] ;  /* 0x00000012064ac981 */ /* 0x000362000c1e1900 */
[----:B------:R-:W-:-:S03]  /*20f0*/  IADD3 R31, R2, 0x160, RZ ;  /* 0x00000160021f7810 */ /* 0x000fc60007ffe0ff */
[----:B------:R2:W5:Y:S01]  /*2100*/  @!P3 LDG.E R17, [R8.64] ;  /* 0x000000120811b981 */ /* 0x000562000c1e1900 */
[----:B------:R-:W-:Y:S02]  /*2110*/  IADD3 R28, R2, 0x180, RZ ;  /* 0x00000180021c7810 */ /* 0x000fe40007ffe0ff */
[----:B-1----:R-:W-:Y:S02]  /*2120*/  @!P3 IADD3 R6, P2, R10, c[0x0][0x178], RZ ;  /* 0x00005e000a06ba10 */ /* 0x002fe40007f5e0ff */
[C---:B------:R-:W-:Y:S02]  /*2130*/  @!P0 IADD3 R10, P5, R22.reuse, c[0x0][0x178], RZ ;  /* 0x00005e00160a8a10 */ /* 0x040fe40007fbe0ff */
[----:B--2---:R-:W-:Y:S02]  /*2140*/  @!P0 IADD3 R8, P4, R22, c[0x0][0x180], RZ ;  /* 0x0000600016088a10 */ /* 0x004fe40007f9e0ff */
[----:B------:R-:W-:Y:S02]  /*2150*/  @!P3 IADD3.X R7, R11, c[0x0][0x17c], RZ, P2, !PT ;  /* 0x00005f000b07ba10 */ /* 0x000fe400017fe4ff */
[----:B------:R-:W-:-:S02]  /*2160*/  @!P0 IADD3.X R9, R15, c[0x0][0x184], RZ, P4, !PT ;  /* 0x000061000f098a10 */ /* 0x000fc400027fe4ff */
[----:B------:R-:W-:Y:S01]  /*2170*/  IADD3 R29, R2, 0x170, RZ ;  /* 0x00000170021d7810 */ /* 0x000fe20007ffe0ff */
[----:B------:R1:W5:Y:S01]  /*2180*/  @!P3 LDG.E R72, [R6.64] ;  /* 0x000000120648b981 */ /* 0x000362000c1e1900 */
[----:B------:R-:W-:Y:S02]  /*2190*/  ISETP.GE.U32.AND P4, PT, R31, c[0x0][0x1e0], PT ;  /* 0x000078001f007a0c */ /* 0x000fe40003f86070 */
[----:B------:R-:W-:Y:S02]  /*21a0*/  SHF.R.S32.HI R23, RZ, 0x1f, R31 ;  /* 0x0000001fff177819 */ /* 0x000fe4000001141f */
[----:B------:R-:W-:Y:S02]  /*21b0*/  @!P0 IADD3.X R11, R15, c[0x0][0x17c], RZ, P5, !PT ;  /* 0x00005f000f0b8a10 */ /* 0x000fe40002ffe4ff */
[----:B------:R-:W-:Y:S02]  /*21c0*/  ISETP.GE.U32.AND P2, PT, R28, c[0x0][0x1e0], PT ;  /* 0x000078001c007a0c */ /* 0x000fe40003f46070 */
[----:B------:R-:W-:Y:S01]  /*21d0*/  SHF.R.S32.HI R32, RZ, 0x1f, R28 ;  /* 0x0000001fff207819 */ /* 0x000fe2000001141c */
[----:B------:R2:W5:Y:S01]  /*21e0*/  @!P0 LDG.E R70, [R10.64] ;  /* 0x000000120a468981 */ /* 0x000562000c1e1900 */
[----:B------:R-:W-:-:S02]  /*21f0*/  SHF.R.S32.HI R25, RZ, 0x1f, R2 ;  /* 0x0000001fff197819 */ /* 0x000fc40000011402 */
[----:B------:R-:W-:Y:S02]  /*2200*/  ISETP.GE.U32.AND P3, PT, R29, c[0x0][0x1e0], PT ;  /* 0x000078001d007a0c */ /* 0x000fe40003f66070 */
[----:B------:R-:W-:Y:S02]  /*2210*/  SHF.R.S32.HI R24, RZ, 0x1f, R29 ;  /* 0x0000001fff187819 */ /* 0x000fe4000001141d */
[----:B------:R-:W-:Y:S02]  /*2220*/  ISETP.GE.AND.EX P4, PT, R23, c[0x0][0x1e4], PT, P4 ;  /* 0x0000790017007a0c */ /* 0x000fe40003f86340 */
[----:B------:R-:W-:Y:S01]  /*2230*/  ISETP.GE.AND.EX P2, PT, R32, c[0x0][0x1e4], PT, P2 ;  /* 0x0000790020007a0c */ /* 0x000fe20003f46320 */
[----:B0-----:R-:W-:Y:S01]  /*2240*/  @P1 IMAD R5, R25, c[0x0][0x1d8], RZ ;  /* 0x0000760019051a24 */ /* 0x001fe200078e02ff */
[----:B--2---:R-:W-:Y:S02]  /*2250*/  @P1 MOV R10, R18 ;  /* 0x00000012000a1202 */ /* 0x004fe40000000f00 */
[----:B------:R-:W-:Y:S01]  /*2260*/  @P1 MOV R11, R21 ;  /* 0x00000015000b1202 */ /* 0x000fe20000000f00 */
[----:B------:R-:W-:Y:S01]  /*2270*/  HFMA2.MMA R4, -RZ, RZ, 0, 0 ;  /* 0x00000000ff047435 */ /* 0x000fe200000001ff */
[----:B------:R-:W-:-:S02]  /*2280*/  ISETP.GE.AND.EX P3, PT, R24, c[0x0][0x1e4], PT, P3 ;  /* 0x0000790018007a0c */ /* 0x000fc40003f66330 */
[C---:B------:R-:W-:Y:S02]  /*2290*/  ISETP.GT.U32.OR P4, PT, R0.reuse, 0x22f, P4 ;  /* 0x0000022f0000780c */ /* 0x040fe40002784470 */
[----:B------:R-:W-:Y:S01]  /*22a0*/  ISETP.GT.U32.OR P2, PT, R0, 0x22f, P2 ;  /* 0x0000022f0000780c */ /* 0x000fe20001744470 */
[----:B------:R-:W-:Y:S01]  /*22b0*/  @P1 IMAD R5, R2, c[0x0][0x1dc], R5 ;  /* 0x0000770002051a24 */ /* 0x000fe200078e0205 */
[----:B------:R-:W-:Y:S01]  /*22c0*/  ISETP.GT.U32.OR P3, PT, R0, 0x22f, P3 ;  /* 0x0000022f0000780c */ /* 0x000fe20001f64470 */
[C---:B------:R-:W-:Y:S01]  /*22d0*/  @P1 IMAD.WIDE.U32 R10, R2.reuse, c[0x0][0x1d8], R10 ;  /* 0x00007600020a1a25 */ /* 0x040fe200078e000a */
[----:B-1----:R-:W-:Y:S01]  /*22e0*/  @!P6 IADD3 R6, P5, R13, c[0x0][0x180], RZ ;  /* 0x000060000d06ea10 */ /* 0x002fe20007fbe0ff */
[----:B------:R0:W5:Y:S01]  /*22f0*/  @!P0 LDG.E R4, [R8.64] ;  /* 0x0000001208048981 */ /* 0x000162000c1e1900 */
[----:B------:R-:W-:Y:S02]  /*2300*/  IADD3 R26, R2, 0x190, RZ ;  /* 0x00000190021a7810 */ /* 0x000fe40007ffe0ff */
[----:B------:R-:W-:-:S02]  /*2310*/  @P1 IADD3 R5, R11, R5, RZ ;  /* 0x000000050b051210 */ /* 0x000fc40007ffe0ff */
[C---:B------:R-:W-:Y:S01]  /*2320*/  @P1 SHF.L.U32 R22, R10.reuse, 0x1, RZ ;  /* 0x000000010a161819 */ /* 0x040fe200000006ff */
[----:B------:R-:W-:Y:S01]  /*2330*/  @!P4 IMAD R23, R23, c[0x0][0x1d8], RZ ;  /* 0x000076001717ca24 */ /* 0x000fe200078e02ff */
[----:B------:R-:W-:Y:S02]  /*2340*/  @P1 SHF.L.U64.HI R16, R10, 0x1, R5 ;  /* 0x000000010a101819 */ /* 0x000fe40000010205 */
[----:B------:R-:W-:Y:S02]  /*2350*/  @!P4 MOV R14, R18 ;  /* 0x00000012000ec202 */ /* 0x000fe40000000f00 */
[----:B0-----:R-:W-:Y:S02]  /*2360*/  @!P6 IADD3 R8, P0, R13, c[0x0][0x178], RZ ;  /* 0x00005e000d08ea10 */ /* 0x001fe40007f1e0ff */
[----:B------:R-:W-:Y:S01]  /*2370*/  @!P4 MOV R15, R21 ;  /* 0x00000015000fc202 */ /* 0x000fe20000000f00 */
[----:B------:R-:W-:Y:S01]  /*2380*/  @!P2 IMAD R5, R32, c[0x0][0x1d8], RZ ;  /* 0x000076002005aa24 */ /* 0x000fe200078e02ff */
[----:B------:R-:W-:-:S02]  /*2390*/  @!P6 IADD3.X R7, R12, c[0x0][0x184], RZ, P5, !PT ;  /* 0x000061000c07ea10 */ /* 0x000fc40002ffe4ff */
[-C--:B------:R-:W-:Y:S02]  /*23a0*/  @!P2 MOV R10, R18.reuse ;  /* 0x00000012000aa202 */ /* 0x080fe40000000f00 */
[-C--:B------:R-:W-:Y:S02]  /*23b0*/  @!P2 MOV R11, R21.reuse ;  /* 0x00000015000ba202 */ /* 0x080fe40000000f00 */
[----:B------:R-:W-:Y:S02]  /*23c0*/  ISETP.GE.U32.AND P5, PT, R26, c[0x0][0x1e0], PT ;  /* 0x000078001a007a0c */ /* 0x000fe40003fa6070 */
[----:B------:R-:W-:Y:S02]  /*23d0*/  SHF.R.S32.HI R30, RZ, 0x1f, R26 ;  /* 0x0000001fff1e7819 */ /* 0x000fe4000001141a */
[----:B------:R-:W-:Y:S02]  /*23e0*/  IADD3 R25, R2, 0x1a0, RZ ;  /* 0x000001a002197810 */ /* 0x000fe40007ffe0ff */
[----:B------:R-:W-:Y:S01]  /*23f0*/  @!P6 IADD3.X R9, R12, c[0x0][0x17c], RZ, P0, !PT ;  /* 0x00005f000c09ea10 */ /* 0x000fe200007fe4ff */
[----:B------:R-:W-:Y:S01]  /*2400*/  @!P3 IMAD R24, R24, c[0x0][0x1d8], RZ ;  /* 0x000076001818ba24 */ /* 0x000fe200078e02ff */
[----:B------:R-:W-:Y:S01]  /*2410*/  @!P3 MOV R12, R18 ;  /* 0x00000012000cb202 */ /* 0x000fe20000000f00 */
[C---:B------:R-:W-:Y:S01]  /*2420*/  @!P4 IMAD R23, R31.reuse, c[0x0][0x1dc], R23 ;  /* 0x000077001f17ca24 */ /* 0x040fe200078e0217 */
[----:B------:R-:W-:Y:S01]  /*2430*/  @!P3 MOV R13, R21 ;  /* 0x00000015000db202 */ /* 0x000fe20000000f00 */
[----:B------:R-:W-:Y:S01]  /*2440*/  @!P4 IMAD.WIDE.U32 R14, R31, c[0x0][0x1d8], R14 ;  /* 0x000076001f0eca25 */ /* 0x000fe200078e000e */
[----:B------:R-:W-:Y:S01]  /*2450*/  ISETP.GE.AND.EX P5, PT, R30, c[0x0][0x1e4], PT, P5 ;  /* 0x000079001e007a0c */ /* 0x000fe20003fa6350 */
[----:B------:R0:W5:Y:S01]  /*2460*/  @!P6 LDG.E R68, [R8.64] ;  /* 0x000000120844e981 */ /* 0x000162000c1e1900 */
[----:B------:R-:W-:Y:S01]  /*2470*/  ISETP.GE.U32.AND P0, PT, R25, c[0x0][0x1e0], PT ;  /* 0x0000780019007a0c */ /* 0x000fe20003f06070 */
[C---:B------:R-:W-:Y:S01]  /*2480*/  @!P2 IMAD R5, R28.reuse, c[0x0][0x1dc], R5 ;  /* 0x000077001c05aa24 */ /* 0x040fe200078e0205 */
[----:B------:R-:W-:Y:S01]  /*2490*/  SHF.R.S32.HI R27, RZ, 0x1f, R25 ;  /* 0x0000001fff1b7819 */ /* 0x000fe20000011419 */
[----:B------:R-:W-:Y:S01]  /*24a0*/  @!P2 IMAD.WIDE.U32 R10, R28, c[0x0][0x1d8], R10 ;  /* 0x000076001c0aaa25 */ /* 0x000fe200078e000a */
[----:B------:R-:W-:-:S03]  /*24b0*/  ISETP.GT.U32.OR P5, PT, R0, 0x22f, P5 ;  /* 0x0000022f0000780c */ /* 0x000fc60002fa4470 */
[C---:B------:R-:W-:Y:S02]  /*24c0*/  @!P3 IMAD R24, R29.reuse, c[0x0][0x1dc], R24 ;  /* 0x000077001d18ba24 */ /* 0x040fe400078e0218 */
[----:B------:R-:W-:Y:S01]  /*24d0*/  @!P3 IMAD.WIDE.U32 R12, R29, c[0x0][0x1d8], R12 ;  /* 0x000076001d0cba25 */ /* 0x000fe200078e000c */
[----:B------:R-:W-:Y:S02]  /*24e0*/  @!P4 IADD3 R29, R15, R23, RZ ;  /* 0x000000170f1dc210 */ /* 0x000fe40007ffe0ff */
[----:B------:R-:W-:Y:S02]  /*24f0*/  ISETP.GE.AND.EX P0, PT, R27, c[0x0][0x1e4], PT, P0 ;  /* 0x000079001b007a0c */ /* 0x000fe40003f06300 */
[----:B------:R-:W-:Y:S01]  /*2500*/  @!P2 IADD3 R15, R11, R5, RZ ;  /* 0x000000050b0fa210 */ /* 0x000fe20007ffe0ff */
[----:B------:R-:W-:Y:S01]  /*2510*/  HFMA2.MMA R5, -RZ, RZ, 0, 0 ;  /* 0x00000000ff057435 */ /* 0x000fe200000001ff */
[----:B------:R-:W-:Y:S01]  /*2520*/  ISETP.GT.U32.OR P0, PT, R0, 0x22f, P0 ;  /* 0x0000022f0000780c */ /* 0x000fe20000704470 */
[----:B------:R-:W-:Y:S01]  /*2530*/  @!P5 IMAD R11, R30, c[0x0][0x1d8], RZ ;  /* 0x000076001e0bda24 */ /* 0x000fe200078e02ff */
[----:B------:R-:W-:-:S02]  /*2540*/  @!P3 IADD3 R24, R13, R24, RZ ;  /* 0x000000180d18b210 */ /* 0x000fc40007ffe0ff */
[----:B------:R-:W-:-:S05]  /*2550*/  @!P4 SHF.L.U32 R23, R14, 0x1, RZ ;  /* 0x000000010e17c819 */ /* 0x000fca00000006ff */
[----:B------:R1:W5:Y:S01]  /*2560*/  @!P6 LDG.E R5, [R6.64] ;  /* 0x000000120605e981 */ /* 0x000362000c1e1900 */
[----:B------:R-:W-:Y:S01]  /*2570*/  @!P4 SHF.L.U64.HI R29, R14, 0x1, R29 ;  /* 0x000000010e1dc819 */ /* 0x000fe2000001021d */
[----:B------:R-:W-:Y:S01]  /*2580*/  @!P5 IMAD R11, R26, c[0x0][0x1dc], R11 ;  /* 0x000077001a0bda24 */ /* 0x000fe200078e020b */
[C---:B------:R-:W-:Y:S02]  /*2590*/  @!P3 SHF.L.U32 R28, R12.reuse, 0x1, RZ ;  /* 0x000000010c1cb819 */ /* 0x040fe400000006ff */
[----:B------:R-:W-:Y:S02]  /*25a0*/  @!P3 SHF.L.U64.HI R24, R12, 0x1, R24 ;  /* 0x000000010c18b819 */ /* 0x000fe40000010218 */
[----:B-1----:R-:W-:Y:S02]  /*25b0*/  @!P5 MOV R6, R18 ;  /* 0x000000120006d202 */ /* 0x002fe40000000f00 */
[----:B------:R-:W-:Y:S02]  /*25c0*/  @!P5 MOV R7, R21 ;  /* 0x000000150007d202 */ /* 0x000fe40000000f00 */
[----:B------:R-:W-:-:S02]  /*25d0*/  @!P2 SHF.L.U32 R14, R10, 0x1, RZ ;  /* 0x000000010a0ea819 */ /* 0x000fc400000006ff */
[----:B------:R-:W-:Y:S01]  /*25e0*/  @!P2 SHF.L.U64.HI R15, R10, 0x1, R15 ;  /* 0x000000010a0fa819 */ /* 0x000fe2000001020f */
[----:B------:R-:W-:Y:S01]  /*25f0*/  @!P5 IMAD.WIDE.U32 R6, R26, c[0x0][0x1d8], R6 ;  /* 0x000076001a06da25 */ /* 0x000fe200078e0006 */
[----:B------:R-:W-:Y:S02]  /*2600*/  @!P0 MOV R12, R18 ;  /* 0x00000012000c8202 */ /* 0x000fe40000000f00 */
[----:B------:R-:W-:Y:S01]  /*2610*/  @!P0 MOV R13, R21 ;  /* 0x00000015000d8202 */ /* 0x000fe20000000f00 */
[----:B------:R-:W-:Y:S01]  /*2620*/  @!P0 IMAD R10, R27, c[0x0][0x1d8], RZ ;  /* 0x000076001b0a8a24 */ /* 0x000fe200078e02ff */
[----:B------:R-:W-:Y:S02]  /*2630*/  @!P5 IADD3 R11, R7, R11, RZ ;  /* 0x0000000b070bd210 */ /* 0x000fe40007ffe0ff */
[----:B0-----:R-:W-:Y:S01]  /*2640*/  @!P4 IADD3 R8, P6, R23, c[0x0][0x180], RZ ;  /* 0x000060001708ca10 */ /* 0x001fe20007fde0ff */
[C---:B------:R-:W-:Y:S02]  /*2650*/  @!P0 IMAD R10, R25.reuse, c[0x0][0x1dc], R10 ;  /* 0x00007700190a8a24 */ /* 0x040fe400078e020a */
[----:B------:R-:W-:Y:S01]  /*2660*/  @!P0 IMAD.WIDE.U32 R12, R25, c[0x0][0x1d8], R12 ;  /* 0x00007600190c8a25 */ /* 0x000fe200078e000c */
[----:B------:R-:W-:-:S02]  /*2670*/  @!P5 SHF.L.U32 R25, R6, 0x1, RZ ;  /* 0x000000010619d819 */ /* 0x000fc400000006ff */
[----:B------:R-:W-:Y:S01]  /*2680*/  @!P5 SHF.L.U64.HI R27, R6, 0x1, R11 ;  /* 0x00000001061bd819 */ /* 0x000fe2000001020b */
[----:B------:R-:W-:Y:S01]  /*2690*/  HFMA2.MMA R6, -RZ, RZ, 0, 0 ;  /* 0x00000000ff067435 */ /* 0x000fe200000001ff */
[----:B------:R-:W-:Y:S02]  /*26a0*/  @!P0 IADD3 R7, R13, R10, RZ ;  /* 0x0000000a0d078210 */ /* 0x000fe40007ffe0ff */
[----:B------:R-:W-:Y:S02]  /*26b0*/  @!P4 IADD3.X R9, R29, c[0x0][0x184], RZ, P6, !PT ;  /* 0x000061001d09ca10 */ /* 0x000fe400037fe4ff */
[----:B------:R-:W-:-:S04]  /*26c0*/  @!P4 IADD3 R10, P6, R23, c[0x0][0x178], RZ ;  /* 0x00005e00170aca10 */ /* 0x000fc80007fde0ff */
[----:B------:R-:W-:Y:S01]  /*26d0*/  @!P4 IADD3.X R11, R29, c[0x0][0x17c], RZ, P6, !PT ;  /* 0x00005f001d0bca10 */ /* 0x000fe200037fe4ff */
[----:B------:R0:W5:Y:S01]  /*26e0*/  @!P4 LDG.E R6, [R8.64] ;  /* 0x000000120806c981 */ /* 0x000162000c1e1900 */
[C---:B------:R-:W-:Y:S02]  /*26f0*/  @!P0 SHF.L.U32 R26, R12.reuse, 0x1, RZ ;  /* 0x000000010c1a8819 */ /* 0x040fe400000006ff */
[----:B------:R-:W-:Y:S01]  /*2700*/  @!P0 SHF.L.U64.HI R23, R12, 0x1, R7 ;  /* 0x000000010c178819 */ /* 0x000fe20000010207 */
[----:B------:R1:W5:Y:S01]  /*2710*/  @!P4 LDG.E R66, [R10.64] ;  /* 0x000000120a42c981 */ /* 0x000362000c1e1900 */
[C---:B------:R-:W-:Y:S02]  /*2720*/  @!P3 IADD3 R12, P4, R28.reuse, c[0x0][0x178], RZ ;  /* 0x00005e001c0cba10 */ /* 0x040fe40007f9e0ff */
[----:B------:R-:W-:Y:S02]  /*2730*/  MOV R7, RZ ;  /* 0x000000ff00077202 */ /* 0x000fe40000000f00 */
[----:B0-----:R-:W-:-:S02]  /*2740*/  @!P3 IADD3 R8, P6, R28, c[0x0][0x180], RZ ;  /* 0x000060001c08ba10 */ /* 0x001fc40007fde0ff */
[C---:B------:R-:W-:Y:S02]  /*2750*/  @!P3 IADD3.X R13, R24.reuse, c[0x0][0x17c], RZ, P4, !PT ;  /* 0x00005f00180dba10 */ /* 0x040fe400027fe4ff */
[----:B------:R-:W-:Y:S02]  /*2760*/  @!P3 IADD3.X R9, R24, c[0x0][0x184], RZ, P6, !PT ;  /* 0x000061001809ba10 */ /* 0x000fe400037fe4ff */
[C---:B-1----:R-:W-:Y:S01]  /*2770*/  @!P2 IADD3 R10, P6, R14.reuse, c[0x0][0x180], RZ ;  /* 0x000060000e0aaa10 */ /* 0x042fe20007fde0ff */
[----:B------:R0:W5:Y:S04]  /*2780*/  @!P3 LDG.E R64, [R12.64] ;  /* 0x000000120c40b981 */ /* 0x000168000c1e1900 */
[----:B------:R1:W5:Y:S01]  /*2790*/  @!P3 LDG.E R7, [R8.64] ;  /* 0x000000120807b981 */ /* 0x000362000c1e1900 */
[----:B------:R-:W-:-:S02]  /*27a0*/  @!P2 IADD3 R14, P3, R14, c[0x0][0x178], RZ ;  /* 0x00005e000e0eaa10 */ /* 0x000fc40007f7e0ff */
[C---:B------:R-:W-:Y:S02]  /*27b0*/  @!P2 IADD3.X R11, R15.reuse, c[0x0][0x184], RZ, P6, !PT ;  /* 0x000061000f0baa10 */ /* 0x040fe400037fe4ff */
[----:B------:R-:W-:Y:S01]  /*27c0*/  @!P2 IADD3.X R15, R15, c[0x0][0x17c], RZ, P3, !PT ;  /* 0x00005f000f0faa10 */ /* 0x000fe20001ffe4ff */
[----:B-1----:R-:W-:Y:S01]  /*27d0*/  CS2R R8, SRZ ;  /* 0x0000000000087805 */ /* 0x002fe2000001ff00 */
[----:B0-----:R-:W-:-:S03]  /*27e0*/  @!P5 IADD3 R12, P3, R25, c[0x0][0x178], RZ ;  /* 0x00005e00190cda10 */ /* 0x001fc60007f7e0ff */
[----:B------:R0:W5:Y:S01]  /*27f0*/  @!P2 LDG.E R62, [R14.64] ;  /* 0x000000120e3ea981 */ /* 0x000162000c1e1900 */
[----:B------:R-:W-:-:S03]  /*2800*/  CS2R R60, SRZ ;  /* 0x00000000003c7805 */ /* 0x000fc6000001ff00 */
[----:B------:R1:W5:Y:S01]  /*2810*/  @!P2 LDG.E R8, [R10.64] ;  /* 0x000000120a08a981 */ /* 0x000362000c1e1900 */
[----:B------:R-:W-:Y:S01]  /*2820*/  @P1 IADD3 R24, P2, R22, c[0x0][0x180], RZ ;  /* 0x0000600016181a10 */ /* 0x000fe20007f5e0ff */
[----:B------:R-:W-:Y:S01]  /*2830*/  UMOV UR5, 0x8 ;  /* 0x0000000800057882 */ /* 0x000fe20000000000 */
[----:B------:R-:W-:Y:S01]  /*2840*/  @!P5 IADD3.X R13, R27, c[0x0][0x17c], RZ, P3, !PT ;  /* 0x00005f001b0dda10 */ /* 0x000fe20001ffe4ff */
[----:B------:R-:W-:Y:S01]  /*2850*/  ULDC.64 UR6, c[0x0][0x198] ;  /* 0x0000660000067ab9 */ /* 0x000fe20000000a00 */
[----:B------:R-:W-:Y:S01]  /*2860*/  @!P0 IADD3 R28, P3, R26, c[0x0][0x180], RZ ;  /* 0x000060001a1c8a10 */ /* 0x000fe20007f7e0ff */
[----:B------:R-:W-:Y:S02]  /*2870*/  UIMAD.WIDE UR6, UR9, UR5, UR6 ;  /* 0x00000005090672a5 */ /* 0x000fe4000f8e0206 */
[----:B------:R2:W5:Y:S01]  /*2880*/  @!P5 LDG.E R60, [R12.64] ;  /* 0x000000120c3cd981 */ /* 0x000562000c1e1900 */
[----:B-1----:R-:W-:Y:S02]  /*2890*/  @!P5 IADD3 R10, P4, R25, c[0x0][0x180], RZ ;  /* 0x00006000190ada10 */ /* 0x002fe40007f9e0ff */
[----:B------:R-:W-:-:S02]  /*28a0*/  @P1 IADD3.X R25, R16, c[0x0][0x184], RZ, P2, !PT ;  /* 0x0000610010191a10 */ /* 0x000fc400017fe4ff */
[----:B------:R-:W-:Y:S02]  /*28b0*/  @!P0 IADD3 R26, P2, R26, c[0x0][0x178], RZ ;  /* 0x00005e001a1a8a10 */ /* 0x000fe40007f5e0ff */
[----:B------:R-:W-:Y:S02]  /*28c0*/  @!P5 IADD3.X R11, R27, c[0x0][0x184], RZ, P4, !PT ;  /* 0x000061001b0bda10 */ /* 0x000fe400027fe4ff */
[----:B--2---:R-:W-:Y:S02]  /*28d0*/  @P1 IADD3 R12, P4, R22, c[0x0][0x178], RZ ;  /* 0x00005e00160c1a10 */ /* 0x004fe40007f9e0ff */
[C---:B------:R-:W-:Y:S01]  /*28e0*/  @!P0 IADD3.X R29, R23.reuse, c[0x0][0x184], RZ, P3, !PT ;  /* 0x00006100171d8a10 */ /* 0x040fe20001ffe4ff */
[----:B------:R1:W5:Y:S01]  /*28f0*/  @!P5 LDG.E R9, [R10.64] ;  /* 0x000000120a09d981 */ /* 0x000362000c1e1900 */
[----:B------:R-:W-:Y:S02]  /*2900*/  @!P0 IADD3.X R27, R23, c[0x0][0x17c], RZ, P2, !PT ;  /* 0x00005f00171b8a10 */ /* 0x000fe400017fe4ff */
[----:B------:R-:W-:-:S02]  /*2910*/  MOV R22, UR6 ;  /* 0x0000000600167c02 */ /* 0x000fc40008000f00 */
[----:B------:R-:W-:-:S06]  /*2920*/  MOV R23, UR7 ;  /* 0x0000000700177c02 */ /* 0x000fcc0008000f00 */
[----:B------:R-:W2:Y:S01]  /*2930*/  LDG.E.64 R22, [R22.64] ;  /* 0x0000001216167981 */ /* 0x000ea2000c1e1b00 */
[C---:B------:R-:W-:Y:S02]  /*2940*/  IADD3 R31, R2.reuse, 0x1b0, RZ ;  /* 0x000001b0021f7810 */ /* 0x040fe40007ffe0ff */
[----:B------:R-:W-:Y:S02]  /*2950*/  IADD3 R30, R2, 0x1c0, RZ ;  /* 0x000001c0021e7810 */ /* 0x000fe40007ffe0ff */
[----:B------:R-:W-:Y:S02]  /*2960*/  ISETP.GE.U32.AND P6, PT, R31, c[0x0][0x1e0], PT ;  /* 0x000078001f007a0c */ /* 0x000fe40003fc6070 */
[----:B------:R-:W-:Y:S02]  /*2970*/  ISETP.GE.U32.AND P5, PT, R30, c[0x0][0x1e0], PT ;  /* 0x000078001e007a0c */ /* 0x000fe40003fa6070 */
[C---:B------:R-:W-:Y:S02]  /*2980*/  IADD3 R55, R2.reuse, 0x1d0, RZ ;  /* 0x000001d002377810 */ /* 0x040fe40007ffe0ff */
[----:B------:R-:W-:-:S02]  /*2990*/  IADD3 R54, R2, 0x1e0, RZ ;  /* 0x000001e002367810 */ /* 0x000fc40007ffe0ff */
[----:B------:R-:W-:Y:S02]  /*29a0*/  SHF.R.S32.HI R35, RZ, 0x1f, R31 ;  /* 0x0000001fff237819 */ /* 0x000fe4000001141f */
[----:B------:R-:W-:Y:S02]  /*29b0*/  SHF.R.S32.HI R34, RZ, 0x1f, R30 ;  /* 0x0000001fff227819 */ /* 0x000fe4000001141e */
[----:B------:R-:W-:Y:S02]  /*29c0*/  @P1 IADD3.X R13, R16, c[0x0][0x17c], RZ, P4, !PT ;  /* 0x00005f00100d1a10 */ /* 0x000fe400027fe4ff */
[----:B------:R-:W-:Y:S02]  /*29d0*/  ISETP.GE.U32.AND P4, PT, R55, c[0x0][0x1e0], PT ;  /* 0x0000780037007a0c */ /* 0x000fe40003f86070 */
[----:B------:R-:W-:Y:S02]  /*29e0*/  ISETP.GE.U32.AND P3, PT, R54, c[0x0][0x1e0], PT ;  /* 0x0000780036007a0c */ /* 0x000fe40003f66070 */
[----:B------:R-:W-:Y:S01]  /*29f0*/  IADD3 R56, R2, 0x1f0, RZ ;  /* 0x000001f002387810 */ /* 0x000fe20007ffe0ff */
[----:B------:R-:W-:Y:S01]  /*2a00*/  CS2R R58, SRZ ;  /* 0x00000000003a7805 */ /* 0x000fe2000001ff00 */
[----:B------:R-:W-:Y:S01]  /*2a10*/  SHF.R.S32.HI R33, RZ, 0x1f, R55 ;  /* 0x0000001fff217819 */ /* 0x000fe20000011437 */
[----:B------:R3:W5:Y:S01]  /*2a20*/  @P1 LDG.E R61, [R12.64] ;  /* 0x000000120c3d1981 */ /* 0x000762000c1e1900 */
[----:B------:R-:W-:-:S02]  /*2a30*/  SHF.R.S32.HI R32, RZ, 0x1f, R54 ;  /* 0x0000001fff207819 */ /* 0x000fc40000011436 */
[----:B------:R-:W-:Y:S01]  /*2a40*/  ISETP.GE.AND.EX P6, PT, R35, c[0x0][0x1e4], PT, P6 ;  /* 0x0000790023007a0c */ /* 0x000fe20003fc6360 */
[----:B------:R4:W5:Y:S01]  /*2a50*/  @!P0 LDG.E R59, [R26.64] ;  /* 0x000000121a3b8981 */ /* 0x000962000c1e1900 */
[----:B------:R-:W-:Y:S02]  /*2a60*/  ISETP.GE.AND.EX P5, PT, R34, c[0x0][0x1e4], PT, P5 ;  /* 0x0000790022007a0c */ /* 0x000fe40003fa6350 */
[----:B------:R-:W-:Y:S02]  /*2a70*/  ISETP.GE.AND.EX P4, PT, R33, c[0x0][0x1e4], PT, P4 ;  /* 0x0000790021007a0c */ /* 0x000fe40003f86340 */
[----:B------:R-:W-:Y:S02]  /*2a80*/  ISETP.GE.AND.EX P3, PT, R32, c[0x0][0x1e4], PT, P3 ;  /* 0x0000790020007a0c */ /* 0x000fe40003f66330 */
[C---:B------:R-:W-:Y:S02]  /*2a90*/  ISETP.GT.U32.OR P6, PT, R0.reuse, 0x22f, P6 ;  /* 0x0000022f0000780c */ /* 0x040fe400037c4470 */
[----:B------:R-:W-:-:S02]  /*2aa0*/  ISETP.GT.U32.OR P5, PT, R0, 0x22f, P5 ;  /* 0x0000022f0000780c */ /* 0x000fc40002fa4470 */
[C---:B------:R-:W-:Y:S02]  /*2ab0*/  ISETP.GT.U32.OR P4, PT, R0.reuse, 0x22f, P4 ;  /* 0x0000022f0000780c */ /* 0x040fe40002784470 */
[----:B------:R-:W-:Y:S02]  /*2ac0*/  ISETP.GT.U32.OR P3, PT, R0, 0x22f, P3 ;  /* 0x0000022f0000780c */ /* 0x000fe40001f64470 */
[----:B------:R-:W-:Y:S02]  /*2ad0*/  ISETP.GE.U32.AND P2, PT, R56, c[0x0][0x1e0], PT ;  /* 0x0000780038007a0c */ /* 0x000fe40003f46070 */
[----:B------:R-:W-:-:S03]  /*2ae0*/  SHF.R.S32.HI R57, RZ, 0x1f, R56 ;  /* 0x0000001fff397819 */ /* 0x000fc60000011438 */
[----:B------:R-:W-:Y:S01]  /*2af0*/  @!P6 IMAD R52, R35, c[0x0][0x1d8], RZ ;  /* 0x000076002334ea24 */ /* 0x000fe200078e02ff */
[-C--:B-1----:R-:W-:Y:S01]  /*2b00*/  @!P6 MOV R10, R18.reuse ;  /* 0x00000012000ae202 */ /* 0x082fe20000000f00 */
[----:B------:R-:W-:Y:S01]  /*2b10*/  @!P5 IMAD R35, R34, c[0x0][0x1d8], RZ ;  /* 0x000076002223da24 */ /* 0x000fe200078e02ff */
[-C--:B------:R-:W-:Y:S02]  /*2b20*/  @!P6 MOV R11, R21.reuse ;  /* 0x00000015000be202 */ /* 0x080fe40000000f00 */
[-C--:B0-----:R-:W-:Y:S02]  /*2b30*/  @!P5 MOV R14, R18.reuse ;  /* 0x00000012000ed202 */ /* 0x081fe40000000f00 */
[-C--:B------:R-:W-:Y:S01]  /*2b40*/  @!P5 MOV R15, R21.reuse ;  /* 0x00000015000fd202 */ /* 0x080fe20000000f00 */
[----:B------:R-:W-:Y:S01]  /*2b50*/  @!P4 IMAD R34, R33, c[0x0][0x1d8], RZ ;  /* 0x000076002122ca24 */ /* 0x000fe200078e02ff */
[----:B------:R-:W-:Y:S01]  /*2b60*/  ISETP.GE.AND.EX P2, PT, R57, c[0x0][0x1e4], PT, P2 ;  /* 0x0000790039007a0c */ /* 0x000fe20003f46320 */
[----:B------:R-:W-:Y:S01]  /*2b70*/  @!P3 IMAD R16, R32, c[0x0][0x1d8], RZ ;  /* 0x000076002010ba24 */ /* 0x000fe200078e02ff */
[----:B------:R-:W-:Y:S01]  /*2b80*/  @!P4 MOV R32, R18 ;  /* 0x000000120020c202 */ /* 0x000fe20000000f00 */
[----:B------:R-:W-:Y:S01]  /*2b90*/  @!P6 IMAD R52, R31, c[0x0][0x1dc], R52 ;  /* 0x000077001f34ea24 */ /* 0x000fe200078e0234 */
[----:B------:R-:W-:Y:S01]  /*2ba0*/  @!P4 MOV R33, R21 ;  /* 0x000000150021c202 */ /* 0x000fe20000000f00 */
[----:B------:R-:W-:-:S02]  /*2bb0*/  @!P5 IMAD R35, R30, c[0x0][0x1dc], R35 ;  /* 0x000077001e23da24 */ /* 0x000fc400078e0223 */
[----:B------:R-:W-:Y:S01]  /*2bc0*/  @!P6 IMAD.WIDE.U32 R10, R31, c[0x0][0x1d8], R10 ;  /* 0x000076001f0aea25 */ /* 0x000fe200078e000a */
[----:B------:R-:W-:-:S03]  /*2bd0*/  @!P3 MOV R31, R21 ;  /* 0x00000015001fb202 */ /* 0x000fc60000000f00 */
[----:B------:R-:W-:Y:S01]  /*2be0*/  @!P5 IMAD.WIDE.U32 R14, R30, c[0x0][0x1d8], R14 ;  /* 0x000076001e0eda25 */ /* 0x000fe200078e000e */
[----:B------:R-:W-:Y:S02]  /*2bf0*/  @!P3 MOV R30, R18 ;  /* 0x00000012001eb202 */ /* 0x000fe40000000f00 */
[----:B------:R-:W-:Y:S01]  /*2c00*/  ISETP.GT.U32.OR P2, PT, R0, 0x22f, P2 ;  /* 0x0000022f0000780c */ /* 0x000fe20001744470 */
[----:B------:R-:W-:Y:S01]  /*2c10*/  @!P4 IMAD R34, R55, c[0x0][0x1dc], R34 ;  /* 0x000077003722ca24 */ /* 0x000fe200078e0222 */
[----:B------:R-:W-:Y:S01]  /*2c20*/  @!P6 IADD3 R52, R11, R52, RZ ;  /* 0x000000340b34e210 */ /* 0x000fe20007ffe0ff */
[----:B------:R-:W-:Y:S01]  /*2c30*/  @!P4 IMAD.WIDE.U32 R32, R55, c[0x0][0x1d8], R32 ;  /* 0x000076003720ca25 */ /* 0x000fe200078e0020 */
[----:B------:R-:W-:-:S03]  /*2c40*/  @!P5 IADD3 R35, R15, R35, RZ ;  /* 0x000000230f23d210 */ /* 0x000fc60007ffe0ff */
[C---:B------:R-:W-:Y:S02]  /*2c50*/  @!P3 IMAD R16, R54.reuse, c[0x0][0x1dc], R16 ;  /* 0x000077003610ba24 */ /* 0x040fe400078e0210 */
[----:B------:R-:W-:Y:S01]  /*2c60*/  @!P3 IMAD.WIDE.U32 R30, R54, c[0x0][0x1d8], R30 ;  /* 0x00007600361eba25 */ /* 0x000fe200078e001e */
[C---:B------:R-:W-:Y:S02]  /*2c70*/  @!P6 SHF.L.U32 R11, R10.reuse, 0x1, RZ ;  /* 0x000000010a0be819 */ /* 0x040fe400000006ff */
[----:B------:R-:W-:Y:S02]  /*2c80*/  @!P6 SHF.L.U64.HI R55, R10, 0x1, R52 ;  /* 0x000000010a37e819 */ /* 0x000fe40000010234 */
[----:B------:R-:W-:Y:S02]  /*2c90*/  @!P4 IADD3 R10, R33, R34, RZ ;  /* 0x00000022210ac210 */ /* 0x000fe40007ffe0ff */
[C---:B------:R-:W-:Y:S02]  /*2ca0*/  @!P5 SHF.L.U32 R54, R14.reuse, 0x1, RZ ;  /* 0x000000010e36d819 */ /* 0x040fe400000006ff */
[----:B------:R-:W-:-:S02]  /*2cb0*/  @!P5 SHF.L.U64.HI R35, R14, 0x1, R35 ;  /* 0x000000010e23d819 */ /* 0x000fc40000010223 */
[----:B------:R-:W-:Y:S02]  /*2cc0*/  @!P3 IADD3 R14, R31, R16, RZ ;  /* 0x000000101f0eb210 */ /* 0x000fe40007ffe0ff */
[C---:B------:R-:W-:Y:S02]  /*2cd0*/  @!P4 SHF.L.U32 R34, R32.reuse, 0x1, RZ ;  /* 0x000000012022c819 */ /* 0x040fe400000006ff */
[----:B------:R-:W-:Y:S01]  /*2ce0*/  @!P4 SHF.L.U64.HI R32, R32, 0x1, R10 ;  /* 0x000000012020c819 */ /* 0x000fe2000001020a */
[----:B------:R-:W-:Y:S01]  /*2cf0*/  HFMA2.MMA R10, -RZ, RZ, 0, 0 ;  /* 0x00000000ff0a7435 */ /* 0x000fe200000001ff */
[C---:B------:R-:W-:Y:S02]  /*2d00*/  @!P3 SHF.L.U32 R16, R30.reuse, 0x1, RZ ;  /* 0x000000011e10b819 */ /* 0x040fe400000006ff */
[----:B------:R-:W-:Y:S01]  /*2d10*/  @!P3 SHF.L.U64.HI R30, R30, 0x1, R14 ;  /* 0x000000011e1eb819 */ /* 0x000fe2000001020e */
[----:B------:R-:W-:Y:S01]  /*2d20*/  @!P2 IMAD R31, R57, c[0x0][0x1d8], RZ ;  /* 0x00007600391faa24 */ /* 0x000fe200078e02ff */
[----:B------:R-:W-:-:S02]  /*2d30*/  @!P2 MOV R14, R18 ;  /* 0x00000012000ea202 */ /* 0x000fc40000000f00 */
[----:B------:R-:W-:Y:S01]  /*2d40*/  @!P2 MOV R15, R21 ;  /* 0x00000015000fa202 */ /* 0x000fe20000000f00 */
[C---:B------:R-:W-:Y:S01]  /*2d50*/  @!P2 IMAD R31, R56.reuse, c[0x0][0x1dc], R31 ;  /* 0x00007700381faa24 */ /* 0x040fe200078e021f */
[----:B------:R-:W-:Y:S01]  /*2d60*/  HFMA2.MMA R52, -RZ, RZ, 0, 0 ;  /* 0x00000000ff347435 */ /* 0x000fe200000001ff */
[----:B------:R0:W5:Y:S02]  /*2d70*/  @!P0 LDG.E R10, [R28.64] ;  /* 0x000000121c0a8981 */ /* 0x000164000c1e1900 */
[----:B------:R-:W-:Y:S01]  /*2d80*/  @!P2 IMAD.WIDE.U32 R14, R56, c[0x0][0x1d8], R14 ;  /* 0x00007600380eaa25 */ /* 0x000fe200078e000e */
[----:B----4-:R-:W-:-:S04]  /*2d90*/  @!P6 IADD3 R26, P0, R11, c[0x0][0x180], RZ ;  /* 0x000060000b1aea10 */ /* 0x010fc80007f1e0ff */
[----:B------:R-:W-:Y:S02]  /*2da0*/  @!P2 IADD3 R31, R15, R31, RZ ;  /* 0x0000001f0f1fa210 */ /* 0x000fe40007ffe0ff */
[C---:B------:R-:W-:Y:S01]  /*2db0*/  @!P2 SHF.L.U32 R33, R14.reuse, 0x1, RZ ;  /* 0x000000010e21a819 */ /* 0x040fe200000006ff */
[----:B------:R1:W5:Y:S01]  /*2dc0*/  @P1 LDG.E R52, [R24.64] ;  /* 0x0000001218341981 */ /* 0x000362000c1e1900 */
[----:B------:R-:W-:Y:S02]  /*2dd0*/  @!P2 SHF.L.U64.HI R31, R14, 0x1, R31 ;  /* 0x000000010e1fa819 */ /* 0x000fe4000001021f */
[----:B------:R-:W-:Y:S02]  /*2de0*/  @!P6 IADD3.X R27, R55, c[0x0][0x184], RZ, P0, !PT ;  /* 0x00006100371bea10 */ /* 0x000fe400007fe4ff */
[----:B------:R-:W-:Y:S02]  /*2df0*/  @!P6 IADD3 R14, P0, R11, c[0x0][0x178], RZ ;  /* 0x00005e000b0eea10 */ /* 0x000fe40007f1e0ff */
[----:B------:R-:W-:-:S02]  /*2e00*/  MOV R11, RZ ;  /* 0x000000ff000b7202 */ /* 0x000fc40000000f00 */
[----:B------:R-:W-:Y:S02]  /*2e10*/  @!P6 IADD3.X R15, R55, c[0x0][0x17c], RZ, P0, !PT ;  /* 0x00005f00370fea10 */ /* 0x000fe400007fe4ff */
[C---:B-1----:R-:W-:Y:S02]  /*2e20*/  @!P5 IADD3 R24, P0, R54.reuse, c[0x0][0x180], RZ ;  /* 0x000060003618da10 */ /* 0x042fe40007f1e0ff */
[----:B------:R1:W5:Y:S02]  /*2e30*/  @!P6 LDG.E R11, [R26.64] ;  /* 0x000000121a0be981 */ /* 0x000364000c1e1900 */
[----:B------:R-:W-:Y:S01]  /*2e40*/  @!P5 IADD3.X R25, R35, c[0x0][0x184], RZ, P0, !PT ;  /* 0x000061002319da10 */ /* 0x000fe200007fe4ff */
[----:B---3--:R-:W-:Y:S01]  /*2e50*/  CS2R R12, SRZ ;  /* 0x00000000000c7805 */ /* 0x008fe2000001ff00 */
[----:B------:R-:W-:Y:S01]  /*2e60*/  CS2R R56, SRZ ;  /* 0x0000000000387805 */ /* 0x000fe2000001ff00 */
[----:B------:R3:W5:Y:S01]  /*2e70*/  @!P6 LDG.E R58, [R14.64] ;  /* 0x000000120e3ae981 */ /* 0x000762000c1e1900 */
[----:B-1----:R-:W-:-:S03]  /*2e80*/  @!P5 IADD3 R26, P0, R54, c[0x0][0x178], RZ ;  /* 0x00005e00361ada10 */ /* 0x002fc60007f1e0ff */
[----:B------:R1:W5:Y:S01]  /*2e90*/  @!P5 LDG.E R12, [R24.64] ;  /* 0x00000012180cd981 */ /* 0x000362000c1e1900 */
[----:B------:R-:W-:Y:S02]  /*2ea0*/  @!P5 IADD3.X R27, R35, c[0x0][0x17c], RZ, P0, !PT ;  /* 0x00005f00231bda10 */ /* 0x000fe400007fe4ff */
[----:B0-----:R-:W-:-:S03]  /*2eb0*/  @!P3 IADD3 R28, P6, R16, c[0x0][0x180], RZ ;  /* 0x00006000101cba10 */ /* 0x001fc60007fde0ff */
[----:B------:R0:W5:Y:S01]  /*2ec0*/  @!P5 LDG.E R57, [R26.64] ;  /* 0x000000121a39d981 */ /* 0x000162000c1e1900 */
[----:B-1----:R-:W-:Y:S01]  /*2ed0*/  @!P4 IADD3 R24, P0, R34, c[0x0][0x180], RZ ;  /* 0x000060002218ca10 */ /* 0x002fe20007f1e0ff */
[----:B---3--:R-:W-:Y:S01]  /*2ee0*/  CS2R R14, SRZ ;  /* 0x00000000000e7805 */ /* 0x008fe2000001ff00 */
[----:B------:R-:W-:Y:S02]  /*2ef0*/  @!P3 IADD3.X R29, R30, c[0x0][0x184], RZ, P6, !PT ;  /* 0x000061001e1dba10 */ /* 0x000fe400037fe4ff */
[----:B------:R-:W-:-:S03]  /*2f00*/  @!P4 IADD3.X R25, R32, c[0x0][0x184], RZ, P0, !PT ;  /* 0x000061002019ca10 */ /* 0x000fc600007fe4ff */
[----:B------:R1:W5:Y:S01]  /*2f10*/  @!P3 LDG.E R14, [R28.64] ;  /* 0x000000121c0eb981 */ /* 0x000362000c1e1900 */
[----:B0-----:R-:W-:-:S03]  /*2f20*/  @!P4 IADD3 R26, P5, R34, c[0x0][0x178], RZ ;  /* 0x00005e00221aca10 */ /* 0x001fc60007fbe0ff */
[----:B------:R0:W5:Y:S01]  /*2f30*/  @!P4 LDG.E R13, [R24.64] ;  /* 0x00000012180dc981 */ /* 0x000162000c1e1900 */
[----:B------:R-:W-:Y:S01]  /*2f40*/  @!P4 IADD3.X R27, R32, c[0x0][0x17c], RZ, P5, !PT ;  /* 0x00005f00201bca10 */ /* 0x000fe20002ffe4ff */
[----:B------:R-:W-:-:S04]  /*2f50*/  CS2R R54, SRZ ;  /* 0x0000000000367805 */ /* 0x000fc8000001ff00 */
[----:B------:R3:W5:Y:S01]  /*2f60*/  @!P4 LDG.E R56, [R26.64] ;  /* 0x000000121a38c981 */ /* 0x000762000c1e1900 */
[----:B-1----:R-:W-:-:S04]  /*2f70*/  @!P2 IADD3 R28, P5, R33, c[0x0][0x178], RZ ;  /* 0x00005e00211caa10 */ /* 0x002fc80007fbe0ff */
[----:B------:R-:W-:Y:S02]  /*2f80*/  @!P2 IADD3.X R29, R31, c[0x0][0x17c], RZ, P5, !PT ;  /* 0x00005f001f1daa10 */ /* 0x000fe40002ffe4ff */
[----:B---3--:R-:W-:-:S03]  /*2f90*/  @!P2 IADD3 R26, P4, R33, c[0x0][0x180], RZ ;  /* 0x00006000211aaa10 */ /* 0x008fc60007f9e0ff */
[----:B------:R1:W5:Y:S01]  /*2fa0*/  @!P2 LDG.E R54, [R28.64] ;  /* 0x000000121c36a981 */ /* 0x000362000c1e1900 */
[----:B------:R-:W-:-:S05]  /*2fb0*/  @!P2 IADD3.X R27, R31, c[0x0][0x184], RZ, P4, !PT ;  /* 0x000061001f1baa10 */ /* 0x000fca00027fe4ff */
[----:B------:R1:W5:Y:S01]  /*2fc0*/  @!P2 LDG.E R15, [R26.64] ;  /* 0x000000121a0fa981 */ /* 0x000362000c1e1900 */
[----:B0-----:R-:W-:-:S04]  /*2fd0*/  @!P3 IADD3 R24, P0, R16, c[0x0][0x178], RZ ;  /* 0x00005e001018ba10 */ /* 0x001fc80007f1e0ff */
[----:B------:R-:W-:Y:S01]  /*2fe0*/  @!P3 IADD3.X R25, R30, c[0x0][0x17c], RZ, P0, !PT ;  /* 0x00005f001e19ba10 */ /* 0x000fe200007fe4ff */
[----:B------:R-:W-:Y:S01]  /*2ff0*/  UMOV UR25, 0x3f800000 ;  /* 0x3f80000000197882 */ /* 0x000fe20000000000 */
[----:B--2---:R-:W0:Y:S01]  /*3000*/  R2UR UR24, R22 ;  /* 0x00000000161873c2 */ /* 0x004e2200000e0000 */
[----:B------:R-:W-:Y:S02]  /*3010*/  BSSY B0, `(.L_x_192) ;  /* 0x0000019000007945 */ /* 0x000fe40003800000 */
[----:B------:R2:W5:Y:S01]  /*3020*/  @!P3 LDG.E R55, [R24.64] ;  /* 0x000000121837b981 */ /* 0x000562000c1e1900 */
[----:B0-----:R-:W-:-:S05]  /*3030*/  MOV R16, UR24 ;  /* 0x0000001800107c02 */ /* 0x001fca0008000f00 */
[----:B------:R-:W-:-:S05]  /*3040*/  FFMA.FTZ R16, -R16, UR24, R23 ;  /* 0x0000001810107c23 */ /* 0x000fca0008010117 */
[----:B------:R-:W-:-:S13]  /*3050*/  FSETP.GTU.FTZ.AND P0, PT, R16, RZ, PT ;  /* 0x000000ff1000720b */ /* 0x000fda0003f1c000 */
[----:B------:R-:W-:Y:S01]  /*3060*/  VOTEU.ANY UP0, P0 ;  /* 0x00000000003f7886 */ /* 0x000fe20000000100 */
[----:B------:R-:W-:-:S13]  /*3070*/  PLOP3.LUT P0, PT, PT, PT, UP0, 0x80, 0x0 ;  /* 0x000000000000781c */ /* 0x000fda0003f0f008 */
[----:B------:R-:W-:-:S06]  /*3080*/  @P0 FADD.FTZ R16, R16, c[0x0][0x1a0] ;  /* 0x0000680010100621 */ /* 0x000fcc0000010000 */
[----:B------:R-:W0:Y:S02]  /*3090*/  @P0 MUFU.RSQ R16, R16 ;  /* 0x0000001000100308 */ /* 0x000e240000001400 */
[----:B0-----:R-:W0:Y:S01]  /*30a0*/  @P0 R2UR UR5, R16 ;  /* 0x00000000100503c2 */ /* 0x001e2200000e0000 */
[----:B------:R-:W-:Y:S01]  /*30b0*/  ISETP.GT.U32.AND P0, PT, R0, 0x22f, PT ;  /* 0x0000022f0000780c */ /* 0x000fe20003f04070 */
[----:B------:R-:W-:Y:S01]  /*30c0*/  CS2R R22, SRZ ;  /* 0x0000000000167805 */ /* 0x000fe2000001ff00 */
[----:B------:R-:W-:Y:S01]  /*30d0*/  ISETP.NE.AND P4, PT, RZ, UR21, PT ;  /* 0x00000015ff007c0c */ /* 0x000fe2000bf85270 */
[----:B--2---:R-:W-:Y:S01]  /*30e0*/  CS2R R24, SRZ ;  /* 0x0000000000187805 */ /* 0x004fe2000001ff00 */
[----:B0-----:R-:W-:-:S09]  /*30f0*/  @UP0 UMOV UR25, UR5 ;  /* 0x0000000500190c82 */ /* 0x001fd20008000000 */
[----:B------:R-:W-:Y:S05]  /*3100*/  @P0 BRA `(.L_x_193) ;  /* 0x0000009000000947 */ /* 0x000fea0003800000 */
[----:B-1----:R-:W-:Y:S02]  /*3110*/  ISETP.NE.AND P0, PT, RZ, UR21, PT ;  /* 0x00000015ff007c0c */ /* 0x002fe4000bf05270 */
[----:B------:R-:W-:-:S04]  /*3120*/  IADD3 R16, R86, UR15, RZ ;  /* 0x0000000f56107c10 */ /* 0x000fc8000fffe0ff */
[----:B------:R-:W-:-:S07]  /*3130*/  SHF.R.S32.HI R23, RZ, 0x1f, R16 ;  /* 0x0000001fff177819 */ /* 0x000fce0000011410 */
[----:B------:R-:W-:-:S04]  /*3140*/  @P0 LEA R22, P2, R16, c[0x0][0x190], 0x2 ;  /* 0x0000640010160a11 */ /* 0x000fc800078410ff */
[----:B------:R-:W-:-:S05]  /*3150*/  @P0 LEA.HI.X R23, R16, c[0x0][0x194], R23, 0x2, P2 ;  /* 0x0000650010170a11 */ /* 0x000fca00010f1417 */
[----:B------:R0:W5:Y:S02]  /*3160*/  @P0 LDG.E.64 R24, [R22.64] ;  /* 0x0000001216180981 */ /* 0x000164000c1e1b00 */
[----:B0-----:R-:W-:-:S05]  /*3170*/  MOV R22, 0x4 ;  /* 0x0000000400167802 */ /* 0x001fca0000000f00 */
[----:B------:R-:W-:-:S06]  /*3180*/  IMAD.WIDE R22, R16, R22, c[0x0][0x188] ;  /* 0x0000620010167625 */ /* 0x000fcc00078e0216 */
[----:B------:R-:W5:Y:S02]  /*3190*/  LDG.E.64 R22, [R22.64] ;  /* 0x0000001216167981 */ /* 0x000f64000c1e1b00 */
.L_x_193:
[----:B-1----:R-:W-:Y:S05]  /*31a0*/  BSYNC B0 ;  /* 0x0000000000007941 */ /* 0x002fea0003800000 */
.L_x_192:
[--C-:B-----5:R-:W-:Y:S02]  /*31b0*/  PRMT R34, RZ, 0x5410, R52.reuse ;  /* 0x00005410ff227816 */ /* 0x120fe40000000034 */
[----:B------:R-:W-:Y:S02]  /*31c0*/  PRMT R26, RZ, 0x7610, R52 ;  /* 0x00007610ff1a7816 */ /* 0x000fe40000000034 */
[--C-:B------:R-:W-:Y:S01]  /*31d0*/  PRMT R31, RZ, 0x5410, R61.reuse ;  /* 0x00005410ff1f7816 */ /* 0x100fe2000000003d */
[----:B------:R-:W-:Y:S01]  /*31e0*/  FADD.FTZ R34, R34, -UR24 ;  /* 0x8000001822227e21 */ /* 0x000fe20008010000 */
[----:B------:R-:W-:Y:S01]  /*31f0*/  PRMT R16, RZ, 0x7610, R61 ;  /* 0x00007610ff107816 */ /* 0x000fe2000000003d */
[----:B------:R-:W-:Y:S02]  /*3200*/  FADD.FTZ R26, R26, -UR24 ;  /* 0x800000181a1a7e21 */ /* 0x000fe40008010000 */
[----:B------:R-:W-:Y:S02]  /*3210*/  FMUL.FTZ R34, R34, UR25 ;  /* 0x0000001922227c20 */ /* 0x000fe40008410000 */
        /* <DEDUP_REMOVED lines=20> */
.L_x_194:
[----:B------:R-:W-:Y:S01]  /*3360*/  FMUL.FTZ R27, R31, R22 ;  /* 0x000000161f1b7220 */ /* 0x000fe20000410000 */
[----:B------:R-:W-:Y:S01]  /*3370*/  PRMT R30, RZ, 0x5410, R53 ;  /* 0x00005410ff1e7816 */ /* 0x000fe20000000035 */
[----:B------:R-:W-:Y:S01]  /*3380*/  FMUL.FTZ R29, R16, R23 ;  /* 0x00000017101d7220 */ /* 0x000fe20000410000 */
[--C-:B------:R-:W-:Y:S01]  /*3390*/  PRMT R35, RZ, 0x5410, R63.reuse ;  /* 0x00005410ff237816 */ /* 0x100fe2000000003f */
[----:B------:R-:W-:Y:S01]  /*33a0*/  FFMA.FTZ R28, R34, R27, RZ ;  /* 0x0000001b221c7223 */ /* 0x000fe200000100ff */
[----:B------:R-:W-:Y:S01]  /*33b0*/  PRMT R90, RZ, 0x7610, R63 ;  /* 0x00007610ff5a7816 */ /* 0x000fe2000000003f */
[----:B------:R-:W-:Y:S02]  /*33c0*/  FADD.FTZ R27, RZ, R27 ;  /* 0x0000001bff1b7221 */ /* 0x000fe40000010000 */
[----:B------:R-:W-:Y:S02]  /*33d0*/  FFMA.FTZ R28, R26, R29, R28 ;  /* 0x0000001d1a1c7223 */ /* 0x000fe4000001001c */
[----:B------:R-:W-:Y:S01]  /*33e0*/  FADD.FTZ R29, R29, R27 ;  /* 0x0000001b1d1d7221 */ /* 0x000fe20000010000 */
[----:B------:R-:W-:Y:S01]  /*33f0*/  PRMT R27, RZ, 0x7610, R53 ;  /* 0x00007610ff1b7816 */ /* 0x000fe20000000035 */
[----:B------:R-:W-:-:S02]  /*3400*/  FADD.FTZ R30, R30, -UR24 ;  /* 0x800000181e1e7e21 */ /* 0x000fc40008010000 */
[----:B------:R-:W-:Y:S02]  /*3410*/  FFMA.FTZ R34, R34, R31, RZ ;  /* 0x0000001f22227223 */ /* 0x000fe400000100ff */
        /* <DEDUP_REMOVED lines=22> */
.L_x_195:
[----:B------:R-:W-:Y:S02]  /*3580*/  FADD.FTZ R32, RZ, R31 ;  /* 0x0000001fff207221 */ /* 0x000fe40000010000 */
[----:B------:R-:W-:Y:S02]  /*3590*/  FMUL.FTZ R31, R35, R22 ;  /* 0x00000016231f7220 */ /* 0x000fe40000410000 */
[----:B------:R-:W-:Y:S02]  /*35a0*/  FFMA.FTZ R89, R26, R16, RZ ;  /* 0x000000101a597223 */ /* 0x000fe400000100ff */
[----:B------:R-:W-:Y:S02]  /*35b0*/  FADD.FTZ R26, RZ, R16 ;  /* 0x00000010ff1a7221 */ /* 0x000fe40000010000 */
[----:B------:R-:W-:Y:S02]  /*35c0*/  FFMA.FTZ R28, R30, R31, R28 ;  /* 0x0000001f1e1c7223 */ /* 0x000fe4000001001c */
[----:B------:R-:W-:-:S02]  /*35d0*/  FMUL.FTZ R16, R90, R23 ;  /* 0x000000175a107220 */ /* 0x000fc40000410000 */
[----:B------:R-:W-:Y:S01]  /*35e0*/  FADD.FTZ R29, R29, R31 ;  /* 0x0000001f1d1d7221 */ /* 0x000fe20000010000 */
[----:B------:R-:W-:Y:S01]  /*35f0*/  PRMT R31, RZ, 0x5410, R65 ;  /* 0x00005410ff1f7816 */ /* 0x000fe20000000041 */
[C---:B------:R-:W-:Y:S02]  /*3600*/  FFMA.FTZ R89, R27.reuse, R90, R89 ;  /* 0x0000005a1b597223 */ /* 0x040fe40000010059 */
[----:B------:R-:W-:Y:S02]  /*3610*/  FFMA.FTZ R27, R27, R16, R28 ;  /* 0x000000101b1b7223 */ /* 0x000fe4000001001c */
[----:B------:R-:W-:Y:S01]  /*3620*/  FADD.FTZ R90, R26, R90 ;  /* 0x0000005a1a5a7221 */ /* 0x000fe20000010000 */
[--C-:B------:R-:W-:Y:S01]  /*3630*/  PRMT R26, RZ, 0x7610, R50.reuse ;  /* 0x00007610ff1a7816 */ /* 0x100fe20000000032 */
[----:B------:R-:W-:Y:S01]  /*3640*/  FADD.FTZ R28, R16, R29 ;  /* 0x0000001d101c7221 */ /* 0x000fe20000010000 */
[----:B------:R-:W-:Y:S01]  /*3650*/  PRMT R29, RZ, 0x5410, R50 ;  /* 0x00005410ff1d7816 */ /* 0x000fe20000000032 */
[----:B------:R-:W-:Y:S01]  /*3660*/  FFMA.FTZ R34, R30, R35, R34 ;  /* 0x000000231e227223 */ /* 0x000fe20000010022 */
[----:B------:R-:W-:Y:S01]  /*3670*/  PRMT R16, RZ, 0x7610, R65 ;  /* 0x00007610ff107816 */ /* 0x000fe20000000041 */
[----:B------:R-:W-:-:S02]  /*3680*/  FADD.FTZ R26, R26, -UR24 ;  /* 0x800000181a1a7e21 */ /* 0x000fc40008010000 */
[----:B------:R-:W-:Y:S02]  /*3690*/  FADD.FTZ R29, R29, -UR24 ;  /* 0x800000181d1d7e21 */ /* 0x000fe40008010000 */
[----:B------:R-:W-:Y:S02]  /*36a0*/  FADD.FTZ R35, R32, R35 ;  /* 0x0000002320237221 */ /* 0x000fe40000010000 */
        /* <DEDUP_REMOVED lines=21> */
.L_x_196:
        /* <DEDUP_REMOVED lines=8> */
[----:B------:R-:W-:Y:S01]  /*3880*/  FADD.FTZ R28, R29, R28 ;  /* 0x0000001c1d1c7221 */ /* 0x000fe20000010000 */
[----:B------:R-:W-:Y:S01]  /*3890*/  PRMT R29, RZ, 0x5410, R51 ;  /* 0x00005410ff1d7816 */ /* 0x000fe20000000033 */
[----:B------:R-:W-:Y:S01]  /*38a0*/  FADD.FTZ R35, R35, R31 ;  /* 0x0000001f23237221 */ /* 0x000fe20000010000 */
[--C-:B------:R-:W-:Y:S01]  /*38b0*/  PRMT R31, RZ, 0x5410, R67.reuse ;  /* 0x00005410ff1f7816 */ /* 0x100fe20000000043 */
[----:B------:R-:W-:Y:S02]  /*38c0*/  FADD.FTZ R27, R27, -UR24 ;  /* 0x800000181b1b7e21 */ /* 0x000fe40008010000 */
[----:B------:R-:W-:Y:S02]  /*38d0*/  FADD.FTZ R29, R29, -UR24 ;  /* 0x800000181d1d7e21 */ /* 0x000fe40008010000 */
[----:B------:R-:W-:Y:S01]  /*38e0*/  FADD.FTZ R90, R90, R16 ;  /* 0x000000105a5a7221 */ /* 0x000fe20000010000 */
[----:B------:R-:W-:Y:S01]  /*38f0*/  PRMT R16, RZ, 0x7610, R67 ;  /* 0x00007610ff107816 */ /* 0x000fe20000000043 */
[----:B------:R-:W-:-:S02]  /*3900*/  FMUL.FTZ R29, R29, UR25 ;  /* 0x000000191d1d7c20 */ /* 0x000fc40008410000 */
        /* <DEDUP_REMOVED lines=20> */
.L_x_197:
        /* <DEDUP_REMOVED lines=37> */
.L_x_198:
        /* <DEDUP_REMOVED lines=37> */
.L_x_199:
        /* <DEDUP_REMOVED lines=37> */
.L_x_200:
        /* <DEDUP_REMOVED lines=37> */
.L_x_201:
        /* <DEDUP_REMOVED lines=37> */
.L_x_202:
        /* <DEDUP_REMOVED lines=37> */
.L_x_203:
        /* <DEDUP_REMOVED lines=37> */
.L_x_204:
        /* <DEDUP_REMOVED lines=37> */
.L_x_205:
        /* <DEDUP_REMOVED lines=37> */
.L_x_206:
        /* <DEDUP_REMOVED lines=11> */
[----:B------:R-:W-:Y:S01]  /*4fd0*/  PRMT R31, RZ, 0x5410, R84 ;  /* 0x00005410ff1f7816 */ /* 0x000fe20000000054 */
        /* <DEDUP_REMOVED lines=25> */
.L_x_207:
        /* <DEDUP_REMOVED lines=37> */
.L_x_208:
        /* <DEDUP_REMOVED lines=37> */
.L_x_209:
        /* <DEDUP_REMOVED lines=37> */
.L_x_210:
        /* <DEDUP_REMOVED lines=37> */
.L_x_211:
        /* <DEDUP_REMOVED lines=37> */
.L_x_212:
        /* <DEDUP_REMOVED lines=37> */
.L_x_213:
        /* <DEDUP_REMOVED lines=37> */
.L_x_214:
        /* <DEDUP_REMOVED lines=37> */
.L_x_215:
        /* <DEDUP_REMOVED lines=37> */
.L_x_216:
        /* <DEDUP_REMOVED lines=37> */
.L_x_217:
        /* <DEDUP_REMOVED lines=37> */
.L_x_218:
        /* <DEDUP_REMOVED lines=37> */
.L_x_219:
        /* <DEDUP_REMOVED lines=37> */
.L_x_220:
        /* <DEDUP_REMOVED lines=37> */
.L_x_221:
[----:B------:R-:W-:Y:S02]  /*71d0*/  FMUL.FTZ R30, R31, R22 ;  /* 0x000000161f1e7220 */ /* 0x000fe40000410000 */
[C---:B------:R-:W-:Y:S02]  /*71e0*/  FFMA.FTZ R34, R29.reuse, R31, R34 ;  /* 0x0000001f1d227223 */ /* 0x040fe40000010022 */
[----:B------:R-:W-:Y:S02]  /*71f0*/  FFMA.FTZ R26, R29, R30, R26 ;  /* 0x0000001e1d1a7223 */ /* 0x000fe4000001001a */
[----:B------:R-:W-:Y:S02]  /*7200*/  FADD.FTZ R28, R28, R30 ;  /* 0x0000001e1c1c7221 */ /* 0x000fe40000010000 */
[----:B------:R-:W-:Y:S02]  /*7210*/  FMUL.FTZ R29, R16, R23 ;  /* 0x00000017101d7220 */ /* 0x000fe40000410000 */
[----:B------:R-:W-:-:S02]  /*7220*/  FFMA.FTZ R89, R27, R16, R89 ;  /* 0x000000101b597223 */ /* 0x000fc40000010059 */
[----:B------:R-:W-:Y:S01]  /*7230*/  FADD.FTZ R90, R90, R16 ;  /* 0x000000105a5a7221 */ /* 0x000fe20000010000 */
[----:B------:R-:W-:Y:S01]  /*7240*/  PRMT R16, RZ, 0x7610, R12 ;  /* 0x00007610ff107816 */ /* 0x000fe2000000000c */
[----:B------:R-:W-:Y:S01]  /*7250*/  FFMA.FTZ R27, R27, R29, R26 ;  /* 0x0000001d1b1b7223 */ /* 0x000fe2000001001a */
[----:B------:R-:W-:Y:S01]  /*7260*/  PRMT R26, RZ, 0x7610, R57 ;  /* 0x00007610ff1a7816 */ /* 0x000fe20000000039 */
[----:B------:R-:W-:Y:S01]  /*7270*/  FADD.FTZ R28, R29, R28 ;  /* 0x0000001c1d1c7221 */ /* 0x000fe20000010000 */
[----:B------:R-:W-:Y:S01]  /*7280*/  PRMT R29, RZ, 0x5410, R12 ;  /* 0x00005410ff1d7816 */ /* 0x000fe2000000000c */
[----:B------:R-:W-:Y:S02]  /*7290*/  FADD.FTZ R16, R16, -UR24 ;  /* 0x8000001810107e21 */ /* 0x000fe40008010000 */
[----:B------:R-:W-:Y:S01]  /*72a0*/  FADD.FTZ R35, R35, R31 ;  /* 0x0000001f23237221 */ /* 0x000fe20000010000 */
[----:B------:R-:W-:Y:S01]  /*72b0*/  PRMT R31, RZ, 0x5410, R57 ;  /* 0x00005410ff1f7816 */ /* 0x000fe20000000039 */
[----:B------:R-:W-:-:S02]  /*72c0*/  FADD.FTZ R29, R29, -UR24 ;  /* 0x800000181d1d7e21 */ /* 0x000fc40008010000 */
        /* <DEDUP_REMOVED lines=21> */
.L_x_222:
[----:B------:R-:W-:Y:S01]  /*7420*/  FMUL.FTZ R30, R31, R22 ;  /* 0x000000161f1e7220 */ /* 0x000fe20000410000 */
[----:B------:R-:W-:Y:S01]  /*7430*/  PRMT R88, RZ, 0x7610, R13 ;  /* 0x00007610ff587816 */ /* 0x000fe2000000000d */
[C---:B------:R-:W-:Y:S01]  /*7440*/  FFMA.FTZ R34, R29.reuse, R31, R34 ;  /* 0x0000001f1d227223 */ /* 0x040fe20000010022 */
[----:B------:R-:W-:Y:S01]  /*7450*/  PRMT R87, RZ, 0x7610, R56 ;  /* 0x00007610ff577816 */ /* 0x000fe20000000038 */
[----:B------:R-:W-:Y:S02]  /*7460*/  FFMA.FTZ R27, R29, R30, R27 ;  /* 0x0000001e1d1b7223 */ /* 0x000fe4000001001b */
[----:B------:R-:W-:Y:S02]  /*7470*/  FMUL.FTZ R29, R26, R23 ;  /* 0x000000171a1d7220 */ /* 0x000fe40000410000 */
[C---:B------:R-:W-:Y:S02]  /*7480*/  FFMA.FTZ R89, R16.reuse, R26, R89 ;  /* 0x0000001a10597223 */ /* 0x040fe40000010059 */
[----:B------:R-:W-:Y:S01]  /*7490*/  FFMA.FTZ R16, R16, R29, R27 ;  /* 0x0000001d10107223 */ /* 0x000fe2000001001b */
[----:B------:R-:W-:Y:S01]  /*74a0*/  PRMT R27, RZ, 0x5410, R13 ;  /* 0x00005410ff1b7816 */ /* 0x000fe2000000000d */
[----:B------:R-:W-:-:S02]  /*74b0*/  FADD.FTZ R28, R28, R30 ;  /* 0x0000001e1c1c7221 */ /* 0x000fc40000010000 */
[----:B------:R-:W-:Y:S02]  /*74c0*/  FADD.FTZ R88, R88, -UR24 ;  /* 0x8000001858587e21 */ /* 0x000fe40008010000 */
[----:B------:R-:W-:Y:S02]  /*74d0*/  FADD.FTZ R27, R27, -UR24 ;  /* 0x800000181b1b7e21 */ /* 0x000fe40008010000 */
[----:B------:R-:W-:Y:S02]  /*74e0*/  FADD.FTZ R90, R90, R26 ;  /* 0x0000001a5a5a7221 */ /* 0x000fe40000010000 */
[----:B------:R-:W-:Y:S01]  /*74f0*/  FADD.FTZ R26, R29, R28 ;  /* 0x0000001c1d1a7221 */ /* 0x000fe20000010000 */
[----:B------:R-:W-:Y:S01]  /*7500*/  PRMT R29, RZ, 0x5410, R56 ;  /* 0x00005410ff1d7816 */ /* 0x000fe20000000038 */
[----:B------:R-:W-:Y:S02]  /*7510*/  FADD.FTZ R35, R35, R31 ;  /* 0x0000001f23237221 */ /* 0x000fe40000010000 */
        /* <DEDUP_REMOVED lines=21> */
.L_x_223:
[----:B------:R-:W-:Y:S01]  /*7670*/  FMUL.FTZ R28, R29, R22 ;  /* 0x000000161d1c7220 */ /* 0x000fe20000410000 */
[----:B------:R-:W-:Y:S01]  /*7680*/  PRMT R33, RZ, 0x5410, R14 ;  /* 0x00005410ff217816 */ /* 0x000fe2000000000e */
[C---:B------:R-:W-:Y:S01]  /*7690*/  FFMA.FTZ R34, R27.reuse, R29, R34 ;  /* 0x0000001d1b227223 */ /* 0x040fe20000010022 */
[----:B------:R-:W-:Y:S01]  /*76a0*/  PRMT R32, RZ, 0x7610, R14 ;  /* 0x00007610ff207816 */ /* 0x000fe2000000000e */
[----:B------:R-:W-:Y:S02]  /*76b0*/  FFMA.FTZ R16, R27, R28, R16 ;  /* 0x0000001c1b107223 */ /* 0x000fe40000010010 */
[----:B------:R-:W-:Y:S02]  /*76c0*/  FADD.FTZ R27, R26, R28 ;  /* 0x0000001c1a1b7221 */ /* 0x000fe40000010000 */
[----:B------:R-:W-:Y:S02]  /*76d0*/  FMUL.FTZ R28, R87, R23 ;  /* 0x00000017571c7220 */ /* 0x000fe40000410000 */
[----:B------:R-:W-:-:S02]  /*76e0*/  FADD.FTZ R33, R33, -UR24 ;  /* 0x8000001821217e21 */ /* 0x000fc40008010000 */
[----:B------:R-:W-:Y:S02]  /*76f0*/  FADD.FTZ R32, R32, -UR24 ;  /* 0x8000001820207e21 */ /* 0x000fe40008010000 */
[----:B------:R-:W-:Y:S01]  /*7700*/  FADD.FTZ R35, R35, R29 ;  /* 0x0000001d23237221 */ /* 0x000fe20000010000 */
[--C-:B------:R-:W-:Y:S01]  /*7710*/  PRMT R29, RZ, 0x5410, R55.reuse ;  /* 0x00005410ff1d7816 */ /* 0x100fe20000000037 */
[----:B------:R-:W-:Y:S01]  /*7720*/  FFMA.FTZ R26, R88, R28, R16 ;  /* 0x0000001c581a7223 */ /* 0x000fe20000010010 */
[----:B------:R-:W-:Y:S01]  /*7730*/  PRMT R16, RZ, 0x7610, R55 ;  /* 0x00007610ff107816 */ /* 0x000fe20000000037 */
        /* <DEDUP_REMOVED lines=22> */
.L_x_224:
[----:B------:R-:W-:Y:S01]  /*78a0*/  FMUL.FTZ R28, R29, R22 ;  /* 0x000000161d1c7220 */ /* 0x000fe20000410000 */
[----:B------:R-:W-:Y:S02]  /*78b0*/  PRMT R91, RZ, 0x7610, R15 ;  /* 0x00007610ff5b7816 */ /* 0x000fe4000000000f */
[----:B------:R-:W-:Y:S01]  /*78c0*/  PRMT R30, RZ, 0x5410, R54 ;  /* 0x00005410ff1e7816 */ /* 0x000fe20000000036 */
[----:B------:R-:W-:Y:S01]  /*78d0*/  FFMA.FTZ R26, R33, R28, R26 ;  /* 0x0000001c211a7223 */ /* 0x000fe2000001001a */
[----:B------:R-:W-:Y:S01]  /*78e0*/  PRMT R31, RZ, 0x7610, R54 ;  /* 0x00007610ff1f7816 */ /* 0x000fe20000000036 */
[----:B------:R-:W-:Y:S02]  /*78f0*/  FADD.FTZ R27, R27, R28 ;  /* 0x0000001c1b1b7221 */ /* 0x000fe40000010000 */
[----:B------:R-:W-:Y:S02]  /*7900*/  FMUL.FTZ R28, R16, R23 ;  /* 0x00000017101c7220 */ /* 0x000fe40000410000 */
[----:B------:R-:W-:-:S02]  /*7910*/  FADD.FTZ R91, R91, -UR24 ;  /* 0x800000185b5b7e21 */ /* 0x000fc40008010000 */
[----:B------:R-:W-:Y:S02]  /*7920*/  FFMA.FTZ R26, R32, R28, R26 ;  /* 0x0000001c201a7223 */ /* 0x000fe4000001001a */
[----:B------:R-:W-:Y:S01]  /*7930*/  FADD.FTZ R27, R28, R27 ;  /* 0x0000001b1c1b7221 */ /* 0x000fe20000010000 */
[----:B------:R-:W-:Y:S01]  /*7940*/  PRMT R28, RZ, 0x5410, R15 ;  /* 0x00005410ff1c7816 */ /* 0x000fe2000000000f */
[----:B------:R-:W-:-:S04]  /*7950*/  FMUL.FTZ R91, R91, UR25 ;  /* 0x000000195b5b7c20 */ /* 0x000fc80008410000 */
        /* <DEDUP_REMOVED lines=21> */
.L_x_225:
[----:B------:R-:W2:Y:S01]  /*7ab0*/  LDL R93, [R1] ;  /* 0x00000000015d7983 */ /* 0x000ea20000100800 */
[----:B------:R-:W-:Y:S01]  /*7ac0*/  FMUL.FTZ R92, R30, R22 ;  /* 0x000000161e5c7220 */ /* 0x000fe20000410000 */
[----:B------:R-:W-:Y:S02]  /*7ad0*/  ISETP.GT.AND P0, PT, R0, 0x21f, PT ;  /* 0x0000021f0000780c */ /* 0x000fe40003f04270 */
[----:B------:R0:W-:Y:S01]  /*7ae0*/  STL [R1+0x4], R2 ;  /* 0x0000040201007387 */ /* 0x0001e20000100800 */
[----:B------:R-:W-:Y:S02]  /*7af0*/  FFMA.FTZ R26, R28, R92, R26 ;  /* 0x0000005c1c1a7223 */ /* 0x000fe4000001001a */
[----:B------:R-:W-:Y:S01]  /*7b00*/  FADD.FTZ R27, R27, R92 ;  /* 0x0000005c1b1b7221 */ /* 0x000fe20000010000 */
[----:B------:R-:W-:Y:S01]  /*7b10*/  MOV R92, 0xffffffe0 ;  /* 0xffffffe0005c7802 */ /* 0x000fe20000000f00 */
[----:B0-----:R-:W0:Y:S01]  /*7b20*/  S2R R2, SR_LANEID ;  /* 0x0000000000027919 */ /* 0x001e220000000000 */
[----:B------:R-:W-:-:S03]  /*7b30*/  FFMA.FTZ R89, R88, R87, R89 ;  /* 0x0000005758597223 */ /* 0x000fc60000010059 */
[----:B--2---:R-:W-:Y:S02]  /*7b40*/  IMAD R92, R93, R92, 0x22f ;  /* 0x0000022f5d5c7424 */ /* 0x004fe400078e025c */
[----:B------:R-:W-:-:S03]  /*7b50*/  FMUL.FTZ R93, R31, R23 ;  /* 0x000000171f5d7220 */ /* 0x000fc60000410000 */
[----:B------:R-:W-:Y:S01]  /*7b60*/  SEL R92, R92, 0x1f, P0 ;  /* 0x0000001f5c5c7807 */ /* 0x000fe20000000000 */
[----:B------:R-:W-:Y:S02]  /*7b70*/  FADD.FTZ R27, R93, R27 ;  /* 0x0000001b5d1b7221 */ /* 0x000fe40000010000 */
[----:B------:R-:W-:Y:S01]  /*7b80*/  FFMA.FTZ R26, R91, R93, R26 ;  /* 0x0000005d5b1a7223 */ /* 0x000fe2000001001a */
[----:B0-----:R-:W-:Y:S02]  /*7b90*/  ISETP.GE.AND P0, PT, R2, R92, PT ;  /* 0x0000005c0200720c */ /* 0x001fe40003f06270 */
[----:B------:R-:W0:Y:S04]  /*7ba0*/  SHFL.DOWN PT, R93, R27, 0x1, R92 ;  /* 0x082000001b5d7989 */ /* 0x000e2800000e005c */
[----:B------:R1:W5:Y:S04]  /*7bb0*/  LDL.LU R2, [R1+0x4] ;  /* 0x0000040001027983 */ /* 0x0003680000300800 */
[----:B------:R-:W2:Y:S03]  /*7bc0*/  LDL R88, [R1] ;  /* 0x0000000001587983 */ /* 0x000ea60000100800 */
[----:B0-----:R-:W-:-:S02]  /*7bd0*/  @!P0 FADD.FTZ R27, R27, R93 ;  /* 0x0000005d1b1b8221 */ /* 0x001fc40000010000 */
[----:B------:R-:W0:Y:S02]  /*7be0*/  SHFL.DOWN PT, R93, R26, 0x1, R92 ;  /* 0x082000001a5d7989 */ /* 0x000e2400000e005c */
[----:B0-----:R-:W-:Y:S02]  /*7bf0*/  @!P0 FADD.FTZ R26, R26, R93 ;  /* 0x0000005d1a1a8221 */ /* 0x001fe40000010000 */
[----:B------:R-:W0:Y:S02]  /*7c00*/  S2R R93, SR_LANEID ;  /* 0x00000000005d7919 */ /* 0x000e240000000000 */
[----:B0-----:R-:W-:-:S04]  /*7c10*/  IADD3 R93, R93, 0x2, RZ ;  /* 0x000000025d5d7810 */ /* 0x001fc80007ffe0ff */
[----:B------:R-:W-:Y:S02]  /*7c20*/  ISETP.GT.AND P0, PT, R93, R92, PT ;  /* 0x0000005c5d00720c */ /* 0x000fe40003f04270 */
[----:B------:R-:W0:Y:S11]  /*7c30*/  SHFL.DOWN PT, R93, R27, 0x2, R92 ;  /* 0x084000001b5d7989 */ /* 0x000e3600000e005c */
        /* <DEDUP_REMOVED lines=17> */
[----:B------:R-:W0:Y:S01]  /*7d50*/  S2R R93, SR_LANEID ;  /* 0x00000000005d7919 */ /* 0x000e220000000000 */
[----:B------:R-:W-:-:S03]  /*7d60*/  FADD.FTZ R90, R90, R87 ;  /* 0x000000575a5a7221 */ /* 0x000fc60000010000 */
[----:B------:R-:W3:Y:S01]  /*7d70*/  S2R R87, SR_LANEID ;  /* 0x0000000000577919 */ /* 0x000ee20000000000 */
[----:B0-----:R-:W-:-:S04]  /*7d80*/  IADD3 R93, R93, 0x10, RZ ;  /* 0x000000105d5d7810 */ /* 0x001fc80007ffe0ff */
[----:B------:R-:W-:Y:S02]  /*7d90*/  ISETP.GT.AND P0, PT, R93, R92, PT ;  /* 0x0000005c5d00720c */ /* 0x000fe40003f04270 */
[----:B------:R-:W0:Y:S04]  /*7da0*/  SHFL.DOWN PT, R93, R26, 0x10, R92 ;  /* 0x0a0000001a5d7989 */ /* 0x000e2800000e005c */
[----:B------:R-:W4:Y:S01]  /*7db0*/  SHFL.DOWN PT, R92, R27, 0x10, R92 ;  /* 0x0a0000001b5c7989 */ /* 0x000f2200000e005c */
[----:B------:R-:W-:Y:S01]  /*7dc0*/  FFMA.FTZ R34, R33, R29, R34 ;  /* 0x0000001d21227223 */ /* 0x000fe20000010022 */
[----:B------:R-:W-:Y:S01]  /*7dd0*/  ISETP.NE.AND P2, PT, R0, RZ, PT ;  /* 0x000000ff0000720c */ /* 0x000fe20003f45270 */
[----:B------:R-:W-:Y:S02]  /*7de0*/  FFMA.FTZ R89, R32, R16, R89 ;  /* 0x0000001020597223 */ /* 0x000fe40000010059 */
[----:B------:R-:W-:-:S02]  /*7df0*/  FADD.FTZ R35, R35, R29 ;  /* 0x0000001d23237221 */ /* 0x000fc40000010000 */
[----:B------:R-:W-:Y:S02]  /*7e00*/  FADD.FTZ R90, R90, R16 ;  /* 0x000000105a5a7221 */ /* 0x000fe40000010000 */
[----:B------:R-:W-:Y:S02]  /*7e10*/  FFMA.FTZ R29, R91, R31, R89 ;  /* 0x0000001f5b1d7223 */ /* 0x000fe40000010059 */
[----:B------:R-:W-:Y:S02]  /*7e20*/  FFMA.FTZ R28, R28, R30, R34 ;  /* 0x0000001e1c1c7223 */ /* 0x000fe40000010022 */
[----:B0-----:R-:W-:Y:S02]  /*7e30*/  @!P0 FADD.FTZ R26, R26, R93 ;  /* 0x0000005d1a1a8221 */ /* 0x001fe40000010000 */
[----:B----4-:R-:W-:Y:S01]  /*7e40*/  @!P0 FADD.FTZ R27, R27, R92 ;  /* 0x0000005c1b1b8221 */ /* 0x010fe20000010000 */
[----:B---3--:R-:W-:Y:S01]  /*7e50*/  ISETP.NE.AND P0, PT, R87, RZ, PT ;  /* 0x000000ff5700720c */ /* 0x008fe20003f05270 */
[----:B------:R-:W-:-:S02]  /*7e60*/  FADD.FTZ R30, R35, R30 ;  /* 0x0000001e231e7221 */ /* 0x000fc40000010000 */
[----:B------:R-:W-:Y:S01]  /*7e70*/  FADD.FTZ R31, R90, R31 ;  /* 0x0000001f5a1f7221 */ /* 0x000fe20000010000 */
[----:B------:R-:W-:Y:S01]  /*7e80*/  UMOV UR15, 0x4 ;  /* 0x00000004000f7882 */ /* 0x000fe20000000000 */
[----:B------:R-:W-:Y:S01]  /*7e90*/  BSSY B0, `(.L_x_226) ;  /* 0x0000033000007945 */ /* 0x000fe20003800000 */
[----:B------:R-:W-:Y:S02]  /*7ea0*/  ULDC UR22, c[0x0][0xc] ;  /* 0x0000030000167ab9 */ /* 0x000fe40000000800 */
[----:B------:R1:W-:Y:S01]  /*7eb0*/  STS.128 [R0.X16+0xc0], R28 ;  /* 0x0000c01c00007388 */ /* 0x0003e2000000cc00 */
[----:B------:R-:W-:-:S04]  /*7ec0*/  ISETP.GT.U32.AND P3, PT, R0, 0x22, PT ;  /* 0x000000220000780c */ /* 0x000fc80003f64070 */
[----:B--2---:R1:W-:Y:S01]  /*7ed0*/  @!P0 STS.64 [R88.X8+0x18], R26 ;  /* 0x0000181a58008388 */ /* 0x0043e20000008a00 */
[----:B------:R-:W-:-:S03]  /*7ee0*/  SHF.L.U32 R16, R0, 0x4, RZ ;  /* 0x0000000400107819 */ /* 0x000fc600000006ff */
[----:B------:R-:W-:Y:S06]  /*7ef0*/  BAR.SYNC.DEFER_BLOCKING 0x0 ;  /* 0x0000000000007b1d */ /* 0x000fec0000010000 */
[----:B------:R-:W-:Y:S05]  /*7f00*/  @P2 BRA `(.L_x_227) ;  /* 0x000002b000002947 */ /* 0x000fea0003800000 */
[----:B------:R-:W0:Y:S02]  /*7f10*/  LDS.128 R32, [0x20] ;  /* 0x00002000ff207984 */ /* 0x000e240000000c00 */
[----:B01----:R-:W-:Y:S02]  /*7f20*/  FADD.FTZ R26, R26, R32 ;  /* 0x000000201a1a7221 */ /* 0x003fe40000010000 */
[----:B------:R-:W-:-:S02]  /*7f30*/  FADD.FTZ R27, R27, R33 ;  /* 0x000000211b1b7221 */ /* 0x000fc40000010000 */
[----:B------:R-:W-:Y:S02]  /*7f40*/  FADD.FTZ R26, R26, R34 ;  /* 0x000000221a1a7221 */ /* 0x000fe40000010000 */
[----:B------:R-:W-:Y:S02]  /*7f50*/  FADD.FTZ R27, R27, R35 ;  /* 0x000000231b1b7221 */ /* 0x000fe40000010000 */
[----:B------:R-:W0:Y:S02]  /*7f60*/  LDS.128 R32, [0x30] ;  /* 0x00003000ff207984 */ /* 0x000e240000000c00 */
[----:B0-----:R-:W-:Y:S02]  /*7f70*/  FADD.FTZ R26, R26, R32 ;  /* 0x000000201a1a7221 */ /* 0x001fe40000010000 */
[----:B------:R-:W-:Y:S02]  /*7f80*/  FADD.FTZ R27, R27, R33 ;  /* 0x000000211b1b7221 */ /* 0x000fe40000010000 */
[----:B------:R-:W-:-:S02]  /*7f90*/  FADD.FTZ R26, R26, R34 ;  /* 0x000000221a1a7221 */ /* 0x000fc40000010000 */
[----:B------:R-:W-:Y:S02]  /*7fa0*/  FADD.FTZ R27, R27, R35 ;  /* 0x000000231b1b7221 */ /* 0x000fe40000010000 */
[----:B------:R-:W0:Y:S02]  /*7fb0*/  LDS.128 R32, [0x40] ;  /* 0x00004000ff207984 */ /* 0x000e240000000c00 */
[----:B0-----:R-:W-:Y:S02]  /*7fc0*/  FADD.FTZ R26, R26, R32 ;  /* 0x000000201a1a7221 */ /* 0x001fe40000010000 */
[----:B------:R-:W-:Y:S02]  /*7fd0*/  FADD.FTZ R27, R27, R33 ;  /* 0x000000211b1b7221 */ /* 0x000fe40000010000 */
[----:B------:R-:W-:Y:S02]  /*7fe0*/  FADD.FTZ R26, R26, R34 ;  /* 0x000000221a1a7221 */ /* 0x000fe40000010000 */
[----:B------:R-:W-:-:S02]  /*7ff0*/  FADD.FTZ R27, R27, R35 ;  /* 0x000000231b1b7221 */ /* 0x000fc40000010000 */
[----:B------:R-:W0:Y:S02]  /*8000*/  LDS.128 R32, [0x50] ;  /* 0x00005000ff207984 */ /* 0x000e240000000c00 */
[----:B0-----:R-:W-:Y:S02]  /*8010*/  FADD.FTZ R26, R26, R32 ;  /* 0x000000201a1a7221 */ /* 0x001fe40000010000 */
[----:B------:R-:W-:Y:S02]  /*8020*/  FADD.FTZ R27, R27, R33 ;  /* 0x000000211b1b7221 */ /* 0x000fe40000010000 */
[----:B------:R-:W-:Y:S02]  /*8030*/  FADD.FTZ R26, R26, R34 ;  /* 0x000000221a1a7221 */ /* 0x000fe40000010000 */
[----:B------:R-:W-:Y:S02]  /*8040*/  FADD.FTZ R27, R27, R35 ;  /* 0x000000231b1b7221 */ /* 0x000fe40000010000 */
[----:B------:R-:W0:Y:S02]  /*8050*/  LDS.128 R32, [0x60] ;  /* 0x00006000ff207984 */ /* 0x000e240000000c00 */
        /* <DEDUP_REMOVED lines=19> */
[----:B------:R-:W0:Y:S02]  /*8190*/  LDS.64 R26, [0xa0] ;  /* 0x0000a000ff1a7984 */ /* 0x000e240000000a00 */
[----:B0-----:R-:W-:Y:S02]  /*81a0*/  FADD.FTZ R26, R34, R26 ;  /* 0x0000001a221a7221 */ /* 0x001fe40000010000 */
[----:B------:R-:W-:Y:S02]  /*81b0*/  FADD.FTZ R27, R35, R27 ;  /* 0x0000001b231b7221 */ /* 0x000fe40000010000 */
.L_x_227:
[----:B------:R-:W-:Y:S05]  /*81c0*/  BSYNC B0 ;  /* 0x0000000000007941 */ /* 0x000fea0003800000 */
.L_x_226:
[----:B------:R-:W-:Y:S06]  /*81d0*/  BAR.SYNC.DEFER_BLOCKING 0x0 ;  /* 0x0000000000007b1d */ /* 0x000fec0000010000 */
[----:B------:R-:W-:Y:S01]  /*81e0*/  BSSY B0, `(.L_x_228) ;  /* 0x000004d000007945 */ /* 0x000fe20003800000 */
[----:B------:R-:W-:Y:S05]  /*81f0*/  @P3 BRA `(.L_x_229) ;  /* 0x000004b000003947 */ /* 0x000fea0003800000 */
[----:B------:R-:W0:Y:S02]  /*8200*/  LDS.128 R32, [R16+0x2f0] ;  /* 0x0002f00010207984 */ /* 0x000e240000000c00 */
[----:B0-----:R-:W-:-:S02]  /*8210*/  FADD.FTZ R32, R28, R32 ;  /* 0x000000201c207221 */ /* 0x001fc40000010000 */
[----:B------:R-:W-:Y:S02]  /*8220*/  FADD.FTZ R33, R29, R33 ;  /* 0x000000211d217221 */ /* 0x000fe40000010000 */
[----:B------:R-:W-:Y:S02]  /*8230*/  FADD.FTZ R34, R30, R34 ;  /* 0x000000221e227221 */ /* 0x000fe40000010000 */
[----:B------:R-:W-:Y:S02]  /*8240*/  FADD.FTZ R35, R31, R35 ;  /* 0x000000231f237221 */ /* 0x000fe40000010000 */
[----:B-1----:R-:W0:Y:S02]  /*8250*/  LDS.128 R28, [R16+0x520] ;  /* 0x00052000101c7984 */ /* 0x002e240000000c00 */
[----:B0-----:R-:W-:Y:S02]  /*8260*/  FADD.FTZ R32, R32, R28 ;  /* 0x0000001c20207221 */ /* 0x001fe40000010000 */
[----:B------:R-:W-:-:S02]  /*8270*/  FADD.FTZ R33, R33, R29 ;  /* 0x0000001d21217221 */ /* 0x000fc40000010000 */
[----:B------:R-:W-:Y:S02]  /*8280*/  FADD.FTZ R34, R34, R30 ;  /* 0x0000001e22227221 */ /* 0x000fe40000010000 */
[----:B------:R-:W-:Y:S02]  /*8290*/  FADD.FTZ R35, R35, R31 ;  /* 0x0000001f23237221 */ /* 0x000fe40000010000 */
[----:B------:R-:W0:Y:S02]  /*82a0*/  LDS.128 R28, [R16+0x750] ;  /* 0x00075000101c7984 */ /* 0x000e240000000c00 */
[----:B0-----:R-:W-:Y:S02]  /*82b0*/  FADD.FTZ R32, R32, R28 ;  /* 0x0000001c20207221 */ /* 0x001fe40000010000 */
[----:B------:R-:W-:Y:S02]  /*82c0*/  FADD.FTZ R33, R33, R29 ;  /* 0x0000001d21217221 */ /* 0x000fe40000010000 */
[----:B------:R-:W-:-:S02]  /*82d0*/  FADD.FTZ R34, R34, R30 ;  /* 0x0000001e22227221 */ /* 0x000fc40000010000 */
[----:B------:R-:W-:Y:S02]  /*82e0*/  FADD.FTZ R35, R35, R31 ;  /* 0x0000001f23237221 */ /* 0x000fe40000010000 */
[----:B------:R-:W0:Y:S02]  /*82f0*/  LDS.128 R28, [R16+0x980] ;  /* 0x00098000101c7984 */ /* 0x000e240000000c00 */
[----:B0-----:R-:W-:Y:S02]  /*8300*/  FADD.FTZ R32, R32, R28 ;  /* 0x0000001c20207221 */ /* 0x001fe40000010000 */
[----:B------:R-:W-:Y:S02]  /*8310*/  FADD.FTZ R33, R33, R29 ;  /* 0x0000001d21217221 */ /* 0x000fe40000010000 */
[----:B------:R-:W-:Y:S02]  /*8320*/  FADD.FTZ R34, R34, R30 ;  /* 0x0000001e22227221 */ /* 0x000fe40000010000 */
[----:B------:R-:W-:-:S02]  /*8330*/  FADD.FTZ R35, R35, R31 ;  /* 0x0000001f23237221 */ /* 0x000fc40000010000 */
[----:B------:R-:W0:Y:S02]  /*8340*/  LDS.128 R28, [R16+0xbb0] ;  /* 0x000bb000101c7984 */ /* 0x000e240000000c00 */
[----:B0-----:R-:W-:Y:S02]  /*8350*/  FADD.FTZ R32, R32, R28 ;  /* 0x0000001c20207221 */ /* 0x001fe40000010000 */
[----:B------:R-:W-:Y:S02]  /*8360*/  FADD.FTZ R33, R33, R29 ;  /* 0x0000001d21217221 */ /* 0x000fe40000010000 */
[----:B------:R-:W-:Y:S02]  /*8370*/  FADD.FTZ R34, R34, R30 ;  /* 0x0000001e22227221 */ /* 0x000fe40000010000 */
[----:B------:R-:W-:Y:S02]  /*8380*/  FADD.FTZ R35, R35, R31 ;  /* 0x0000001f23237221 */ /* 0x000fe40000010000 */
[----:B------:R-:W0:Y:S02]  /*8390*/  LDS.128 R28, [R16+0xde0] ;  /* 0x000de000101c7984 */ /* 0x000e240000000c00 */
[----:B0-----:R-:W-:-:S02]  /*83a0*/  FADD.FTZ R32, R32, R28 ;  /* 0x0000001c20207221 */ /* 0x001fc40000010000 */
[----:B------:R-:W-:Y:S02]  /*83b0*/  FADD.FTZ R33, R33, R29 ;  /* 0x0000001d21217221 */ /* 0x000fe40000010000 */
[----:B------:R-:W-:Y:S02]  /*83c0*/  FADD.FTZ R34, R34, R30 ;  /* 0x0000001e22227221 */ /* 0x000fe40000010000 */
[----:B------:R-:W-:Y:S02]  /*83d0*/  FADD.FTZ R35, R35, R31 ;  /* 0x0000001f23237221 */ /* 0x000fe40000010000 */
[----:B------:R-:W0:Y:S02]  /*83e0*/  LDS.128 R28, [R16+0x1010] ;  /* 0x00101000101c7984 */ /* 0x000e240000000c00 */
        /* <DEDUP_REMOVED lines=44> */
.L_x_229:
[----:B------:R-:W-:Y:S05]  /*86b0*/  BSYNC B0 ;  /* 0x0000000000007941 */ /* 0x000fea0003800000 */
.L_x_228:
[----:B------:R-:W-:Y:S01]  /*86c0*/  BSSY B0, `(.L_x_230) ;  /* 0x0000014000007945 */ /* 0x000fe20003800000 */
[----:B------:R-:W-:Y:S05]  /*86d0*/  @P3 BRA `(.L_x_231) ;  /* 0x0000012000003947 */ /* 0x000fea0003800000 */
[----:B------:R-:W-:Y:S02]  /*86e0*/  MOV R32, UR14 ;  /* 0x0000000e00207c02 */ /* 0x000fe40008000f00 */
[----:B------:R-:W-:-:S02]  /*86f0*/  MOV R33, UR15 ;  /* 0x0000000f00217c02 */ /* 0x000fc40008000f00 */
[----:B------:R-:W-:Y:S01]  /*8700*/  MOV R34, UR10 ;  /* 0x0000000a00227c02 */ /* 0x000fe20008000f00 */
[----:B------:R-:W-:-:S04]  /*8710*/  IMAD R32, R32, 0x23, R0 ;  /* 0x0000002320207824 */ /* 0x000fc800078e0200 */
[----:B------:R-:W-:-:S05]  /*8720*/  IMAD.WIDE R32, R32, R33, c[0x0][0x1b8] ;  /* 0x00006e0020207625 */ /* 0x000fca00078e0221 */
[----:B------:R-:W-:Y:S01]  /*8730*/  LEA R34, P0, R34, R32, 0x2 ;  /* 0x0000002022227211 */ /* 0x000fe200078010ff */
[----:B------:R-:W-:Y:S03]  /*8740*/  RED.E.ADD.F32.FTZ.RN.STRONG.GPU [R32.64], R28 ;  /* 0x0000001c2000798e */ /* 0x000fe6000c10e792 */
[----:B------:R-:W-:Y:S02]  /*8750*/  IADD3.X R35, R33, UR12, RZ, P0, !PT ;  /* 0x0000000c21237c10 */ /* 0x000fe400087fe4ff */
[----:B------:R-:W-:-:S03]  /*8760*/  MOV R16, UR11 ;  /* 0x0000000b00107c02 */ /* 0x000fc60008000f00 */
[----:B------:R0:W-:Y:S02]  /*8770*/  RED.E.ADD.F32.FTZ.RN.STRONG.GPU [R34.64], R29 ;  /* 0x0000001d2200798e */ /* 0x0001e4000c10e792 */
[----:B01----:R-:W-:Y:S02]  /*8780*/  MOV R29, c[0x0][0x1d8] ;  /* 0x00007600001d7a02 */ /* 0x003fe40000000f00 */
[----:B------:R-:W-:Y:S02]  /*8790*/  MOV R34, c[0x0][0x1dc] ;  /* 0x0000770000227a02 */ /* 0x000fe40000000f00 */
[CC--:B------:R-:W-:Y:S02]  /*87a0*/  LEA R28, P0, R29.reuse, R32.reuse, 0x2 ;  /* 0x000000201d1c7211 */ /* 0x0c0fe400078010ff */
[----:B------:R-:W-:Y:S02]  /*87b0*/  LEA R32, P3, R16, R32, 0x2 ;  /* 0x0000002010207211 */ /* 0x000fe400078610ff */
[----:B------:R-:W-:-:S02]  /*87c0*/  LEA.HI.X R29, R29, R33, R34, 0x2, P0 ;  /* 0x000000211d1d7211 */ /* 0x000fc400000f1422 */
[----:B------:R-:W-:-:S03]  /*87d0*/  IADD3.X R33, R33, UR13, RZ, P3, !PT ;  /* 0x0000000d21217c10 */ /* 0x000fc60009ffe4ff */
[----:B------:R0:W-:Y:S04]  /*87e0*/  RED.E.ADD.F32.FTZ.RN.STRONG.GPU [R28.64], R30 ;  /* 0x0000001e1c00798e */ /* 0x0001e8000c10e792 */
[----:B------:R0:W-:Y:S02]  /*87f0*/  RED.E.ADD.F32.FTZ.RN.STRONG.GPU [R32.64], R31 ;  /* 0x0000001f2000798e */ /* 0x0001e4000c10e792 */
.L_x_231:
[----:B------:R-:W-:Y:S05]  /*8800*/  BSYNC B0 ;  /* 0x0000000000007941 */ /* 0x000fea0003800000 */
.L_x_230:
[----:B------:R-:W-:-:S06]  /*8810*/  UISETP.GE.U32.AND UP0, UPT, UR22, 0x2, UPT ;  /* 0x000000021600788c */ /* 0x000fcc000bf06070 */
[----:B------:R-:W-:-:S13]  /*8820*/  PLOP3.LUT P0, PT, PT, PT, UP0, 0x80, 0x0 ;  /* 0x000000000000781c */ /* 0x000fda0003f0f008 */
[----:B------:R-:W-:Y:S05]  /*8830*/  @!P0 BRA `(.L_x_232) ;  /* 0x0000189000008947 */ /* 0x000fea0003800000 */
[----:B------:R-:W2:Y:S01]  /*8840*/  S2UR UR23, SR_CTAID.Y ;  /* 0x00000000001779c3 */ /* 0x000ea20000002600 */
[----:B------:R-:W-:Y:S02]  /*8850*/  ULOP3.LUT UR5, UR4, 0x1, URZ, 0xc0, !UPT ;  /* 0x0000000104057892 */ /* 0x000fe4000f8ec03f */
[----:B------:R-:W-:Y:S02]  /*8860*/  ULDC UR6, c[0x0][0x10] ;  /* 0x0000040000067ab9 */ /* 0x000fe40000000800 */
[----:B------:R-:W-:Y:S02]  /*8870*/  UIMAD UR5, UR5, UR6, URZ ;  /* 0x00000006050572a4 */ /* 0x000fe4000f8e023f */
[----:B------:R-:W-:Y:S02]  /*8880*/  ULDC.64 UR16, c[0x0][0x1a8] ;  /* 0x00006a0000107ab9 */ /* 0x000fe40000000a00 */
[----:B------:R-:W-:Y:S02]  /*8890*/  ULDC UR6, c[0x0][0xc] ;  /* 0x0000030000067ab9 */ /* 0x000fe40000000800 */
[----:B------:R-:W-:-:S04]  /*88a0*/  UIMAD UR6, UR5, UR6, URZ ;  /* 0x00000006050672a4 */ /* 0x000fc8000f8e023f */
[----:B------:R-:W-:-:S03]  /*88b0*/  USHF.L.U32 UR14, UR6, 0x1, URZ ;  /* 0x00000001060e7899 */ /* 0x000fc6000800063f */
[----:B------:R-:W-:Y:S02]  /*88c0*/  ULDC.64 UR6, c[0x0][0x1b0] ;  /* 0x00006c0000067ab9 */ /* 0x000fe40000000a00 */
[----:B------:R-:W-:Y:S02]  /*88d0*/  UIMAD.WIDE UR6, UR14, UR15, UR6 ;  /* 0x0000000f0e0672a5 */ /* 0x000fe4000f8e0206 */
[----:B--2---:R-:W-:-:S04]  /*88e0*/  UIADD3 UR5, UR5, UR23, URZ ;  /* 0x0000001705057290 */ /* 0x004fc8000fffe03f */
[----:B------:R-:W-:Y:S01]  /*88f0*/  UIMAD.WIDE.U32 UR16, UR5, UR15, UR16 ;  /* 0x0000000f051072a5 */ /* 0x000fe2000f8e0010 */
[----:B------:R-:W-:Y:S05]  /*8900*/  @P2 BRA `(.L_x_233) ;  /* 0x0000020000002947 */ /* 0x000fea0003800000 */
[----:B------:R-:W-:Y:S01]  /*8910*/  ULDC UR14, c[0x0][0x10] ;  /* 0x00000400000e7ab9 */ /* 0x000fe20000000800 */
[----:B------:R-:W2:Y:S01]  /*8920*/  S2R R16, SR_LANEID ;  /* 0x0000000000107919 */ /* 0x000ea20000000000 */
[----:B------:R-:W-:-:S04]  /*8930*/  UIMAD UR14, UR20, UR14, UR23 ;  /* 0x0000000e140e72a4 */ /* 0x000fc8000f8e0217 */
[----:B------:R-:W-:-:S06]  /*8940*/  UIMAD.WIDE.U32 UR14, UR14, 0x8, UR6 ;  /* 0x000000080e0e78a5 */ /* 0x000fcc000f8e0006 */
[----:B01----:R-:W-:Y:S02]  /*8950*/  MOV R28, UR14 ;  /* 0x0000000e001c7c02 */ /* 0x003fe40008000f00 */
[----:B------:R-:W-:-:S05]  /*8960*/  MOV R29, UR15 ;  /* 0x0000000f001d7c02 */ /* 0x000fca0008000f00 */
[----:B------:R0:W-:Y:S01]  /*8970*/  STG.E.64 [R28.64], R26 ;  /* 0x0000001a1c007986 */ /* 0x0001e2000c101b12 */
[----:B------:R-:W-:Y:S06]  /*8980*/  MEMBAR.ALL.GPU ;  /* 0x0000000000007992 */ /* 0x000fec000000a000 */
[----:B------:R-:W-:Y:S01]  /*8990*/  VOTEU.ANY UR5, UPT, PT ;  /* 0x0000000000057886 */ /* 0x000fe200038e0100 */
[----:B0-----:R-:W-:Y:S01]  /*89a0*/  MOV R28, UR16 ;  /* 0x00000010001c7c02 */ /* 0x001fe20008000f00 */
[----:B------:R-:W-:Y:S01]  /*89b0*/  UFLO.U32 UR15, UR5 ;  /* 0x00000005000f72bd */ /* 0x000fe200080e0000 */
[----:B------:R-:W-:Y:S01]  /*89c0*/  MOV R29, UR17 ;  /* 0x00000011001d7c02 */ /* 0x000fe20008000f00 */
[----:B------:R-:W-:Y:S01]  /*89d0*/  UPOPC UR5, UR5 ;  /* 0x00000005000572bf */ /* 0x000fe20008000000 */
[----:B------:R-:W-:-:S00]  /*89e0*/  ERRBAR ;  /* 0x00000000000079ab */ /* 0x000fc00000000000 */
[----:B------:R-:W-:Y:S02]  /*89f0*/  ULOP3.LUT UP0, URZ, UR4, 0x2, URZ, 0xc0, !UPT ;  /* 0x00000002043f7892 */ /* 0x000fe4000f80c03f */
[----:B------:R-:W-:Y:S01]  /*8a00*/  UMOV UR14, 0x1 ;  /* 0x00000001000e7882 */ /* 0x000fe20000000000 */
[----:B--2---:R-:W-:Y:S01]  /*8a10*/  ISETP.EQ.U32.AND P0, PT, R16, UR15, PT ;  /* 0x0000000f10007c0c */ /* 0x004fe2000bf02070 */
[----:B------:R-:W-:Y:S01]  /*8a20*/  USEL UR14, UR14, 0xffffffff, !UP0 ;  /* 0xffffffff0e0e7887 */ /* 0x000fe2000c000000 */
[----:B------:R-:W-:-:S05]  /*8a30*/  MOV R16, UR5 ;  /* 0x0000000500107c02 */ /* 0x000fca0008000f00 */
[----:B------:R-:W-:-:S06]  /*8a40*/  IMAD R16, R16, UR14, RZ ;  /* 0x0000000e10107c24 */ /* 0x000fcc000f8e02ff */
[----:B------:R0:W-:Y:S01]  /*8a50*/  @P0 RED.E.ADD.S32.STRONG.GPU [R28.64], R16 ;  /* 0x000000101c00098e */ /* 0x0001e2000c10e392 */
[----:B------:R-:W-:-:S04]  /*8a60*/  PLOP3.LUT P0, PT, PT, PT, UP0, 0x80, 0x0 ;  /* 0x000000000000781c */ /* 0x000fc80003f0f008 */
[----:B0-----:R-:W-:-:S04]  /*8a70*/  SEL R16, RZ, c[0x0][0xc], P0 ;  /* 0x00000300ff107a07 */ /* 0x001fc80000000000 */
[----:B------:R-:W-:-:S13]  /*8a80*/  ISETP.NE.AND P0, PT, R16, -0x1, PT ;  /* 0xffffffff1000780c */ /* 0x000fda0003f05270 */
[----:B------:R-:W-:Y:S05]  /*8a90*/  @!P0 BRA `(.L_x_233) ;  /* 0x0000007000008947 */ /* 0x000fea0003800000 */
.L_x_234:
[----:B------:R-:W-:Y:S02]  /*8aa0*/  MOV R28, UR16 ;  /* 0x00000010001c7c02 */ /* 0x000fe40008000f00 */
[----:B------:R-:W-:-:S05]  /*8ab0*/  MOV R29, UR17 ;  /* 0x00000011001d7c02 */ /* 0x000fca0008000f00 */
[----:B------:R-:W2:Y:S01]  /*8ac0*/  LDG.E.STRONG.GPU R28, [R28.64] ;  /* 0x000000121c1c7981 */ /* 0x000ea2000c1ef900 */
[----:B------:R-:W-:Y:S01]  /*8ad0*/  YIELD ;  /* 0x0000000000007946 */ /* 0x000fe20003800000 */
[----:B--2---:R-:W-:Y:S01]  /*8ae0*/  ISETP.NE.AND P0, PT, R28, R16, PT ;  /* 0x000000101c00720c */ /* 0x004fe20003f05270 */
[----:B------:R-:W-:-:S12]  /*8af0*/  CCTL.IVALL ;  /* 0x00000000ff00798f */ /* 0x000fd80002000000 */
[----:B------:R-:W-:Y:S05]  /*8b00*/  @P0 BRA `(.L_x_234) ;  /* 0xffffff9000000947 */ /* 0x000fea000383ffff */
.L_x_233:
[----:B------:R-:W-:Y:S01]  /*8b10*/  ISETP.NE.AND P0, PT, RZ, c[0x0][0xc], PT ;  /* 0x00000300ff007a0c */ /* 0x000fe20003f05270 */
[----:B------:R-:W-:Y:S01]  /*8b20*/  WARPSYNC 0xffffffff ;  /* 0xffffffff00007948 */ /* 0x000fe20003800000 */
[----:B------:R-:W-:Y:S11]  /*8b30*/  BAR.SYNC.DEFER_BLOCKING 0x0 ;  /* 0x0000000000007b1d */ /* 0x000ff60000010000 */
[----:B------:R-:W-:Y:S05]  /*8b40*/  @!P0 BRA `(.L_x_232) ;  /* 0x0000158000008947 */ /* 0x000fea0003800000 */
[----:B------:R-:W-:-:S04]  /*8b50*/  UIADD3 UR5, UR22, -0x1, URZ ;  /* 0xffffffff16057890 */ /* 0x000fc8000fffe03f */
[----:B------:R-:W-:-:S03]  /*8b60*/  UISETP.GE.U32.AND UP0, UPT, UR5, 0x3, UPT ;  /* 0x000000030500788c */ /* 0x000fc6000bf06070 */
[----:B------:R-:W-:-:S03]  /*8b70*/  UMOV UR5, URZ ;  /* 0x0000003f00057c82 */ /* 0x000fc60008000000 */
[----:B------:R-:W-:-:S13]  /*8b80*/  PLOP3.LUT P0, PT, PT, PT, UP0, 0x80, 0x0 ;  /* 0x000000000000781c */ /* 0x000fda0003f0f008 */
[----:B------:R-:W-:Y:S05]  /*8b90*/  @!P0 BRA `(.L_x_235) ;  /* 0x000012a000008947 */ /* 0x000fea0003800000 */
[----:B------:R-:W-:Y:S02]  /*8ba0*/  ULOP3.LUT UR5, UR22, 0x3, URZ, 0xc0, !UPT ;  /* 0x0000000316057892 */ /* 0x000fe4000f8ec03f */
[----:B------:R-:W-:Y:S02]  /*8bb0*/  ULDC UR14, c[0x0][0xc] ;  /* 0x00000300000e7ab9 */ /* 0x000fe40000000800 */
[----:B------:R-:W-:-:S03]  /*8bc0*/  UIADD3 UR14, -UR5, UR14, URZ ;  /* 0x0000000e050e7290 */ /* 0x000fc6000fffe13f */
[----:B------:R-:W-:-:S03]  /*8bd0*/  UMOV UR5, URZ ;  /* 0x0000003f00057c82 */ /* 0x000fc60008000000 */
[----:B------:R-:W-:-:S13]  /*8be0*/  ISETP.LT.AND P0, PT, RZ, UR14, PT ;  /* 0x0000000eff007c0c */ /* 0x000fda000bf01270 */
[----:B------:R-:W-:Y:S05]  /*8bf0*/  @!P0 BRA `(.L_x_236) ;  /* 0x00000fa000008947 */ /* 0x000fea0003800000 */
[----:B------:R-:W-:Y:S01]  /*8c00*/  UISETP.GT.AND UP0, UPT, UR14, 0xc, UPT ;  /* 0x0000000c0e00788c */ /* 0x000fe2000bf04270 */
[----:B------:R-:W-:-:S05]  /*8c10*/  PLOP3.LUT P0, PT, PT, PT, PT, 0x80, 0x0 ;  /* 0x000000000000781c */ /* 0x000fca0003f0f070 */
[----:B------:R-:W-:-:S13]  /*8c20*/  PLOP3.LUT P3, PT, PT, PT, UP0, 0x80, 0x0 ;  /* 0x000000000000781c */ /* 0x000fda0003f6f008 */
[----:B------:R-:W-:Y:S05]  /*8c30*/  @!P3 BRA `(.L_x_237) ;  /* 0x000009f00000b947 */ /* 0x000fea0003800000 */
[----:B------:R-:W-:Y:S02]  /*8c40*/  PLOP3.LUT P0, PT, PT, PT, PT, 0x8, 0x0 ;  /* 0x000000000000781c */ /* 0x000fe40003f0e170 */
.L_x_238:
[----:B------:R-:W-:Y:S01]  /*8c50*/  MOV R16, UR5 ;  /* 0x0000000500107c02 */ /* 0x000fe20008000f00 */
[----:B01----:R-:W-:Y:S01]  /*8c60*/  HFMA2.MMA R29, -RZ, RZ, 0, 4.76837158203125e-07 ;  /* 0x00000008ff1d7435 */ /* 0x003fe200000001ff */
[----:B------:R-:W-:Y:S02]  /*8c70*/  MOV R28, c[0x0][0x10] ;  /* 0x00000400001c7a02 */ /* 0x000fe40000000f00 */
[----:B------:R-:W-:-:S13]  /*8c80*/  ISETP.EQ.OR P5, PT, R16, UR20, P2 ;  /* 0x0000001410007c0c */ /* 0x000fda00097a2670 */
[----:B------:R-:W-:-:S04]  /*8c90*/  @!P5 IMAD R28, R16, R28, UR23 ;  /* 0x00000017101cde24 */ /* 0x000fc8000f8e021c */
[----:B------:R-:W-:-:S06]  /*8ca0*/  @!P5 IMAD.WIDE.U32 R28, R28, R29, UR6 ;  /* 0x000000061c1cde25 */ /* 0x000fcc000f8e001d */
[----:B------:R-:W2:Y:S01]  /*8cb0*/  @!P5 LDG.E.64 R28, [R28.64] ;  /* 0x000000121c1cd981 */ /* 0x000ea2000c1e1b00 */
[----:B------:R-:W-:Y:S01]  /*8cc0*/  MOV R30, UR5 ;  /* 0x00000005001e7c02 */ /* 0x000fe20008000f00 */
[----:B------:R-:W-:Y:S01]  /*8cd0*/  HFMA2.MMA R31, -RZ, RZ, 0, 4.76837158203125e-07 ;  /* 0x00000008ff1f7435 */ /* 0x000fe200000001ff */
[----:B------:R-:W-:Y:S02]  /*8ce0*/  MOV R32, UR5 ;  /* 0x0000000500207c02 */ /* 0x000fe40008000f00 */
[----:B------:R-:W-:Y:S02]  /*8cf0*/  IADD3 R30, R30, 0x1, RZ ;  /* 0x000000011e1e7810 */ /* 0x000fe40007ffe0ff */
[----:B------:R-:W-:Y:S02]  /*8d00*/  IADD3 R32, R32, 0x3, RZ ;  /* 0x0000000320207810 */ /* 0x000fe40007ffe0ff */
[----:B------:R-:W-:Y:S02]  /*8d10*/  ISETP.EQ.OR P3, PT, R30, UR20, P2 ;  /* 0x000000141e007c0c */ /* 0x000fe40009762670 */
[----:B------:R-:W-:-:S02]  /*8d20*/  MOV R16, c[0x0][0x10] ;  /* 0x0000040000107a02 */ /* 0x000fc40000000f00 */
[----:B------:R-:W-:Y:S01]  /*8d30*/  ISETP.EQ.OR P6, PT, R32, UR20, P2 ;  /* 0x0000001420007c0c */ /* 0x000fe200097c2670 */
[----:B------:R-:W-:-:S08]  /*8d40*/  HFMA2.MMA R33, -RZ, RZ, 0, 4.76837158203125e-07 ;  /* 0x00000008ff217435 */ /* 0x000fd000000001ff */
[----:B------:R-:W-:-:S04]  /*8d50*/  @!P3 IMAD R30, R30, R16, UR23 ;  /* 0x000000171e1ebe24 */ /* 0x000fc8000f8e0210 */
[----:B------:R-:W-:-:S04]  /*8d60*/  @!P3 IMAD.WIDE.U32 R30, R30, R31, UR6 ;  /* 0x000000061e1ebe25 */ /* 0x000fc8000f8e001f */
[----:B------:R-:W-:Y:S02]  /*8d70*/  @!P6 IMAD R32, R32, R16, UR23 ;  /* 0x000000172020ee24 */ /* 0x000fe4000f8e0210 */
[----:B------:R-:W3:Y:S02]  /*8d80*/  @!P3 LDG.E.64 R30, [R30.64] ;  /* 0x000000121e1eb981 */ /* 0x000ee4000c1e1b00 */
[----:B------:R-:W-:-:S06]  /*8d90*/  @!P6 IMAD.WIDE.U32 R32, R32, R33, UR6 ;  /* 0x000000062020ee25 */ /* 0x000fcc000f8e0021 */
[----:B------:R-:W4:Y:S01]  /*8da0*/  @!P6 LDG.E.64 R32, [R32.64] ;  /* 0x000000122020e981 */ /* 0x000f22000c1e1b00 */
[----:B--2---:R-:W-:Y:S01]  /*8db0*/  @!P5 FADD.FTZ R26, R26, R28 ;  /* 0x0000001c1a1ad221 */ /* 0x004fe20000010000 */
[----:B------:R-:W-:Y:S01]  /*8dc0*/  MOV R28, UR5 ;  /* 0x00000005001c7c02 */ /* 0x000fe20008000f00 */
[----:B------:R-:W-:-:S03]  /*8dd0*/  @!P5 FADD.FTZ R27, R27, R29 ;  /* 0x0000001d1b1bd221 */ /* 0x000fc60000010000 */
[----:B------:R-:W-:-:S04]  /*8de0*/  IADD3 R28, R28, 0x2, RZ ;  /* 0x000000021c1c7810 */ /* 0x000fc80007ffe0ff */
[----:B------:R-:W-:Y:S02]  /*8df0*/  ISETP.EQ.OR P5, PT, R28, UR20, P2 ;  /* 0x000000141c007c0c */ /* 0x000fe400097a2670 */
[----:B------:R-:W-:-:S11]  /*8e00*/  MOV R29, 0x8 ;  /* 0x00000008001d7802 */ /* 0x000fd60000000f00 */
[----:B------:R-:W-:-:S04]  /*8e10*/  @!P5 IMAD R28, R28, R16, UR23 ;  /* 0x000000171c1cde24 */ /* 0x000fc8000f8e0210 */
[----:B------:R-:W-:-:S06]  /*8e20*/  @!P5 IMAD.WIDE.U32 R28, R28, R29, UR6 ;  /* 0x000000061c1cde25 */ /* 0x000fcc000f8e001d */
[----:B------:R-:W2:Y:S01]  /*8e30*/  @!P5 LDG.E.64 R28, [R28.64] ;  /* 0x000000121c1cd981 */ /* 0x000ea2000c1e1b00 */
[----:B------:R-:W-:Y:S01]  /*8e40*/  MOV R16, UR5 ;  /* 0x0000000500107c02 */ /* 0x000fe20008000f00 */
[----:B---3--:R-:W-:-:S03]  /*8e50*/  @!P3 FADD.FTZ R26, R26, R30 ;  /* 0x0000001e1a1ab221 */ /* 0x008fc60000010000 */
[----:B------:R-:W-:Y:S01]  /*8e60*/  IADD3 R16, R16, 0x4, RZ ;  /* 0x0000000410107810 */ /* 0x000fe20007ffe0ff */
[----:B------:R-:W-:-:S03]  /*8e70*/  @!P3 FADD.FTZ R27, R27, R31 ;  /* 0x0000001f1b1bb221 */ /* 0x000fc60000010000 */
[----:B------:R-:W-:Y:S01]  /*8e80*/  ISETP.EQ.OR P3, PT, R16, UR20, P2 ;  /* 0x0000001410007c0c */ /* 0x000fe20009762670 */
[----:B------:R-:W-:Y:S01]  /*8e90*/  HFMA2.MMA R31, -RZ, RZ, 0, 4.76837158203125e-07 ;  /* 0x00000008ff1f7435 */ /* 0x000fe200000001ff */
[----:B------:R-:W-:-:S11]  /*8ea0*/  MOV R30, c[0x0][0x10] ;  /* 0x00000400001e7a02 */ /* 0x000fd60000000f00 */
[----:B------:R-:W-:Y:S01]  /*8eb0*/  @!P3 IMAD R30, R16, R30, UR23 ;  /* 0x00000017101ebe24 */ /* 0x000fe2000f8e021e */
[----:B------:R-:W-:-:S03]  /*8ec0*/  MOV R16, c[0x0][0x10] ;  /* 0x0000040000107a02 */ /* 0x000fc60000000f00 */
[----:B------:R-:W-:-:S06]  /*8ed0*/  @!P3 IMAD.WIDE.U32 R30, R30, R31, UR6 ;  /* 0x000000061e1ebe25 */ /* 0x000fcc000f8e001f */
[----:B------:R-:W3:Y:S01]  /*8ee0*/  @!P3 LDG.E.64 R30, [R30.64] ;  /* 0x000000121e1eb981 */ /* 0x000ee2000c1e1b00 */
[----:B--2---:R-:W-:Y:S01]  /*8ef0*/  @!P5 FADD.FTZ R26, R26, R28 ;  /* 0x0000001c1a1ad221 */ /* 0x004fe20000010000 */
[----:B------:R-:W-:-:S03]  /*8f00*/  MOV R28, UR5 ;  /* 0x00000005001c7c02 */ /* 0x000fc60008000f00 */
[----:B----4-:R-:W-:Y:S01]  /*8f10*/  @!P6 FADD.FTZ R26, R26, R32 ;  /* 0x000000201a1ae221 */ /* 0x010fe20000010000 */
[----:B------:R-:W-:Y:S02]  /*8f20*/  IADD3 R28, R28, 0x5, RZ ;  /* 0x000000051c1c7810 */ /* 0x000fe40007ffe0ff */
[----:B------:R-:W-:Y:S01]  /*8f30*/  MOV R32, UR5 ;  /* 0x0000000500207c02 */ /* 0x000fe20008000f00 */
[----:B------:R-:W-:Y:S01]  /*8f40*/  @!P5 FADD.FTZ R27, R27, R29 ;  /* 0x0000001d1b1bd221 */ /* 0x000fe20000010000 */
[----:B------:R-:W-:Y:S02]  /*8f50*/  ISETP.EQ.OR P5, PT, R28, UR20, P2 ;  /* 0x000000141c007c0c */ /* 0x000fe400097a2670 */
[----:B------:R-:W-:Y:S01]  /*8f60*/  IADD3 R32, R32, 0x6, RZ ;  /* 0x0000000620207810 */ /* 0x000fe20007ffe0ff */
[----:B------:R-:W-:-:S03]  /*8f70*/  @!P6 FADD.FTZ R27, R27, R33 ;  /* 0x000000211b1be221 */ /* 0x000fc60000010000 */
[----:B------:R-:W-:Y:S01]  /*8f80*/  ISETP.EQ.OR P6, PT, R32, UR20, P2 ;  /* 0x0000001420007c0c */ /* 0x000fe200097c2670 */
[----:B------:R-:W-:Y:S01]  /*8f90*/  HFMA2.MMA R29, -RZ, RZ, 0, 4.76837158203125e-07 ;  /* 0x00000008ff1d7435 */ /* 0x000fe200000001ff */
[----:B------:R-:W-:-:S05]  /*8fa0*/  MOV R33, 0x8 ;  /* 0x0000000800217802 */ /* 0x000fca0000000f00 */
[----:B------:R-:W-:-:S04]  /*8fb0*/  @!P5 IMAD R28, R28, R16, UR23 ;  /* 0x000000171c1cde24 */ /* 0x000fc8000f8e0210 */
[----:B------:R-:W-:-:S04]  /*8fc0*/  @!P5 IMAD.WIDE.U32 R28, R28, R29, UR6 ;  /* 0x000000061c1cde25 */ /* 0x000fc8000f8e001d */
[----:B------:R-:W-:Y:S02]  /*8fd0*/  @!P6 IMAD R32, R32, R16, UR23 ;  /* 0x000000172020ee24 */ /* 0x000fe4000f8e0210 */
[----:B------:R-:W2:Y:S02]  /*8fe0*/  @!P5 LDG.E.64 R28, [R28.64] ;  /* 0x000000121c1cd981 */ /* 0x000ea4000c1e1b00 */
[----:B------:R-:W-:-:S06]  /*8ff0*/  @!P6 IMAD.WIDE.U32 R32, R32, R33, UR6 ;  /* 0x000000062020ee25 */ /* 0x000fcc000f8e0021 */
[----:B------:R-:W4:Y:S01]  /*9000*/  @!P6 LDG.E.64 R32, [R32.64] ;  /* 0x000000122020e981 */ /* 0x000f22000c1e1b00 */
[----:B------:R-:W-:Y:S01]  /*9010*/  MOV R16, UR5 ;  /* 0x0000000500107c02 */ /* 0x000fe20008000f00 */
[----:B---3--:R-:W-:Y:S02]  /*9020*/  @!P3 FADD.FTZ R26, R26, R30 ;  /* 0x0000001e1a1ab221 */ /* 0x008fe40000010000 */
[----:B------:R-:W-:Y:S01]  /*9030*/  @!P3 FADD.FTZ R27, R27, R31 ;  /* 0x0000001f1b1bb221 */ /* 0x000fe20000010000 */
[----:B------:R-:W-:-:S04]  /*9040*/  IADD3 R16, R16, 0x7, RZ ;  /* 0x0000000710107810 */ /* 0x000fc80007ffe0ff */
        /* <DEDUP_REMOVED lines=8> */
[----:B------:R-:W-:Y:S01]  /*90d0*/  MOV R28, UR5 ;  /* 0x00000005001c7c02 */ /* 0x000fe20008000f00 */
[----:B------:R-:W-:-:S03]  /*90e0*/  @!P5 FADD.FTZ R27, R27, R29 ;  /* 0x0000001d1b1bd221 */ /* 0x000fc60000010000 */
[----:B------:R-:W-:Y:S01]  /*90f0*/  IADD3 R28, R28, 0x8, RZ ;  /* 0x000000081c1c7810 */ /* 0x000fe20007ffe0ff */
[----:B----4-:R-:W-:Y:S01]  /*9100*/  @!P6 FADD.FTZ R26, R26, R32 ;  /* 0x000000201a1ae221 */ /* 0x010fe20000010000 */
[----:B------:R-:W-:Y:S01]  /*9110*/  MOV R32, UR5 ;  /* 0x0000000500207c02 */ /* 0x000fe20008000f00 */
[----:B------:R-:W-:Y:S01]  /*9120*/  @!P6 FADD.FTZ R27, R27, R33 ;  /* 0x000000211b1be221 */ /* 0x000fe20000010000 */
[----:B------:R-:W-:Y:S02]  /*9130*/  ISETP.EQ.OR P6, PT, R28, UR20, P2 ;  /* 0x000000141c007c0c */ /* 0x000fe400097c2670 */
[----:B------:R-:W-:Y:S01]  /*9140*/  IADD3 R32, R32, 0x9, RZ ;  /* 0x0000000920207810 */ /* 0x000fe20007ffe0ff */
[----:B------:R-:W-:-:S03]  /*9150*/  HFMA2.MMA R29, -RZ, RZ, 0, 4.76837158203125e-07 ;  /* 0x00000008ff1d7435 */ /* 0x000fc600000001ff */
[----:B------:R-:W-:Y:S02]  /*9160*/  ISETP.EQ.OR P5, PT, R32, UR20, P2 ;  /* 0x0000001420007c0c */ /* 0x000fe400097a2670 */
        /* <DEDUP_REMOVED lines=23> */
[----:B------:R-:W-:Y:S02]  /*92e0*/  MOV R32, UR5 ;  /* 0x0000000500207c02 */ /* 0x000fe40008000f00 */
        /* <DEDUP_REMOVED lines=41> */
[----:B------:R-:W-:-:S04]  /*9580*/  UIADD3 UR14, UR14, -0x10, URZ ;  /* 0xfffffff00e0e7890 */ /* 0x000fc8000fffe03f */
[----:B------:R-:W-:Y:S01]  /*9590*/  UISETP.GT.AND UP0, UPT, UR14, 0xc, UPT ;  /* 0x0000000c0e00788c */ /* 0x000fe2000bf04270 */
[----:B---3--:R-:W-:Y:S02]  /*95a0*/  @!P3 FADD.FTZ R26, R26, R30 ;  /* 0x0000001e1a1ab221 */ /* 0x008fe40000010000 */
[----:B------:R-:W-:-:S03]  /*95b0*/  @!P3 FADD.FTZ R27, R27, R31 ;  /* 0x0000001f1b1bb221 */ /* 0x000fc60000010000 */
[----:B------:R-:W-:Y:S01]  /*95c0*/  PLOP3.LUT P3, PT, PT, PT, UP0, 0x80, 0x0 ;  /* 0x000000000000781c */ /* 0x000fe20003f6f008 */
[----:B------:R-:W-:Y:S01]  /*95d0*/  UIADD3 UR5, UR5, 0x10, URZ ;  /* 0x0000001005057890 */ /* 0x000fe2000fffe03f */
[----:B--2---:R-:W-:Y:S02]  /*95e0*/  @!P6 FADD.FTZ R26, R26, R28 ;  /* 0x0000001c1a1ae221 */ /* 0x004fe40000010000 */
[----:B------:R-:W-:Y:S02]  /*95f0*/  @!P6 FADD.FTZ R27, R27, R29 ;  /* 0x0000001d1b1be221 */ /* 0x000fe40000010000 */
[----:B----4-:R-:W-:Y:S02]  /*9600*/  @!P5 FADD.FTZ R26, R26, R32 ;  /* 0x000000201a1ad221 */ /* 0x010fe40000010000 */
[----:B------:R-:W-:-:S05]  /*9610*/  @!P5 FADD.FTZ R27, R27, R33 ;  /* 0x000000211b1bd221 */ /* 0x000fca0000010000 */
[----:B------:R-:W-:Y:S05]  /*9620*/  @P3 BRA `(.L_x_238) ;  /* 0xfffff62000003947 */ /* 0x000fea000383ffff */
.L_x_237:
[----:B------:R-:W-:-:S06]  /*9630*/  UISETP.GT.AND UP0, UPT, UR14, 0x4, UPT ;  /* 0x000000040e00788c */ /* 0x000fcc000bf04270 */
[----:B------:R-:W-:-:S13]  /*9640*/  PLOP3.LUT P3, PT, PT, PT, UP0, 0x80, 0x0 ;  /* 0x000000000000781c */ /* 0x000fda0003f6f008 */
[----:B------:R-:W-:Y:S05]  /*9650*/  @!P3 BRA `(.L_x_239) ;  /* 0x000005200000b947 */ /* 0x000fea0003800000 */
[----:B------:R-:W-:Y:S01]  /*9660*/  MOV R16, UR5 ;  /* 0x0000000500107c02 */ /* 0x000fe20008000f00 */
[----:B01----:R-:W-:Y:S01]  /*9670*/  HFMA2.MMA R31, -RZ, RZ, 0, 4.76837158203125e-07 ;  /* 0x00000008ff1f7435 */ /* 0x003fe200000001ff */
[----:B------:R-:W-:Y:S02]  /*9680*/  MOV R30, UR5 ;  /* 0x00000005001e7c02 */ /* 0x000fe40008000f00 */
[----:B------:R-:W-:Y:S02]  /*9690*/  ISETP.EQ.OR P0, PT, R16, UR20, P2 ;  /* 0x0000001410007c0c */ /* 0x000fe40009702670 */
[----:B------:R-:W-:-:S11]  /*96a0*/  MOV R16, c[0x0][0x10] ;  /* 0x0000040000107a02 */ /* 0x000fd60000000f00 */
[----:B------:R-:W-:Y:S01]  /*96b0*/  @!P0 IMAD R30, R30, R16, UR23 ;  /* 0x000000171e1e8e24 */ /* 0x000fe2000f8e0210 */
[----:B------:R-:W-:-:S03]  /*96c0*/  MOV R16, UR5 ;  /* 0x0000000500107c02 */ /* 0x000fc60008000f00 */
[----:B------:R-:W-:Y:S01]  /*96d0*/  @!P0 IMAD.WIDE.U32 R30, R30, R31, UR6 ;  /* 0x000000061e1e8e25 */ /* 0x000fe2000f8e001f */
[----:B------:R-:W-:-:S04]  /*96e0*/  IADD3 R16, R16, 0x1, RZ ;  /* 0x0000000110107810 */ /* 0x000fc80007ffe0ff */
[----:B------:R-:W-:Y:S01]  /*96f0*/  ISETP.EQ.OR P5, PT, R16, UR20, P2 ;  /* 0x0000001410007c0c */ /* 0x000fe200097a2670 */
[----:B------:R-:W2:Y:S01]  /*9700*/  @!P0 LDG.E.64 R30, [R30.64] ;  /* 0x000000121e1e8981 */ /* 0x000ea2000c1e1b00 */
[----:B------:R-:W-:Y:S01]  /*9710*/  HFMA2.MMA R29, -RZ, RZ, 0, 4.76837158203125e-07 ;  /* 0x00000008ff1d7435 */ /* 0x000fe200000001ff */
[----:B------:R-:W-:-:S10]  /*9720*/  MOV R28, c[0x0][0x10] ;  /* 0x00000400001c7a02 */ /* 0x000fd40000000f00 */
[----:B------:R-:W-:-:S04]  /*9730*/  @!P5 IMAD R28, R16, R28, UR23 ;  /* 0x00000017101cde24 */ /* 0x000fc8000f8e021c */
[----:B------:R-:W-:-:S06]  /*9740*/  @!P5 IMAD.WIDE.U32 R28, R28, R29, UR6 ;  /* 0x000000061c1cde25 */ /* 0x000fcc000f8e001d */
[----:B------:R-:W3:Y:S01]  /*9750*/  @!P5 LDG.E.64 R28, [R28.64] ;  /* 0x000000121c1cd981 */ /* 0x000ee2000c1e1b00 */
[----:B------:R-:W-:Y:S01]  /*9760*/  MOV R16, UR5 ;  /* 0x0000000500107c02 */ /* 0x000fe20008000f00 */
[----:B------:R-:W-:Y:S01]  /*9770*/  HFMA2.MMA R33, -RZ, RZ, 0, 4.76837158203125e-07 ;  /* 0x00000008ff217435 */ /* 0x000fe200000001ff */
[----:B------:R-:W-:Y:S02]  /*9780*/  MOV R32, c[0x0][0x10] ;  /* 0x0000040000207a02 */ /* 0x000fe40000000f00 */
[----:B------:R-:W-:-:S04]  /*9790*/  IADD3 R16, R16, 0x2, RZ ;  /* 0x0000000210107810 */ /* 0x000fc80007ffe0ff */
[----:B------:R-:W-:-:S13]  /*97a0*/  ISETP.EQ.OR P6, PT, R16, UR20, P2 ;  /* 0x0000001410007c0c */ /* 0x000fda00097c2670 */
[----:B------:R-:W-:Y:S01]  /*97b0*/  @!P6 IMAD R32, R16, R32, UR23 ;  /* 0x000000171020ee24 */ /* 0x000fe2000f8e0220 */
[----:B------:R-:W-:-:S03]  /*97c0*/  MOV R16, UR5 ;  /* 0x0000000500107c02 */ /* 0x000fc60008000f00 */
[----:B------:R-:W-:Y:S01]  /*97d0*/  @!P6 IMAD.WIDE.U32 R32, R32, R33, UR6 ;  /* 0x000000062020ee25 */ /* 0x000fe2000f8e0021 */
[----:B------:R-:W-:-:S05]  /*97e0*/  IADD3 R16, R16, 0x4, RZ ;  /* 0x0000000410107810 */ /* 0x000fca0007ffe0ff */
[----:B------:R-:W4:Y:S01]  /*97f0*/  @!P6 LDG.E.64 R32, [R32.64] ;  /* 0x000000122020e981 */ /* 0x000f22000c1e1b00 */
[----:B--2---:R-:W-:Y:S01]  /*9800*/  @!P0 FADD.FTZ R26, R26, R30 ;  /* 0x0000001e1a1a8221 */ /* 0x004fe20000010000 */
[----:B------:R-:W-:Y:S01]  /*9810*/  MOV R30, UR5 ;  /* 0x00000005001e7c02 */ /* 0x000fe20008000f00 */
[----:B------:R-:W-:Y:S01]  /*9820*/  @!P0 FADD.FTZ R27, R27, R31 ;  /* 0x0000001f1b1b8221 */ /* 0x000fe20000010000 */
[----:B------:R-:W-:Y:S02]  /*9830*/  MOV R31, 0x8 ;  /* 0x00000008001f7802 */ /* 0x000fe40000000f00 */
[----:B------:R-:W-:Y:S02]  /*9840*/  IADD3 R30, R30, 0x3, RZ ;  /* 0x000000031e1e7810 */ /* 0x000fe40007ffe0ff */
[----:B------:R-:W-:Y:S02]  /*9850*/  ISETP.EQ.OR P0, PT, R16, UR20, P2 ;  /* 0x0000001410007c0c */ /* 0x000fe40009702670 */
[----:B------:R-:W-:Y:S01]  /*9860*/  ISETP.EQ.OR P3, PT, R30, UR20, P2 ;  /* 0x000000141e007c0c */ /* 0x000fe20009762670 */
[----:B---3--:R-:W-:Y:S01]  /*9870*/  @!P5 FADD.FTZ R26, R26, R28 ;  /* 0x0000001c1a1ad221 */ /* 0x008fe20000010000 */
[----:B------:R-:W-:-:S11]  /*9880*/  MOV R28, c[0x0][0x10] ;  /* 0x00000400001c7a02 */ /* 0x000fd60000000f00 */
[----:B------:R-:W-:-:S04]  /*9890*/  @!P3 IMAD R30, R30, R28, UR23 ;  /* 0x000000171e1ebe24 */ /* 0x000fc8000f8e021c */
[----:B------:R-:W-:-:S06]  /*98a0*/  @!P3 IMAD.WIDE.U32 R30, R30, R31, UR6 ;  /* 0x000000061e1ebe25 */ /* 0x000fcc000f8e001f */
[----:B------:R-:W2:Y:S01]  /*98b0*/  @!P3 LDG.E.64 R30, [R30.64] ;  /* 0x000000121e1eb981 */ /* 0x000ea2000c1e1b00 */
[----:B------:R-:W-:Y:S01]  /*98c0*/  @!P5 FADD.FTZ R27, R27, R29 ;  /* 0x0000001d1b1bd221 */ /* 0x000fe20000010000 */
[C---:B------:R-:W-:Y:S02]  /*98d0*/  IADD3 R28, R16.reuse, 0x2, RZ ;  /* 0x00000002101c7810 */ /* 0x040fe40007ffe0ff */
[----:B------:R-:W-:Y:S01]  /*98e0*/  IADD3 R29, R16, 0x1, RZ ;  /* 0x00000001101d7810 */ /* 0x000fe20007ffe0ff */
[----:B------:R-:W-:-:S03]  /*98f0*/  HFMA2.MMA R35, -RZ, RZ, 0, 4.76837158203125e-07 ;  /* 0x00000008ff237435 */ /* 0x000fc600000001ff */
[----:B------:R-:W-:Y:S01]  /*9900*/  ISETP.EQ.OR P5, PT, R29, UR20, P2 ;  /* 0x000000141d007c0c */ /* 0x000fe200097a2670 */
[----:B----4-:R-:W-:Y:S02]  /*9910*/  @!P6 FADD.FTZ R26, R26, R32 ;  /* 0x000000201a1ae221 */ /* 0x010fe40000010000 */
[----:B------:R-:W-:Y:S01]  /*9920*/  @!P6 FADD.FTZ R27, R27, R33 ;  /* 0x000000211b1be221 */ /* 0x000fe20000010000 */
[----:B------:R-:W-:Y:S02]  /*9930*/  ISETP.EQ.OR P6, PT, R28, UR20, P2 ;  /* 0x000000141c007c0c */ /* 0x000fe400097c2670 */
[----:B------:R-:W-:Y:S02]  /*9940*/  IADD3 R32, R16, 0x3, RZ ;  /* 0x0000000310207810 */ /* 0x000fe40007ffe0ff */
[----:B------:R-:W-:Y:S02]  /*9950*/  MOV R34, c[0x0][0x10] ;  /* 0x0000040000227a02 */ /* 0x000fe40000000f00 */
[----:B------:R-:W-:-:S03]  /*9960*/  MOV R33, c[0x0][0x10] ;  /* 0x0000040000217a02 */ /* 0x000fc60000000f00 */
[----:B------:R-:W-:-:S04]  /*9970*/  @!P0 IMAD R34, R16, R34, UR23 ;  /* 0x0000001710228e24 */ /* 0x000fc8000f8e0222 */
[----:B------:R-:W-:-:S06]  /*9980*/  @!P0 IMAD.WIDE.U32 R34, R34, R35, UR6 ;  /* 0x0000000622228e25 */ /* 0x000fcc000f8e0023 */
[----:B------:R-:W3:Y:S01]  /*9990*/  @!P0 LDG.E.64 R34, [R34.64] ;  /* 0x0000001222228981 */ /* 0x000ee2000c1e1b00 */
[----:B--2---:R-:W-:Y:S02]  /*99a0*/  @!P3 FADD.FTZ R26, R26, R30 ;  /* 0x0000001e1a1ab221 */ /* 0x004fe40000010000 */
[----:B------:R-:W-:Y:S01]  /*99b0*/  @!P3 FADD.FTZ R27, R27, R31 ;  /* 0x0000001f1b1bb221 */ /* 0x000fe20000010000 */
[----:B------:R-:W-:Y:S02]  /*99c0*/  MOV R31, c[0x0][0x10] ;  /* 0x00000400001f7a02 */ /* 0x000fe40000000f00 */
[----:B------:R-:W-:-:S03]  /*99d0*/  ISETP.EQ.OR P3, PT, R32, UR20, P2 ;  /* 0x0000001420007c0c */ /* 0x000fc60009762670 */
[----:B------:R-:W-:Y:S01]  /*99e0*/  @!P6 IMAD R28, R28, R31, UR23 ;  /* 0x000000171c1cee24 */ /* 0x000fe2000f8e021f */
[----:B------:R-:W-:Y:S01]  /*99f0*/  HFMA2.MMA R31, -RZ, RZ, 0, 4.76837158203125e-07 ;  /* 0x00000008ff1f7435 */ /* 0x000fe200000001ff */
[----:B------:R-:W-:-:S05]  /*9a00*/  MOV R30, c[0x0][0x10] ;  /* 0x00000400001e7a02 */ /* 0x000fca0000000f00 */
[----:B------:R-:W-:Y:S01]  /*9a10*/  @!P5 IMAD R30, R29, R30, UR23 ;  /* 0x000000171d1ede24 */ /* 0x000fe2000f8e021e */
[----:B------:R-:W-:Y:S02]  /*9a20*/  MOV R29, 0x8 ;  /* 0x00000008001d7802 */ /* 0x000fe40000000f00 */
[----:B------:R-:W-:Y:S01]  /*9a30*/  @!P3 IMAD R32, R32, R33, UR23 ;  /* 0x000000172020be24 */ /* 0x000fe2000f8e0221 */
[----:B------:R-:W-:Y:S01]  /*9a40*/  HFMA2.MMA R33, -RZ, RZ, 0, 4.76837158203125e-07 ;  /* 0x00000008ff217435 */ /* 0x000fe200000001ff */
[----:B------:R-:W-:-:S04]  /*9a50*/  @!P5 IMAD.WIDE.U32 R30, R30, R31, UR6 ;  /* 0x000000061e1ede25 */ /* 0x000fc8000f8e001f */
[----:B------:R-:W-:Y:S02]  /*9a60*/  @!P6 IMAD.WIDE.U32 R28, R28, R29, UR6 ;  /* 0x000000061c1cee25 */ /* 0x000fe4000f8e001d */
[----:B------:R-:W2:Y:S03]  /*9a70*/  @!P5 LDG.E.64 R30, [R30.64] ;  /* 0x000000121e1ed981 */ /* 0x000ea6000c1e1b00 */
[----:B------:R-:W-:Y:S01]  /*9a80*/  @!P3 IMAD.WIDE.U32 R32, R32, R33, UR6 ;  /* 0x000000062020be25 */ /* 0x000fe2000f8e0021 */
[----:B------:R-:W4:Y:S05]  /*9a90*/  @!P6 LDG.E.64 R28, [R28.64] ;  /* 0x000000121c1ce981 */ /* 0x000f2a000c1e1b00 */
[----:B------:R-:W4:Y:S01]  /*9aa0*/  @!P3 LDG.E.64 R32, [R32.64] ;  /* 0x000000122020b981 */ /* 0x000f22000c1e1b00 */
[----:B------:R-:W-:-:S04]  /*9ab0*/  IADD3 R16, R16, 0x4, RZ ;  /* 0x0000000410107810 */ /* 0x000fc80007ffe0ff */
[----:B------:R0:W1:Y:S01]  /*9ac0*/  R2UR UR5, R16 ;  /* 0x00000000100573c2 */ /* 0x00006200000e0000 */
[----:B---3--:R-:W-:Y:S02]  /*9ad0*/  @!P0 FADD.FTZ R26, R26, R34 ;  /* 0x000000221a1a8221 */ /* 0x008fe40000010000 */
[----:B------:R-:W-:Y:S01]  /*9ae0*/  @!P0 FADD.FTZ R27, R27, R35 ;  /* 0x000000231b1b8221 */ /* 0x000fe20000010000 */
[----:B------:R-:W-:Y:S01]  /*9af0*/  UIADD3 UR14, UR14, -0x4, URZ ;  /* 0xfffffffc0e0e7890 */ /* 0x000fe2000fffe03f */
[----:B------:R-:W-:-:S03]  /*9b00*/  PLOP3.LUT P0, PT, PT, PT, PT, 0x8, 0x0 ;  /* 0x000000000000781c */ /* 0x000fc60003f0e170 */
[----:B------:R-:W-:Y:S01]  /*9b10*/  UIADD3 UR14, UR14, -0x4, URZ ;  /* 0xfffffffc0e0e7890 */ /* 0x000fe2000fffe03f */
[----:B--2---:R-:W-:Y:S02]  /*9b20*/  @!P5 FADD.FTZ R26, R26, R30 ;  /* 0x0000001e1a1ad221 */ /* 0x004fe40000010000 */
[----:B------:R-:W-:Y:S02]  /*9b30*/  @!P5 FADD.FTZ R27, R27, R31 ;  /* 0x0000001f1b1bd221 */ /* 0x000fe40000010000 */
[----:B----4-:R-:W-:Y:S02]  /*9b40*/  @!P6 FADD.FTZ R26, R26, R28 ;  /* 0x0000001c1a1ae221 */ /* 0x010fe40000010000 */
[----:B------:R-:W-:Y:S02]  /*9b50*/  @!P6 FADD.FTZ R27, R27, R29 ;  /* 0x0000001d1b1be221 */ /* 0x000fe40000010000 */
[----:B------:R-:W-:Y:S02]  /*9b60*/  @!P3 FADD.FTZ R26, R26, R32 ;  /* 0x000000201a1ab221 */ /* 0x000fe40000010000 */
[----:B------:R-:W-:-:S02]  /*9b70*/  @!P3 FADD.FTZ R27, R27, R33 ;  /* 0x000000211b1bb221 */ /* 0x000fc40000010000 */
.L_x_239:
[----:B01----:R-:W-:-:S13]  /*9b80*/  ISETP.NE.OR P0, PT, RZ, UR14, P0 ;  /* 0x0000000eff007c0c */ /* 0x003fda0008705670 */
[----:B------:R-:W-:Y:S05]  /*9b90*/  @!P0 BRA `(.L_x_235) ;  /* 0x000002a000008947 */ /* 0x000fea0003800000 */
.L_x_236:
[----:B------:R-:W-:Y:S01]  /*9ba0*/  MOV R16, UR5 ;  /* 0x0000000500107c02 */ /* 0x000fe20008000f00 */
[----:B01----:R-:W-:Y:S01]  /*9bb0*/  HFMA2.MMA R30, -RZ, RZ, 0, 4.76837158203125e-07 ;  /* 0x00000008ff1e7435 */ /* 0x003fe200000001ff */
[----:B------:R-:W-:Y:S02]  /*9bc0*/  MOV R28, c[0x0][0x10] ;  /* 0x00000400001c7a02 */ /* 0x000fe40000000f00 */
[----:B------:R-:W-:-:S13]  /*9bd0*/  ISETP.EQ.OR P0, PT, R16, UR20, P2 ;  /* 0x0000001410007c0c */ /* 0x000fda0009702670 */
[----:B------:R-:W-:-:S04]  /*9be0*/  @!P0 IMAD R16, R16, R28, UR23 ;  /* 0x0000001710108e24 */ /* 0x000fc8000f8e021c */
[----:B------:R-:W-:Y:S01]  /*9bf0*/  @!P0 IMAD.WIDE.U32 R30, R16, R30, UR6 ;  /* 0x00000006101e8e25 */ /* 0x000fe2000f8e001e */
[----:B------:R-:W-:-:S04]  /*9c00*/  MOV R16, UR5 ;  /* 0x0000000500107c02 */ /* 0x000fc80008000f00 */
[----:B------:R-:W-:Y:S01]  /*9c10*/  IADD3 R16, R16, 0x1, RZ ;  /* 0x0000000110107810 */ /* 0x000fe20007ffe0ff */
[----:B------:R-:W2:Y:S01]  /*9c20*/  @!P0 LDG.E.64 R30, [R30.64] ;  /* 0x000000121e1e8981 */ /* 0x000ea2000c1e1b00 */
[----:B------:R-:W-:Y:S02]  /*9c30*/  MOV R29, 0x8 ;  /* 0x00000008001d7802 */ /* 0x000fe40000000f00 */
[----:B------:R-:W-:-:S13]  /*9c40*/  ISETP.EQ.OR P3, PT, R16, UR20, P2 ;  /* 0x0000001410007c0c */ /* 0x000fda0009762670 */
[----:B------:R-:W-:-:S04]  /*9c50*/  @!P3 IMAD R28, R16, R28, UR23 ;  /* 0x00000017101cbe24 */ /* 0x000fc8000f8e021c */
[----:B------:R-:W-:-:S06]  /*9c60*/  @!P3 IMAD.WIDE.U32 R28, R28, R29, UR6 ;  /* 0x000000061c1cbe25 */ /* 0x000fcc000f8e001d */
[----:B------:R-:W3:Y:S01]  /*9c70*/  @!P3 LDG.E.64 R28, [R28.64] ;  /* 0x000000121c1cb981 */ /* 0x000ee2000c1e1b00 */
[----:B------:R-:W-:-:S04]  /*9c80*/  MOV R16, UR5 ;  /* 0x0000000500107c02 */ /* 0x000fc80008000f00 */
[----:B------:R-:W-:Y:S01]  /*9c90*/  IADD3 R16, R16, 0x2, RZ ;  /* 0x0000000210107810 */ /* 0x000fe20007ffe0ff */
[----:B--2---:R-:W-:Y:S02]  /*9ca0*/  @!P0 FADD.FTZ R26, R26, R30 ;  /* 0x0000001e1a1a8221 */ /* 0x004fe40000010000 */
[----:B------:R-:W-:Y:S01]  /*9cb0*/  @!P0 FADD.FTZ R27, R27, R31 ;  /* 0x0000001f1b1b8221 */ /* 0x000fe20000010000 */
[----:B------:R-:W-:Y:S01]  /*9cc0*/  ISETP.EQ.OR P0, PT, R16, UR20, P2 ;  /* 0x0000001410007c0c */ /* 0x000fe20009702670 */
[----:B------:R-:W-:Y:S01]  /*9cd0*/  HFMA2.MMA R30, -RZ, RZ, 0, 4.76837158203125e-07 ;  /* 0x00000008ff1e7435 */ /* 0x000fe200000001ff */
[----:B---3--:R-:W-:Y:S01]  /*9ce0*/  @!P3 FADD.FTZ R26, R26, R28 ;  /* 0x0000001c1a1ab221 */ /* 0x008fe20000010000 */
[----:B------:R-:W-:-:S10]  /*9cf0*/  MOV R28, c[0x0][0x10] ;  /* 0x00000400001c7a02 */ /* 0x000fd40000000f00 */
[----:B------:R-:W-:Y:S01]  /*9d00*/  @!P0 IMAD R28, R16, R28, UR23 ;  /* 0x00000017101c8e24 */ /* 0x000fe2000f8e021c */
[----:B------:R-:W-:Y:S01]  /*9d10*/  MOV R16, UR5 ;  /* 0x0000000500107c02 */ /* 0x000fe20008000f00 */
[----:B------:R-:W-:-:S03]  /*9d20*/  @!P3 FADD.FTZ R27, R27, R29 ;  /* 0x0000001d1b1bb221 */ /* 0x000fc60000010000 */
[----:B------:R-:W-:Y:S01]  /*9d30*/  IADD3 R16, R16, 0x3, RZ ;  /* 0x0000000310107810 */ /* 0x000fe20007ffe0ff */
[----:B------:R-:W-:-:S03]  /*9d40*/  @!P0 IMAD.WIDE.U32 R30, R28, R30, UR6 ;  /* 0x000000061c1e8e25 */ /* 0x000fc6000f8e001e */
[C---:B------:R-:W-:Y:S01]  /*9d50*/  ISETP.EQ.OR P3, PT, R16.reuse, UR20, P2 ;  /* 0x0000001410007c0c */ /* 0x040fe20009762670 */
[----:B------:R-:W-:Y:S01]  /*9d60*/  HFMA2.MMA R29, -RZ, RZ, 0, 4.76837158203125e-07 ;  /* 0x00000008ff1d7435 */ /* 0x000fe200000001ff */
[----:B------:R-:W-:Y:S01]  /*9d70*/  MOV R28, c[0x0][0x10] ;  /* 0x00000400001c7a02 */ /* 0x000fe20000000f00 */
[----:B------:R-:W2:Y:S10]  /*9d80*/  @!P0 LDG.E.64 R30, [R30.64] ;  /* 0x000000121e1e8981 */ /* 0x000eb4000c1e1b00 */
[----:B------:R-:W-:-:S04]  /*9d90*/  @!P3 IMAD R28, R16, R28, UR23 ;  /* 0x00000017101cbe24 */ /* 0x000fc8000f8e021c */
[----:B------:R-:W-:-:S06]  /*9da0*/  @!P3 IMAD.WIDE.U32 R28, R28, R29, UR6 ;  /* 0x000000061c1cbe25 */ /* 0x000fcc000f8e001d */
[----:B------:R-:W3:Y:S01]  /*9db0*/  @!P3 LDG.E.64 R28, [R28.64] ;  /* 0x000000121c1cb981 */ /* 0x000ee2000c1e1b00 */
[----:B------:R-:W-:Y:S02]  /*9dc0*/  UIADD3 UR14, UR14, -0x4, URZ ;  /* 0xfffffffc0e0e7890 */ /* 0x000fe4000fffe03f */
[----:B------:R-:W-:Y:S01]  /*9dd0*/  UIADD3 UR5, UR5, 0x4, URZ ;  /* 0x0000000405057890 */ /* 0x000fe2000fffe03f */
[----:B--2---:R-:W-:Y:S02]  /*9de0*/  @!P0 FADD.FTZ R26, R26, R30 ;  /* 0x0000001e1a1a8221 */ /* 0x004fe40000010000 */
[----:B------:R-:W-:Y:S01]  /*9df0*/  @!P0 FADD.FTZ R27, R27, R31 ;  /* 0x0000001f1b1b8221 */ /* 0x000fe20000010000 */
[----:B------:R-:W-:Y:S01]  /*9e00*/  ISETP.NE.AND P0, PT, RZ, UR14, PT ;  /* 0x0000000eff007c0c */ /* 0x000fe2000bf05270 */
[----:B---3--:R-:W-:Y:S02]  /*9e10*/  @!P3 FADD.FTZ R26, R26, R28 ;  /* 0x0000001c1a1ab221 */ /* 0x008fe40000010000 */
[----:B------:R-:W-:-:S10]  /*9e20*/  @!P3 FADD.FTZ R27, R27, R29 ;  /* 0x0000001d1b1bb221 */ /* 0x000fd40000010000 */
[----:B-----5:R-:W-:Y:S05]  /*9e30*/  @P0 BRA `(.L_x_236) ;  /* 0xfffffd6000000947 */ /* 0x020fea000383ffff */
.L_x_235:
[----:B------:R-:W-:-:S04]  /*9e40*/  MOV R16, c[0x0][0xc] ;  /* 0x0000030000107a02 */ /* 0x000fc80000000f00 */
[----:B------:R-:W-:-:S13]  /*9e50*/  LOP3.LUT P0, R16, R16, 0x3, RZ, 0xc0, !PT ;  /* 0x0000000310107812 */ /* 0x000fda000780c0ff */
[----:B------:R-:W-:Y:S05]  /*9e60*/  @!P0 BRA `(.L_x_232) ;  /* 0x0000026000008947 */ /* 0x000fea0003800000 */
[----:B01----:R-:W-:Y:S01]  /*9e70*/  MOV R28, UR5 ;  /* 0x00000005001c7c02 */ /* 0x003fe20008000f00 */
[----:B------:R-:W-:Y:S01]  /*9e80*/  BSSY B0, `(.L_x_240) ;  /* 0x000000c000007945 */ /* 0x000fe20003800000 */
[----:B------:R-:W-:Y:S02]  /*9e90*/  ISETP.NE.AND P3, PT, R16, 0x1, PT ;  /* 0x000000011000780c */ /* 0x000fe40003f65270 */
[----:B------:R-:W-:-:S13]  /*9ea0*/  ISETP.EQ.OR P0, PT, R28, UR20, P2 ;  /* 0x000000141c007c0c */ /* 0x000fda0009702670 */
[----:B------:R-:W-:Y:S05]  /*9eb0*/  @P0 BRA `(.L_x_241) ;  /* 0x0000008000000947 */ /* 0x000fea0003800000 */
[----:B------:R-:W-:Y:S02]  /*9ec0*/  ULDC UR14, c[0x0][0x10] ;  /* 0x00000400000e7ab9 */ /* 0x000fe40000000800 */
[----:B------:R-:W-:-:S04]  /*9ed0*/  UIMAD UR14, UR5, UR14, UR23 ;  /* 0x0000000e050e72a4 */ /* 0x000fc8000f8e0217 */
[----:B------:R-:W-:-:S06]  /*9ee0*/  UIMAD.WIDE.U32 UR14, UR14, 0x8, UR6 ;  /* 0x000000080e0e78a5 */ /* 0x000fcc000f8e0006 */
[----:B------:R-:W-:Y:S02]  /*9ef0*/  MOV R28, UR14 ;  /* 0x0000000e001c7c02 */ /* 0x000fe40008000f00 */
[----:B------:R-:W-:-:S06]  /*9f00*/  MOV R29, UR15 ;  /* 0x0000000f001d7c02 */ /* 0x000fcc0008000f00 */
[----:B------:R-:W2:Y:S02]  /*9f10*/  LDG.E.64 R28, [R28.64] ;  /* 0x000000121c1c7981 */ /* 0x000ea4000c1e1b00 */
[----:B--2---:R-:W-:Y:S02]  /*9f20*/  FADD.FTZ R26, R26, R28 ;  /* 0x0000001c1a1a7221 */ /* 0x004fe40000010000 */
[----:B------:R-:W-:Y:S02]  /*9f30*/  FADD.FTZ R27, R27, R29 ;  /* 0x0000001d1b1b7221 */ /* 0x000fe40000010000 */
.L_x_241:
[----:B------:R-:W-:Y:S05]  /*9f40*/  BSYNC B0 ;  /* 0x0000000000007941 */ /* 0x000fea0003800000 */
.L_x_240:
[----:B------:R-:W-:Y:S05]  /*9f50*/  @!P3 BRA `(.L_x_232) ;  /* 0x000001700000b947 */ /* 0x000fea0003800000 */
[----:B------:R-:W-:Y:S02]  /*9f60*/  MOV R28, UR5 ;  /* 0x00000005001c7c02 */ /* 0x000fe40008000f00 */
[----:B------:R-:W-:Y:S02]  /*9f70*/  MOV R29, c[0x0][0x10] ;  /* 0x00000400001d7a02 */ /* 0x000fe40000000f00 */
[----:B------:R-:W-:-:S04]  /*9f80*/  IADD3 R28, R28, 0x1, RZ ;  /* 0x000000011c1c7810 */ /* 0x000fc80007ffe0ff */
[----:B------:R-:W-:-:S13]  /*9f90*/  ISETP.EQ.OR P0, PT, R28, UR20, P2 ;  /* 0x000000141c007c0c */ /* 0x000fda0009702670 */
[----:B------:R-:W-:Y:S01]  /*9fa0*/  @!P0 IMAD R28, R28, R29, UR23 ;  /* 0x000000171c1c8e24 */ /* 0x000fe2000f8e021d */
[----:B------:R-:W-:-:S10]  /*9fb0*/  HFMA2.MMA R29, -RZ, RZ, 0, 4.76837158203125e-07 ;  /* 0x00000008ff1d7435 */ /* 0x000fd400000001ff */
[----:B------:R-:W-:-:S06]  /*9fc0*/  @!P0 IMAD.WIDE.U32 R28, R28, R29, UR6 ;  /* 0x000000061c1c8e25 */ /* 0x000fcc000f8e001d */
[----:B------:R-:W2:Y:S01]  /*9fd0*/  @!P0 LDG.E.64 R28, [R28.64] ;  /* 0x000000121c1c8981 */ /* 0x000ea2000c1e1b00 */
[----:B------:R-:W-:Y:S02]  /*9fe0*/  UIADD3 UR5, UR5, 0x2, URZ ;  /* 0x0000000205057890 */ /* 0x000fe4000fffe03f */
[----:B------:R-:W-:Y:S01]  /*9ff0*/  ULDC UR14, c[0x0][0x10] ;  /* 0x00000400000e7ab9 */ /* 0x000fe20000000800 */
[----:B--2---:R-:W-:-:S03]  /*a000*/  @!P0 FADD.FTZ R26, R26, R28 ;  /* 0x0000001c1a1a8221 */ /* 0x004fc60000010000 */
[----:B------:R-:W-:Y:S01]  /*a010*/  MOV R28, UR5 ;  /* 0x00000005001c7c02 */ /* 0x000fe20008000f00 */
[----:B------:R-:W-:-:S03]  /*a020*/  @!P0 FADD.FTZ R27, R27, R29 ;  /* 0x0000001d1b1b8221 */ /* 0x000fc60000010000 */
[----:B------:R-:W-:-:S04]  /*a030*/  ISETP.EQ.OR P0, PT, R28, UR20, P2 ;  /* 0x000000141c007c0c */ /* 0x000fc80009702670 */
[----:B------:R-:W-:-:S13]  /*a040*/  ISETP.EQ.OR P0, PT, R16, 0x2, P0 ;  /* 0x000000021000780c */ /* 0x000fda0000702670 */
[----:B------:R-:W-:-:S05]  /*a050*/  VOTEU.ALL UP0, P0 ;  /* 0x00000000003f7886 */ /* 0x000fca0000000000 */
[----:B------:R-:W-:-:S04]  /*a060*/  @!UP0 UIMAD UR5, UR5, UR14, UR23 ;  /* 0x0000000e050582a4 */ /* 0x000fc8000f8e0217 */
[----:B------:R-:W-:-:S06]  /*a070*/  @!UP0 UIMAD.WIDE.U32 UR6, UR5, 0x8, UR6 ;  /* 0x00000008050688a5 */ /* 0x000fcc000f8e0006 */
[----:B------:R-:W-:Y:S02]  /*a080*/  MOV R28, UR6 ;  /* 0x00000006001c7c02 */ /* 0x000fe40008000f00 */
[----:B------:R-:W-:-:S06]  /*a090*/  MOV R29, UR7 ;  /* 0x00000007001d7c02 */ /* 0x000fcc0008000f00 */
[----:B------:R-:W2:Y:S02]  /*a0a0*/  @!P0 LDG.E.64 R28, [R28.64] ;  /* 0x000000121c1c8981 */ /* 0x000ea4000c1e1b00 */
[----:B--2---:R-:W-:Y:S02]  /*a0b0*/  @!P0 FADD.FTZ R26, R26, R28 ;  /* 0x0000001c1a1a8221 */ /* 0x004fe40000010000 */
[----:B------:R-:W-:-:S05]  /*a0c0*/  @!P0 FADD.FTZ R27, R27, R29 ;  /* 0x0000001d1b1b8221 */ /* 0x000fca0000010000 */
.L_x_232:
[----:B------:R-:W-:Y:S01]  /*a0d0*/  @!P2 STS.64 [0xb0], R26 ;  /* 0x0000b01aff00a388 */ /* 0x000fe20000000a00 */
[--C-:B------:R-:W-:Y:S02]  /*a0e0*/  PRMT R16, RZ, 0x5410, R61.reuse ;  /* 0x00005410ff107816 */ /* 0x100fe4000000003d */
[----:B------:R-:W-:Y:S01]  /*a0f0*/  PRMT R61, RZ, 0x7610, R61 ;  /* 0x00007610ff3d7816 */ /* 0x000fe2000000003d */
[----:B------:R-:W-:Y:S06]  /*a100*/  BAR.SYNC.DEFER_BLOCKING 0x0 ;  /* 0x0000000000007b1d */ /* 0x000fec0000010000 */
[----:B-1----:R-:W1:Y:S02]  /*a110*/  LDS.64 R26, [0xb0] ;  /* 0x0000b000ff1a7984 */ /* 0x002e640000000a00 */
[----:B-1----:R-:W-:-:S02]  /*a120*/  FMUL.FTZ R26, R26, c[0x0][0x20c] ;  /* 0x000083001a1a7a20 */ /* 0x002fc40000410000 */
[----:B------:R-:W-:Y:S02]  /*a130*/  FMUL.FTZ R27, R27, c[0x0][0x20c] ;  /* 0x000083001b1b7a20 */ /* 0x000fe40000410000 */
[----:B------:R1:W2:Y:S08]  /*a140*/  R2UR UR5, R26 ;  /* 0x000000001a0573c2 */ /* 0x0002b000000e0000 */
[----:B------:R3:W4:Y:S01]  /*a150*/  R2UR UR6, R27 ;  /* 0x000000001b0673c2 */ /* 0x00072200000e0000 */
[----:B-1----:R-:W-:-:S05]  /*a160*/  PRMT R26, RZ, 0x7610, R52 ;  /* 0x00007610ff1a7816 */ /* 0x002fca0000000034 */
[----:B------:R-:W-:Y:S01]  /*a170*/  FADD.FTZ R26, R26, -UR24 ;  /* 0x800000181a1a7e21 */ /* 0x000fe20008010000 */
[----:B---3--:R-:W-:-:S03]  /*a180*/  PRMT R27, RZ, 0x5410, R52 ;  /* 0x00005410ff1b7816 */ /* 0x008fc60000000034 */
[----:B------:R-:W-:Y:S02]  /*a190*/  FMUL.FTZ R26, R26, UR25 ;  /* 0x000000191a1a7c20 */ /* 0x000fe40008410000 */
[----:B------:R-:W-:-:S04]  /*a1a0*/  FADD.FTZ R27, R27, -UR24 ;  /* 0x800000181b1b7e21 */ /* 0x000fc80008010000 */
[----:B------:R-:W-:Y:S01]  /*a1b0*/  FMUL.FTZ R27, R27, UR25 ;  /* 0x000000191b1b7c20 */ /* 0x000fe20008410000 */
[----:B------:R-:W-:Y:S05]  /*a1c0*/  @!P4 BRA `(.L_x_242) ;  /* 0x000001200000c947 */ /* 0x000fea0003800000 */
[----:B0-2---:R-:W-:-:S04]  /*a1d0*/  FFMA.FTZ R28, R27, R22, R24 ;  /* 0x000000161b1c7223 */ /* 0x005fc80000010018 */
        /* <DEDUP_REMOVED lines=17> */
.L_x_242:
[----:B--2---:R-:W-:Y:S01]  /*a2f0*/  BSSY B0, `(.L_x_243) ;  /* 0x0000015000007945 */ /* 0x004fe20003800000 */
[----:B------:R-:W-:Y:S05]  /*a300*/  @!P1 BRA `(.L_x_244) ;  /* 0x0000013000009947 */ /* 0x000fea0003800000 */
[----:B0-----:R-:W-:Y:S02]  /*a310*/  MOV R28, UR5 ;  /* 0x00000005001c7c02 */ /* 0x001fe40008000f00 */
[----:B-----5:R-:W-:-:S03]  /*a320*/  SHF.R.S32.HI R29, RZ, 0x1f, R2 ;  /* 0x0000001fff1d7819 */ /* 0x020fc60000011402 */
[----:B----4-:R-:W-:Y:S01]  /*a330*/  FFMA.FTZ R28, R27, R28, UR6 ;  /* 0x000000061b1c7e23 */ /* 0x010fe2000801001c */
[----:B------:R-:W-:-:S03]  /*a340*/  MOV R27, R21 ;  /* 0x00000015001b7202 */ /* 0x000fc60000000f00 */
[----:B------:R-:W-:Y:S01]  /*a350*/  FFMA.FTZ R28, R16, R22, -R28 ;  /* 0x00000016101c7223 */ /* 0x000fe2000001081c */
[----:B------:R-:W-:-:S03]  /*a360*/  MOV R16, UR5 ;  /* 0x0000000500107c02 */ /* 0x000fc60008000f00 */
[----:B------:R-:W-:Y:S02]  /*a370*/  FMUL.FTZ R28, R28, UR25 ;  /* 0x000000191c1c7c20 */ /* 0x000fe40008410000 */
[----:B------:R-:W-:Y:S01]  /*a380*/  FFMA.FTZ R16, R26, R16, UR6 ;  /* 0x000000061a107e23 */ /* 0x000fe20008010010 */
[----:B------:R-:W-:-:S03]  /*a390*/  MOV R26, R18 ;  /* 0x00000012001a7202 */ /* 0x000fc60000000f00 */
[----:B------:R-:W-:Y:S02]  /*a3a0*/  FFMA.FTZ R16, R61, R23, -R16 ;  /* 0x000000173d107223 */ /* 0x000fe40000010810 */
[----:B------:R-:W-:-:S04]  /*a3b0*/  IMAD.WIDE.U32 R26, R2, c[0x0][0x1d8], R26 ;  /* 0x00007600021a7a25 */ /* 0x000fc800078e001a */
[----:B------:R-:W-:-:S05]  /*a3c0*/  FMUL.FTZ R16, R16, UR25 ;  /* 0x0000001910107c20 */ /* 0x000fca0008410000 */
[----:B------:R-:W-:Y:S01]  /*a3d0*/  F2FP.BF16.PACK_AB R16, R16, R28 ;  /* 0x0000001c1010723e */ /* 0x000fe200000010ff */
[----:B------:R-:W-:-:S04]  /*a3e0*/  IMAD R28, R29, c[0x0][0x1d8], RZ ;  /* 0x000076001d1c7a24 */ /* 0x000fc800078e02ff */
[----:B------:R-:W-:-:S05]  /*a3f0*/  IMAD R28, R2, c[0x0][0x1dc], R28 ;  /* 0x00007700021c7a24 */ /* 0x000fca00078e021c */
[----:B------:R-:W-:Y:S02]  /*a400*/  IADD3 R27, R27, R28, RZ ;  /* 0x0000001c1b1b7210 */ /* 0x000fe40007ffe0ff */
[----:B------:R-:W-:-:S04]  /*a410*/  LEA R28, P0, R26, c[0x0][0x160], 0x1 ;  /* 0x000058001a1c7a11 */ /* 0x000fc800078008ff */
[----:B------:R-:W-:-:S05]  /*a420*/  LEA.HI.X R29, R26, c[0x0][0x164], R27, 0x1, P0 ;  /* 0x000059001a1d7a11 */ /* 0x000fca00000f0c1b */
[----:B------:R0:W-:Y:S04]  /*a430*/  STG.E [R28.64], R16 ;  /* 0x000000101c007986 */ /* 0x0001e8000c101912 */
.L_x_244:
[----:B------:R-:W-:Y:S05]  /*a440*/  BSYNC B0 ;  /* 0x0000000000007941 */ /* 0x000fea0003800000 */
.L_x_243:
[C---:B0----5:R-:W-:Y:S02]  /*a450*/  IADD3 R31, R2.reuse, 0x10, RZ ;  /* 0x00000010021f7810 */ /* 0x061fe40007ffe0ff */
[----:B------:R-:W-:Y:S02]  /*a460*/  IADD3 R30, R2, 0x10, RZ ;  /* 0x00000010021e7810 */ /* 0x000fe40007ffe0ff */
[--C-:B------:R-:W-:Y:S02]  /*a470*/  PRMT R27, RZ, 0x5410, R53.reuse ;  /* 0x00005410ff1b7816 */ /* 0x100fe40000000035 */
[----:B------:R-:W-:Y:S02]  /*a480*/  PRMT R26, RZ, 0x7610, R53 ;  /* 0x00007610ff1a7816 */ /* 0x000fe40000000035 */
[----:B------:R-:W-:Y:S01]  /*a490*/  SHF.R.S32.HI R31, RZ, 0x1f, R31 ;  /* 0x0000001fff1f7819 */ /* 0x000fe2000001141f */
[----:B------:R-:W-:Y:S01]  /*a4a0*/  FADD.FTZ R27, R27, -UR24 ;  /* 0x800000181b1b7e21 */ /* 0x000fe20008010000 */
[----:B------:R-:W-:Y:S01]  /*a4b0*/  ISETP.GE.U32.AND P0, PT, R30, c[0x0][0x1e0], PT ;  /* 0x000078001e007a0c */ /* 0x000fe20003f06070 */
[----:B------:R-:W-:Y:S01]  /*a4c0*/  FADD.FTZ R26, R26, -UR24 ;  /* 0x800000181a1a7e21 */ /* 0x000fe20008010000 */
[--C-:B------:R-:W-:Y:S01]  /*a4d0*/  PRMT R16, RZ, 0x5410, R63.reuse ;  /* 0x00005410ff107816 */ /* 0x100fe2000000003f */
[----:B------:R-:W-:Y:S01]  /*a4e0*/  FMUL.FTZ R27, R27, UR25 ;  /* 0x000000191b1b7c20 */ /* 0x000fe20008410000 */
[----:B------:R-:W-:Y:S01]  /*a4f0*/  ISETP.GE.AND.EX P0, PT, R31, c[0x0][0x1e4], PT, P0 ;  /* 0x000079001f007a0c */ /* 0x000fe20003f06300 */
[----:B------:R-:W-:Y:S01]  /*a500*/  FMUL.FTZ R26, R26, UR25 ;  /* 0x000000191a1a7c20 */ /* 0x000fe20008410000 */
[----:B------:R-:W-:-:S02]  /*a510*/  PRMT R63, RZ, 0x7610, R63 ;  /* 0x00007610ff3f7816 */ /* 0x000fc4000000003f */
[----:B------:R-:W-:Y:S01]  /*a520*/  ISETP.GT.U32.OR P0, PT, R0, 0x22f, P0 ;  /* 0x0000022f0000780c */ /* 0x000fe20000704470 */
[----:B------:R-:W-:Y:S11]  /*a530*/  @!P4 BRA `(.L_x_245) ;  /* 0x000001200000c947 */ /* 0x000ff60003800000 */
        /* <DEDUP_REMOVED lines=18> */
.L_x_245:
[----:B------:R-:W-:Y:S01]  /*a660*/  BSSY B0, `(.L_x_246) ;  /* 0x0000014000007945 */ /* 0x000fe20003800000 */
[----:B------:R-:W-:Y:S05]  /*a670*/  @P0 BRA `(.L_x_247) ;  /* 0x0000012000000947 */ /* 0x000fea0003800000 */
[----:B------:R-:W-:-:S05]  /*a680*/  MOV R28, UR5 ;  /* 0x00000005001c7c02 */ /* 0x000fca0008000f00 */
[----:B----4-:R-:W-:Y:S01]  /*a690*/  FFMA.FTZ R28, R27, R28, UR6 ;  /* 0x000000061b1c7e23 */ /* 0x010fe2000801001c */
[----:B------:R-:W-:-:S03]  /*a6a0*/  MOV R27, R21 ;  /* 0x00000015001b7202 */ /* 0x000fc60000000f00 */
[----:B------:R-:W-:Y:S01]  /*a6b0*/  FFMA.FTZ R28, R16, R22, -R28 ;  /* 0x00000016101c7223 */ /* 0x000fe2000001081c */
[----:B------:R-:W-:-:S05]  /*a6c0*/  MOV R16, UR5 ;  /* 0x0000000500107c02 */ /* 0x000fca0008000f00 */
[----:B------:R-:W-:Y:S01]  /*a6d0*/  FFMA.FTZ R16, R26, R16, UR6 ;  /* 0x000000061a107e23 */ /* 0x000fe20008010010 */
[----:B------:R-:W-:-:S03]  /*a6e0*/  MOV R26, R18 ;  /* 0x00000012001a7202 */ /* 0x000fc60000000f00 */
[----:B------:R-:W-:Y:S02]  /*a6f0*/  FFMA.FTZ R63, R63, R23, -R16 ;  /* 0x000000173f3f7223 */ /* 0x000fe40000010810 */
[----:B------:R-:W-:Y:S02]  /*a700*/  FMUL.FTZ R16, R28, UR25 ;  /* 0x000000191c107c20 */ /* 0x000fe40008410000 */
[----:B------:R-:W-:Y:S02]  /*a710*/  IMAD R28, R31, c[0x0][0x1d8], RZ ;  /* 0x000076001f1c7a24 */ /* 0x000fe400078e02ff */
[----:B------:R-:W-:-:S04]  /*a720*/  IMAD.WIDE.U32 R26, R30, c[0x0][0x1d8], R26 ;  /* 0x000076001e1a7a25 */ /* 0x000fc800078e001a */
[----:B------:R-:W-:Y:S02]  /*a730*/  IMAD R28, R30, c[0x0][0x1dc], R28 ;  /* 0x000077001e1c7a24 */ /* 0x000fe400078e021c */
[----:B------:R-:W-:-:S03]  /*a740*/  FMUL.FTZ R63, R63, UR25 ;  /* 0x000000193f3f7c20 */ /* 0x000fc60008410000 */
[----:B------:R-:W-:Y:S02]  /*a750*/  IADD3 R27, R27, R28, RZ ;  /* 0x0000001c1b1b7210 */ /* 0x000fe40007ffe0ff */
[C---:B------:R-:W-:Y:S02]  /*a760*/  LEA R28, P0, R26.reuse, c[0x0][0x160], 0x1 ;  /* 0x000058001a1c7a11 */ /* 0x040fe400078008ff */
[----:B------:R-:W-:Y:S02]  /*a770*/  F2FP.BF16.PACK_AB R16, R63, R16 ;  /* 0x000000103f10723e */ /* 0x000fe400000010ff */
[----:B------:R-:W-:-:S05]  /*a780*/  LEA.HI.X R29, R26, c[0x0][0x164], R27, 0x1, P0 ;  /* 0x000059001a1d7a11 */ /* 0x000fca00000f0c1b */
[----:B------:R0:W-:Y:S04]  /*a790*/  STG.E [R28.64], R16 ;  /* 0x000000101c007986 */ /* 0x0001e8000c101912 */
.L_x_247:
[----:B------:R-:W-:Y:S05]  /*a7a0*/  BSYNC B0 ;  /* 0x0000000000007941 */ /* 0x000fea0003800000 */
.L_x_246:
[C---:B------:R-:W-:Y:S02]  /*a7b0*/  IADD3 R31, R2.reuse, 0x20, RZ ;  /* 0x00000020021f7810 */ /* 0x040fe40007ffe0ff */
[----:B------:R-:W-:Y:S02]  /*a7c0*/  IADD3 R30, R2, 0x20, RZ ;  /* 0x00000020021e7810 */ /* 0x000fe40007ffe0ff */
[--C-:B------:R-:W-:Y:S02]  /*a7d0*/  PRMT R27, RZ, 0x5410, R50.reuse ;  /* 0x00005410ff1b7816 */ /* 0x100fe40000000032 */
[----:B------:R-:W-:Y:S02]  /*a7e0*/  PRMT R26, RZ, 0x7610, R50 ;  /* 0x00007610ff1a7816 */ /* 0x000fe40000000032 */
[----:B------:R-:W-:Y:S01]  /*a7f0*/  SHF.R.S32.HI R31, RZ, 0x1f, R31 ;  /* 0x0000001fff1f7819 */ /* 0x000fe2000001141f */
[----:B------:R-:W-:Y:S01]  /*a800*/  FADD.FTZ R27, R27, -UR24 ;  /* 0x800000181b1b7e21 */ /* 0x000fe20008010000 */
[----:B------:R-:W-:Y:S01]  /*a810*/  ISETP.GE.U32.AND P0, PT, R30, c[0x0][0x1e0], PT ;  /* 0x000078001e007a0c */ /* 0x000fe20003f06070 */
[----:B------:R-:W-:Y:S01]  /*a820*/  FADD.FTZ R26, R26, -UR24 ;  /* 0x800000181a1a7e21 */ /* 0x000fe20008010000 */
[--C-:B0-----:R-:W-:Y:S01]  /*a830*/  PRMT R16, RZ, 0x5410, R65.reuse ;  /* 0x00005410ff107816 */ /* 0x101fe20000000041 */
        /* <DEDUP_REMOVED lines=24> */
.L_x_248:
        /* <DEDUP_REMOVED lines=20> */
.L_x_250:
[----:B------:R-:W-:Y:S05]  /*ab00*/  BSYNC B0 ;  /* 0x0000000000007941 */ /* 0x000fea0003800000 */
.L_x_249:
        /* <DEDUP_REMOVED lines=33> */
.L_x_251:
        /* <DEDUP_REMOVED lines=20> */
.L_x_253:
[----:B------:R-:W-:Y:S05]  /*ae60*/  BSYNC B0 ;  /* 0x0000000000007941 */ /* 0x000fea0003800000 */
.L_x_252:
        /* <DEDUP_REMOVED lines=8> */
[----:B------:R-:W-:Y:S01]  /*aef0*/  IADD3 R30, R2, 0x50, RZ ;  /* 0x00000050021e7810 */ /* 0x000fe20007ffe0ff */
[----:B------:R-:W-:Y:S01]  /*af00*/  FMUL.FTZ R27, R27, UR25 ;  /* 0x000000191b1b7c20 */ /* 0x000fe20008410000 */
[----:B------:R-:W-:Y:S01]  /*af10*/  ISETP.GE.AND.EX P0, PT, R32, c[0x0][0x1e4], PT, P0 ;  /* 0x0000790020007a0c */ /* 0x000fe20003f06300 */
[----:B------:R-:W-:Y:S01]  /*af20*/  FMUL.FTZ R26, R26, UR25 ;  /* 0x000000191a1a7c20 */ /* 0x000fe20008410000 */
[----:B0-----:R-:W-:-:S02]  /*af30*/  PRMT R16, RZ, 0x5410, R69 ;  /* 0x00005410ff107816 */ /* 0x001fc40000000045 */
[----:B------:R-:W-:Y:S02]  /*af40*/  ISETP.GE.U32.AND P2, PT, R30, c[0x0][0x1e0], PT ;  /* 0x000078001e007a0c */ /* 0x000fe40003f46070 */
[----:B------:R-:W-:Y:S02]  /*af50*/  ISETP.GT.U32.OR P0, PT, R0, 0x22f, P0 ;  /* 0x0000022f0000780c */ /* 0x000fe40000704470 */
[----:B------:R-:W-:Y:S01]  /*af60*/  PRMT R69, RZ, 0x7610, R69 ;  /* 0x00007610ff457816 */ /* 0x000fe20000000045 */
[----:B------:R-:W-:Y:S09]  /*af70*/  @!P4 BRA `(.L_x_254) ;  /* 0x000001200000c947 */ /* 0x000ff20003800000 */
        /* <DEDUP_REMOVED lines=18> */
.L_x_254:
        /* <DEDUP_REMOVED lines=20> */
.L_x_256:
[----:B------:R-:W-:Y:S05]  /*b1e0*/  BSYNC B0 ;  /* 0x0000000000007941 */ /* 0x000fea0003800000 */
.L_x_255:
[C---:B------:R-:W-:Y:S02]  /*b1f0*/  IADD3 R33, R2.reuse, 0x50, RZ ;  /* 0x0000005002217810 */ /* 0x040fe40007ffe0ff */
[--C-:B------:R-:W-:Y:S02]  /*b200*/  PRMT R27, RZ, 0x5410, R49.reuse ;  /* 0x00005410ff1b7816 */ /* 0x100fe40000000031 */
[----:B------:R-:W-:Y:S02]  /*b210*/  PRMT R26, RZ, 0x7610, R49 ;  /* 0x00007610ff1a7816 */ /* 0x000fe40000000031 */
[----:B------:R-:W-:Y:S01]  /*b220*/  IADD3 R31, R2, 0x60, RZ ;  /* 0x00000060021f7810 */ /* 0x000fe20007ffe0ff */
[----:B------:R-:W-:Y:S01]  /*b230*/  FADD.FTZ R27, R27, -UR24 ;  /* 0x800000181b1b7e21 */ /* 0x000fe20008010000 */
[----:B------:R-:W-:Y:S01]  /*b240*/  SHF.R.S32.HI R33, RZ, 0x1f, R33 ;  /* 0x0000001fff217819 */ /* 0x000fe20000011421 */
[----:B------:R-:W-:Y:S01]  /*b250*/  FADD.FTZ R26, R26, -UR24 ;  /* 0x800000181a1a7e21 */ /* 0x000fe20008010000 */
[C---:B------:R-:W-:Y:S01]  /*b260*/  IADD3 R34, R2.reuse, 0x60, RZ ;  /* 0x0000006002227810 */ /* 0x040fe20007ffe0ff */
[----:B------:R-:W-:Y:S01]  /*b270*/  FMUL.FTZ R27, R27, UR25 ;  /* 0x000000191b1b7c20 */ /* 0x000fe20008410000 */
[----:B------:R-:W-:Y:S01]  /*b280*/  IADD3 R32, R2, 0x70, RZ ;  /* 0x0000007002207810 */ /* 0x000fe20007ffe0ff */
[----:B------:R-:W-:Y:S01]  /*b290*/  FMUL.FTZ R26, R26, UR25 ;  /* 0x000000191a1a7c20 */ /* 0x000fe20008410000 */
[----:B------:R-:W-:-:S02]  /*b2a0*/  ISETP.GE.U32.AND P0, PT, R31, c[0x0][0x1e0], PT ;  /* 0x000078001f007a0c */ /* 0x000fc40003f06070 */
[----:B------:R-:W-:Y:S02]  /*b2b0*/  SHF.R.S32.HI R34, RZ, 0x1f, R34 ;  /* 0x0000001fff227819 */ /* 0x000fe40000011422 */
[----:B------:R-:W-:Y:S02]  /*b2c0*/  ISETP.GE.AND.EX P3, PT, R33, c[0x0][0x1e4], PT, P2 ;  /* 0x0000790021007a0c */ /* 0x000fe40003f66320 */
[----:B0-----:R-:W-:Y:S02]  /*b2d0*/  PRMT R16, RZ, 0x5410, R71 ;  /* 0x00005410ff107816 */ /* 0x001fe40000000047 */
[----:B------:R-:W-:Y:S02]  /*b2e0*/  ISETP.GE.U32.AND P2, PT, R32, c[0x0][0x1e0], PT ;  /* 0x0000780020007a0c */ /* 0x000fe40003f46070 */
[----:B------:R-:W-:Y:S02]  /*b2f0*/  ISETP.GE.AND.EX P0, PT, R34, c[0x0][0x1e4], PT, P0 ;  /* 0x0000790022007a0c */ /* 0x000fe40003f06300 */
[----:B------:R-:W-:-:S02]  /*b300*/  ISETP.GT.U32.OR P3, PT, R0, 0x22f, P3 ;  /* 0x0000022f0000780c */ /* 0x000fc40001f64470 */
        /* <DEDUP_REMOVED lines=20> */
.L_x_257:
        /* <DEDUP_REMOVED lines=20> */
.L_x_259:
[----:B------:R-:W-:Y:S05]  /*b590*/  BSYNC B0 ;  /* 0x0000000000007941 */ /* 0x000fea0003800000 */
.L_x_258:
[--C-:B------:R-:W-:Y:S02]  /*b5a0*/  PRMT R27, RZ, 0x5410, R46.reuse ;  /* 0x00005410ff1b7816 */ /* 0x100fe4000000002e */
[----:B------:R-:W-:Y:S02]  /*b5b0*/  PRMT R26, RZ, 0x7610, R46 ;  /* 0x00007610ff1a7816 */ /* 0x000fe4000000002e */
[C---:B------:R-:W-:Y:S01]  /*b5c0*/  IADD3 R33, R2.reuse, 0x70, RZ ;  /* 0x0000007002217810 */ /* 0x040fe20007ffe0ff */
[----:B------:R-:W-:Y:S01]  /*b5d0*/  FADD.FTZ R27, R27, -UR24 ;  /* 0x800000181b1b7e21 */ /* 0x000fe20008010000 */
[----:B------:R-:W-:Y:S01]  /*b5e0*/  IADD3 R30, R2, 0x80, RZ ;  /* 0x00000080021e7810 */ /* 0x000fe20007ffe0ff */
[----:B------:R-:W-:Y:S01]  /*b5f0*/  FADD.FTZ R26, R26, -UR24 ;  /* 0x800000181a1a7e21 */ /* 0x000fe20008010000 */
[----:B------:R-:W-:Y:S01]  /*b600*/  SHF.R.S32.HI R33, RZ, 0x1f, R33 ;  /* 0x0000001fff217819 */ /* 0x000fe20000011421 */
[----:B------:R-:W-:Y:S01]  /*b610*/  FMUL.FTZ R27, R27, UR25 ;  /* 0x000000191b1b7c20 */ /* 0x000fe20008410000 */
[----:B0-----:R-:W-:Y:S01]  /*b620*/  PRMT R16, RZ, 0x5410, R73 ;  /* 0x00005410ff107816 */ /* 0x001fe20000000049 */
[----:B------:R-:W-:Y:S01]  /*b630*/  FMUL.FTZ R26, R26, UR25 ;  /* 0x000000191a1a7c20 */ /* 0x000fe20008410000 */
[----:B------:R-:W-:-:S02]  /*b640*/  ISETP.GE.U32.AND P3, PT, R30, c[0x0][0x1e0], PT ;  /* 0x000078001e007a0c */ /* 0x000fc40003f66070 */
[----:B------:R-:W-:Y:S02]  /*b650*/  ISETP.GE.AND.EX P2, PT, R33, c[0x0][0x1e4], PT, P2 ;  /* 0x0000790021007a0c */ /* 0x000fe40003f46320 */
        /* <DEDUP_REMOVED lines=21> */
.L_x_260:
        /* <DEDUP_REMOVED lines=20> */
.L_x_262:
[----:B------:R-:W-:Y:S05]  /*b8f0*/  BSYNC B0 ;  /* 0x0000000000007941 */ /* 0x000fea0003800000 */
.L_x_261:
        /* <DEDUP_REMOVED lines=33> */
.L_x_263:
        /* <DEDUP_REMOVED lines=20> */
.L_x_265:
[----:B------:R-:W-:Y:S05]  /*bc50*/  BSYNC B0 ;  /* 0x0000000000007941 */ /* 0x000fea0003800000 */
.L_x_264:
        /* <DEDUP_REMOVED lines=33> */
.L_x_266:
        /* <DEDUP_REMOVED lines=20> */
.L_x_268:
[----:B------:R-:W-:Y:S05]  /*bfb0*/  BSYNC B0 ;  /* 0x0000000000007941 */ /* 0x000fea0003800000 */
.L_x_267:
        /* <DEDUP_REMOVED lines=33> */
.L_x_269:
        /* <DEDUP_REMOVED lines=20> */
.L_x_271:
[----:B------:R-:W-:Y:S05]  /*c310*/  BSYNC B0 ;  /* 0x0000000000007941 */ /* 0x000fea0003800000 */
.L_x_270:
        /* <DEDUP_REMOVED lines=33> */
.L_x_272:
        /* <DEDUP_REMOVED lines=20> */
.L_x_274:
[----:B------:R-:W-:Y:S05]  /*c670*/  BSYNC B0 ;  /* 0x0000000000007941 */ /* 0x000fea0003800000 */
.L_x_273:
        /* <DEDUP_REMOVED lines=33> */
.L_x_275:
        /* <DEDUP_REMOVED lines=20> */
.L_x_277:
[----:B------:R-:W-:Y:S05]  /*c9d0*/  BSYNC B0 ;  /* 0x0000000000007941 */ /* 0x000fea0003800000 */
.L_x_276:
        /* <DEDUP_REMOVED lines=33> */
.L_x_278:
        /* <DEDUP_REMOVED lines=20> */
.L_x_280:
[----:B------:R-:W-:Y:S05]  /*cd30*/  BSYNC B0 ;  /* 0x0000000000007941 */ /* 0x000fea0003800000 */
.L_x_279:
        /* <DEDUP_REMOVED lines=33> */
.L_x_281:
        /* <DEDUP_REMOVED lines=16> */
[----:B------:R-:W-:Y:S02]  /*d050*/  LEA R28, P2, R26, c[0x0][0x160], 0x1 ;  /* 0x000058001a1c7a11 */ /* 0x000fe400078408ff */
[----:B------:R-:W-:Y:S02]  /*d060*/  F2FP.BF16.PACK_AB R16, R84, R16 ;  /* 0x000000105410723e */ /* 0x000fe400000010ff */
[----:B------:R-:W-:-:S05]  /*d070*/  LEA.HI.X R29, R26, c[0x0][0x164], R27, 0x1, P2 ;  /* 0x000059001a1d7a11 */ /* 0x000fca00010f0c1b */
[----:B------:R0:W-:Y:S04]  /*d080*/  STG.E [R28.64], R16 ;  /* 0x000000101c007986 */ /* 0x0001e8000c101912 */
.L_x_283:
[----:B------:R-:W-:Y:S05]  /*d090*/  BSYNC B0 ;  /* 0x0000000000007941 */ /* 0x000fea0003800000 */
.L_x_282:
        /* <DEDUP_REMOVED lines=33> */
.L_x_284:
[----:B------:R-:W-:Y:S01]  /*d2b0*/  BSSY B0, `(.L_x_285) ;  /* 0x0000014000007945 */ /* 0x000fe20003800000 */
[----:B------:R-:W-:Y:S05]  /*d2c0*/  @P3 BRA `(.L_x_286) ;  /* 0x0000012000003947 */ /* 0x000fea0003800000 */
[----:B------:R-:W-:-:S05]  /*d2d0*/  MOV R28, UR5 ;  /* 0x00000005001c7c02 */ /* 0x000fca0008000f00 */
[----:B----4-:R-:W-:Y:S01]  /*d2e0*/  FFMA.FTZ R28, R27, R28, UR6 ;  /* 0x000000061b1c7e23 */ /* 0x010fe2000801001c */
[----:B------:R-:W-:-:S03]  /*d2f0*/  MOV R27, R21 ;  /* 0x00000015001b7202 */ /* 0x000fc60000000f00 */
[----:B------:R-:W-:Y:S01]  /*d300*/  FFMA.FTZ R28, R16, R22, -R28 ;  /* 0x00000016101c7223 */ /* 0x000fe2000001081c */
[----:B------:R-:W-:-:S03]  /*d310*/  MOV R16, UR5 ;  /* 0x0000000500107c02 */ /* 0x000fc60008000f00 */
[----:B------:R-:W-:Y:S02]  /*d320*/  FMUL.FTZ R28, R28, UR25 ;  /* 0x000000191c1c7c20 */ /* 0x000fe40008410000 */
[----:B------:R-:W-:Y:S02]  /*d330*/  FFMA.FTZ R16, R26, R16, UR6 ;  /* 0x000000061a107e23 */ /* 0x000fe40008010010 */
[----:B------:R-:W-:Y:S02]  /*d340*/  IMAD R26, R34, c[0x0][0x1d8], RZ ;  /* 0x00007600221a7a24 */ /* 0x000fe400078e02ff */
[----:B------:R-:W-:-:S04]  /*d350*/  FFMA.FTZ R16, R82, R23, -R16 ;  /* 0x0000001752107223 */ /* 0x000fc80000010810 */
[----:B------:R-:W-:-:S05]  /*d360*/  FMUL.FTZ R16, R16, UR25 ;  /* 0x0000001910107c20 */ /* 0x000fca0008410000 */
[----:B------:R-:W-:Y:S01]  /*d370*/  F2FP.BF16.PACK_AB R16, R16, R28 ;  /* 0x0000001c1010723e */ /* 0x000fe200000010ff */
[----:B------:R-:W-:Y:S01]  /*d380*/  IMAD R28, R30, c[0x0][0x1dc], R26 ;  /* 0x000077001e1c7a24 */ /* 0x000fe200078e021a */
[----:B------:R-:W-:-:S05]  /*d390*/  MOV R26, R18 ;  /* 0x00000012001a7202 */ /* 0x000fca0000000f00 */
[----:B------:R-:W-:-:S05]  /*d3a0*/  IMAD.WIDE.U32 R26, R30, c[0x0][0x1d8], R26 ;  /* 0x000076001e1a7a25 */ /* 0x000fca00078e001a */
[----:B------:R-:W-:Y:S02]  /*d3b0*/  IADD3 R27, R27, R28, RZ ;  /* 0x0000001c1b1b7210 */ /* 0x000fe40007ffe0ff */
[----:B------:R-:W-:-:S04]  /*d3c0*/  LEA R28, P3, R26, c[0x0][0x160], 0x1 ;  /* 0x000058001a1c7a11 */ /* 0x000fc800078608ff */
[----:B------:R-:W-:-:S05]  /*d3d0*/  LEA.HI.X R29, R26, c[0x0][0x164], R27, 0x1, P3 ;  /* 0x000059001a1d7a11 */ /* 0x000fca00018f0c1b */
[----:B------:R0:W-:Y:S04]  /*d3e0*/  STG.E [R28.64], R16 ;  /* 0x000000101c007986 */ /* 0x0001e8000c101912 */
.L_x_286:
[----:B------:R-:W-:Y:S05]  /*d3f0*/  BSYNC B0 ;  /* 0x0000000000007941 */ /* 0x000fea0003800000 */
.L_x_285:
        /* <DEDUP_REMOVED lines=33> */
.L_x_287:
        /* <DEDUP_REMOVED lines=20> */
.L_x_289:
[----:B------:R-:W-:Y:S05]  /*d750*/  BSYNC B0 ;  /* 0x0000000000007941 */ /* 0x000fea0003800000 */
.L_x_288:
        /* <DEDUP_REMOVED lines=33> */
.L_x_290:
        /* <DEDUP_REMOVED lines=20> */
.L_x_292:
[----:B------:R-:W-:Y:S05]  /*dab0*/  BSYNC B0 ;  /* 0x0000000000007941 */ /* 0x000fea0003800000 */
.L_x_291:
[--C-:B0-----:R-:W-:Y:S02]  /*dac0*/  PRMT R28, RZ, 0x5410, R37.reuse ;  /* 0x00005410ff1c7816 */ /* 0x101fe40000000025 */
[----:B------:R-:W-:Y:S02]  /*dad0*/  PRMT R27, RZ, 0x7610, R37 ;  /* 0x00007610ff1b7816 */ /* 0x000fe40000000025 */
[----:B------:R-:W-:Y:S01]  /*dae0*/  IADD3 R33, R2, 0x120, RZ ;  /* 0x0000012002217810 */ /* 0x000fe20007ffe0ff */
[----:B------:R-:W-:Y:S01]  /*daf0*/  FADD.FTZ R28, R28, -UR24 ;  /* 0x800000181c1c7e21 */ /* 0x000fe20008010000 */
[----:B------:R-:W-:Y:S01]  /*db00*/  IADD3 R34, R2, 0x130, RZ ;  /* 0x0000013002227810 */ /* 0x000fe20007ffe0ff */
[----:B------:R-:W-:Y:S01]  /*db10*/  FADD.FTZ R27, R27, -UR24 ;  /* 0x800000181b1b7e21 */ /* 0x000fe20008010000 */
[----:B------:R-:W-:Y:S01]  /*db20*/  SHF.R.S32.HI R33, RZ, 0x1f, R33 ;  /* 0x0000001fff217819 */ /* 0x000fe20000011421 */
[----:B------:R-:W-:Y:S01]  /*db30*/  FMUL.FTZ R28, R28, UR25 ;  /* 0x000000191c1c7c20 */ /* 0x000fe20008410000 */
[----:B------:R-:W-:Y:S01]  /*db40*/  PRMT R26, RZ, 0x5410, R76 ;  /* 0x00005410ff1a7816 */ /* 0x000fe2000000004c */
        /* <DEDUP_REMOVED lines=24> */
.L_x_293:
[----:B------:R-:W-:Y:S01]  /*dcd0*/  BSSY B0, `(.L_x_294) ;  /* 0x0000014000007945 */ /* 0x000fe20003800000 */
[----:B------:R-:W-:Y:S05]  /*dce0*/  @P3 BRA `(.L_x_295) ;  /* 0x0000012000003947 */ /* 0x000fea0003800000 */
[----:B------:R-:W-:Y:S02]  /*dcf0*/  MOV R29, UR5 ;  /* 0x00000005001d7c02 */ /* 0x000fe40008000f00 */
[----:B------:R-:W-:-:S03]  /*dd00*/  MOV R16, UR5 ;  /* 0x0000000500107c02 */ /* 0x000fc60008000f00 */
[----:B----4-:R-:W-:Y:S02]  /*dd10*/  FFMA.FTZ R29, R28, R29, UR6 ;  /* 0x000000061c1d7e23 */ /* 0x010fe4000801001d */
[----:B------:R-:W-:Y:S02]  /*dd20*/  FFMA.FTZ R27, R27, R16, UR6 ;  /* 0x000000061b1b7e23 */ /* 0x000fe40008010010 */
[----:B------:R-:W-:Y:S02]  /*dd30*/  FFMA.FTZ R26, R26, R22, -R29 ;  /* 0x000000161a1a7223 */ /* 0x000fe4000001081d */
[----:B------:R-:W-:Y:S02]  /*dd40*/  FFMA.FTZ R16, R76, R23, -R27 ;  /* 0x000000174c107223 */ /* 0x000fe4000001081b */
[----:B------:R-:W-:Y:S02]  /*dd50*/  FMUL.FTZ R27, R26, UR25 ;  /* 0x000000191a1b7c20 */ /* 0x000fe40008410000 */
[----:B------:R-:W-:-:S02]  /*dd60*/  FMUL.FTZ R16, R16, UR25 ;  /* 0x0000001910107c20 */ /* 0x000fc40008410000 */
[----:B------:R-:W-:-:S03]  /*dd70*/  IMAD R26, R31, c[0x0][0x1d8], RZ ;  /* 0x000076001f1a7a24 */ /* 0x000fc600078e02ff */
[----:B------:R-:W-:Y:S01]  /*dd80*/  F2FP.BF16.PACK_AB R16, R16, R27 ;  /* 0x0000001b1010723e */ /* 0x000fe200000010ff */
[----:B------:R-:W-:Y:S01]  /*dd90*/  IMAD R29, R30, c[0x0][0x1dc], R26 ;  /* 0x000077001e1d7a24 */ /* 0x000fe200078e021a */
[----:B------:R-:W-:Y:S02]  /*dda0*/  MOV R26, R18 ;  /* 0x00000012001a7202 */ /* 0x000fe40000000f00 */
[----:B------:R-:W-:-:S05]  /*ddb0*/  MOV R27, R21 ;  /* 0x00000015001b7202 */ /* 0x000fca0000000f00 */
[----:B------:R-:W-:-:S05]  /*ddc0*/  IMAD.WIDE.U32 R26, R30, c[0x0][0x1d8], R26 ;  /* 0x000076001e1a7a25 */ /* 0x000fca00078e001a */
[----:B------:R-:W-:Y:S02]  /*ddd0*/  IADD3 R29, R27, R29, RZ ;  /* 0x0000001d1b1d7210 */ /* 0x000fe40007ffe0ff */
[----:B------:R-:W-:-:S04]  /*dde0*/  LEA R28, P3, R26, c[0x0][0x160], 0x1 ;  /* 0x000058001a1c7a11 */ /* 0x000fc800078608ff */
[----:B------:R-:W-:-:S05]  /*ddf0*/  LEA.HI.X R29, R26, c[0x0][0x164], R29, 0x1, P3 ;  /* 0x000059001a1d7a11 */ /* 0x000fca00018f0c1d */
[----:B------:R0:W-:Y:S04]  /*de00*/  STG.E [R28.64], R16 ;  /* 0x000000101c007986 */ /* 0x0001e8000c101912 */
.L_x_295:
[----:B------:R-:W-:Y:S05]  /*de10*/  BSYNC B0 ;  /* 0x0000000000007941 */ /* 0x000fea0003800000 */
.L_x_294:
        /* <DEDUP_REMOVED lines=33> */
.L_x_296:
[----:B------:R-:W-:Y:S01]  /*e030*/  BSSY B0, `(.L_x_297) ;  /* 0x0000014000007945 */ /* 0x000fe20003800000 */
[----:B------:R-:W-:Y:S05]  /*e040*/  @P0 BRA `(.L_x_298) ;  /* 0x0000012000000947 */ /* 0x000fea0003800000 */
[----:B------:R-:W-:Y:S01]  /*e050*/  MOV R16, UR5 ;  /* 0x0000000500107c02 */ /* 0x000fe20008000f00 */
[----:B------:R-:W-:Y:S01]  /*e060*/  IMAD R29, R33, c[0x0][0x1d8], RZ ;  /* 0x00007600211d7a24 */ /* 0x000fe200078e02ff */
[----:B------:R-:W-:Y:S02]  /*e070*/  MOV R31, UR5 ;  /* 0x00000005001f7c02 */ /* 0x000fe40008000f00 */
[----:B------:R-:W-:Y:S01]  /*e080*/  MOV R26, R18 ;  /* 0x00000012001a7202 */ /* 0x000fe20000000f00 */
[----:B----4-:R-:W-:Y:S01]  /*e090*/  FFMA.FTZ R16, R27, R16, UR6 ;  /* 0x000000061b107e23 */ /* 0x010fe20008010010 */
[----:B------:R-:W-:Y:S01]  /*e0a0*/  MOV R27, R21 ;  /* 0x00000015001b7202 */ /* 0x000fe20000000f00 */
[----:B------:R-:W-:Y:S02]  /*e0b0*/  FFMA.FTZ R28, R28, R31, UR6 ;  /* 0x000000061c1c7e23 */ /* 0x000fe4000801001f */
[----:B------:R-:W-:-:S02]  /*e0c0*/  FFMA.FTZ R16, R3, R22, -R16 ;  /* 0x0000001603107223 */ /* 0x000fc40000010810 */
[C---:B------:R-:W-:Y:S02]  /*e0d0*/  IMAD R29, R32.reuse, c[0x0][0x1dc], R29 ;  /* 0x00007700201d7a24 */ /* 0x040fe400078e021d */
[----:B------:R-:W-:-:S04]  /*e0e0*/  IMAD.WIDE.U32 R26, R32, c[0x0][0x1d8], R26 ;  /* 0x00007600201a7a25 */ /* 0x000fc800078e001a */
[----:B------:R-:W-:Y:S01]  /*e0f0*/  FFMA.FTZ R3, R74, R23, -R28 ;  /* 0x000000174a037223 */ /* 0x000fe2000001081c */
[----:B------:R-:W-:Y:S01]  /*e100*/  IADD3 R29, R27, R29, RZ ;  /* 0x0000001d1b1d7210 */ /* 0x000fe20007ffe0ff */
[----:B------:R-:W-:Y:S01]  /*e110*/  FMUL.FTZ R16, R16, UR25 ;  /* 0x0000001910107c20 */ /* 0x000fe20008410000 */
[----:B------:R-:W-:Y:S01]  /*e120*/  LEA R28, P0, R26, c[0x0][0x160], 0x1 ;  /* 0x000058001a1c7a11 */ /* 0x000fe200078008ff */
[----:B------:R-:W-:-:S03]  /*e130*/  FMUL.FTZ R3, R3, UR25 ;  /* 0x0000001903037c20 */ /* 0x000fc60008410000 */
[----:B------:R-:W-:Y:S02]  /*e140*/  LEA.HI.X R29, R26, c[0x0][0x164], R29, 0x1, P0 ;  /* 0x000059001a1d7a11 */ /* 0x000fe400000f0c1d */
[----:B------:R-:W-:-:S05]  /*e150*/  F2FP.BF16.PACK_AB R3, R3, R16 ;  /* 0x000000100303723e */ /* 0x000fca00000010ff */
[----:B------:R0:W-:Y:S02]  /*e160*/  STG.E [R28.64], R3 ;  /* 0x000000031c007986 */ /* 0x0001e4000c101912 */
.L_x_298:
[----:B------:R-:W-:Y:S05]  /*e170*/  BSYNC B0 ;  /* 0x0000000000007941 */ /* 0x000fea0003800000 */
.L_x_297:
[--C-:B0-----:R-:W-:Y:S02]  /*e180*/  PRMT R3, RZ, 0x5410, R17.reuse ;  /* 0x00005410ff037816 */ /* 0x101fe40000000011 */
[----:B------:R-:W-:Y:S02]  /*e190*/  PRMT R17, RZ, 0x7610, R17 ;  /* 0x00007610ff117816 */ /* 0x000fe40000000011 */
[C---:B------:R-:W-:Y:S01]  /*e1a0*/  IADD3 R38, R2.reuse, 0x140, RZ ;  /* 0x0000014002267810 */ /* 0x040fe20007ffe0ff */
        /* <DEDUP_REMOVED lines=30> */
.L_x_299:
[----:B------:R-:W-:Y:S01]  /*e390*/  BSSY B0, `(.L_x_300) ;  /* 0x0000014000007945 */ /* 0x000fe20003800000 */
[----:B------:R-:W-:Y:S05]  /*e3a0*/  @P2 BRA `(.L_x_301) ;  /* 0x0000012000002947 */ /* 0x000fea0003800000 */
[----:B------:R-:W-:Y:S02]  /*e3b0*/  MOV R26, UR5 ;  /* 0x00000005001a7c02 */ /* 0x000fe40008000f00 */
[----:B------:R-:W-:-:S03]  /*e3c0*/  MOV R27, UR5 ;  /* 0x00000005001b7c02 */ /* 0x000fc60008000f00 */
[----:B----4-:R-:W-:Y:S02]  /*e3d0*/  FFMA.FTZ R3, R3, R26, UR6 ;  /* 0x0000000603037e23 */ /* 0x010fe4000801001a */
[----:B------:R-:W-:Y:S01]  /*e3e0*/  FFMA.FTZ R26, R16, R27, UR6 ;  /* 0x00000006101a7e23 */ /* 0x000fe2000801001b */
[----:B------:R-:W-:Y:S01]  /*e3f0*/  MOV R16, R18 ;  /* 0x0000001200107202 */ /* 0x000fe20000000f00 */
[----:B------:R-:W-:Y:S02]  /*e400*/  FFMA.FTZ R3, R17, R22, -R3 ;  /* 0x0000001611037223 */ /* 0x000fe40000010803 */
[----:B------:R-:W-:Y:S02]  /*e410*/  IMAD R17, R39, c[0x0][0x1d8], RZ ;  /* 0x0000760027117a24 */ /* 0x000fe400078e02ff */
[----:B------:R-:W-:Y:S02]  /*e420*/  FFMA.FTZ R26, R72, R23, -R26 ;  /* 0x00000017481a7223 */ /* 0x000fe4000001081a */
[----:B------:R-:W-:Y:S01]  /*e430*/  IMAD R27, R34, c[0x0][0x1dc], R17 ;  /* 0x00007700221b7a24 */ /* 0x000fe200078e0211 */
[----:B------:R-:W-:Y:S01]  /*e440*/  MOV R17, R21 ;  /* 0x0000001500117202 */ /* 0x000fe20000000f00 */
[----:B------:R-:W-:-:S02]  /*e450*/  FMUL.FTZ R28, R3, UR25 ;  /* 0x00000019031c7c20 */ /* 0x000fc40008410000 */
[----:B------:R-:W-:Y:S02]  /*e460*/  FMUL.FTZ R3, R26, UR25 ;  /* 0x000000191a037c20 */ /* 0x000fe40008410000 */
[----:B------:R-:W-:-:S03]  /*e470*/  IMAD.WIDE.U32 R16, R34, c[0x0][0x1d8], R16 ;  /* 0x0000760022107a25 */ /* 0x000fc600078e0010 */
[----:B------:R-:W-:Y:S02]  /*e480*/  F2FP.BF16.PACK_AB R3, R3, R28 ;  /* 0x0000001c0303723e */ /* 0x000fe400000010ff */
[----:B------:R-:W-:Y:S02]  /*e490*/  IADD3 R27, R17, R27, RZ ;  /* 0x0000001b111b7210 */ /* 0x000fe40007ffe0ff */
[----:B------:R-:W-:-:S04]  /*e4a0*/  LEA R26, P2, R16, c[0x0][0x160], 0x1 ;  /* 0x00005800101a7a11 */ /* 0x000fc800078408ff */
[----:B------:R-:W-:-:S05]  /*e4b0*/  LEA.HI.X R27, R16, c[0x0][0x164], R27, 0x1, P2 ;  /* 0x00005900101b7a11 */ /* 0x000fca00010f0c1b */
[----:B------:R0:W-:Y:S04]  /*e4c0*/  STG.E [R26.64], R3 ;  /* 0x000000031a007986 */ /* 0x0001e8000c101912 */
.L_x_301:
[----:B------:R-:W-:Y:S05]  /*e4d0*/  BSYNC B0 ;  /* 0x0000000000007941 */ /* 0x000fea0003800000 */
.L_x_300:
        /* <DEDUP_REMOVED lines=33> */
.L_x_302:
        /* <DEDUP_REMOVED lines=20> */
.L_x_304:
[----:B------:R-:W-:Y:S05]  /*e830*/  BSYNC B0 ;  /* 0x0000000000007941 */ /* 0x000fea0003800000 */
.L_x_303:
        /* <DEDUP_REMOVED lines=33> */
.L_x_305:
[----:B------:R-:W-:Y:S01]  /*ea50*/  BSSY B0, `(.L_x_306) ;  /* 0x0000014000007945 */ /* 0x000fe20003800000 */
[----:B------:R-:W-:Y:S05]  /*ea60*/  @P0 BRA `(.L_x_307) ;  /* 0x0000012000000947 */ /* 0x000fea0003800000 */
[----:B------:R-:W-:Y:S01]  /*ea70*/  MOV R16, UR5 ;  /* 0x0000000500107c02 */ /* 0x000fe20008000f00 */
[----:B------:R-:W-:Y:S01]  /*ea80*/  IMAD R26, R32, c[0x0][0x1d8], RZ ;  /* 0x00007600201a7a24 */ /* 0x000fe200078e02ff */
[----:B------:R-:W-:-:S03]  /*ea90*/  MOV R17, UR5 ;  /* 0x0000000500117c02 */ /* 0x000fc60008000f00 */
[----:B----4-:R-:W-:Y:S01]  /*eaa0*/  FFMA.FTZ R16, R5, R16, UR6 ;  /* 0x0000000605107e23 */ /* 0x010fe20008010010 */
[----:B------:R-:W-:Y:S01]  /*eab0*/  MOV R5, R21 ;  /* 0x0000001500057202 */ /* 0x000fe20000000f00 */
[----:B------:R-:W-:Y:S01]  /*eac0*/  FFMA.FTZ R17, R4, R17, UR6 ;  /* 0x0000000604117e23 */ /* 0x000fe20008010011 */
[----:B------:R-:W-:Y:S01]  /*ead0*/  MOV R4, R18 ;  /* 0x0000001200047202 */ /* 0x000fe20000000f00 */
[----:B------:R-:W-:Y:S02]  /*eae0*/  FFMA.FTZ R3, R3, R22, -R16 ;  /* 0x0000001603037223 */ /* 0x000fe40000010810 */
        /* <DEDUP_REMOVED lines=10> */
.L_x_307:
[----:B------:R-:W-:Y:S05]  /*eb90*/  BSYNC B0 ;  /* 0x0000000000007941 */ /* 0x000fea0003800000 */
.L_x_306:
        /* <DEDUP_REMOVED lines=33> */
.L_x_308:
        /* <DEDUP_REMOVED lines=20> */
.L_x_310:
[----:B------:R-:W-:Y:S05]  /*eef0*/  BSYNC B0 ;  /* 0x0000000000007941 */ /* 0x000fea0003800000 */
.L_x_309:
        /* <DEDUP_REMOVED lines=33> */
.L_x_311:
        /* <DEDUP_REMOVED lines=20> */
.L_x_313:
[----:B------:R-:W-:Y:S05]  /*f250*/  BSYNC B0 ;  /* 0x0000000000007941 */ /* 0x000fea0003800000 */
.L_x_312:
        /* <DEDUP_REMOVED lines=33> */
.L_x_314:
        /* <DEDUP_REMOVED lines=8> */
[----:B------:R-:W-:-:S02]  /*f4f0*/  FFMA.FTZ R7, R28, R7, UR6 ;  /* 0x000000061c077e23 */ /* 0x000fc40008010007 */
        /* <DEDUP_REMOVED lines=11> */
.L_x_316:
[----:B------:R-:W-:Y:S05]  /*f5b0*/  BSYNC B0 ;  /* 0x0000000000007941 */ /* 0x000fea0003800000 */
.L_x_315:
        /* <DEDUP_REMOVED lines=33> */
.L_x_317:
        /* <DEDUP_REMOVED lines=20> */
.L_x_319:
[----:B------:R-:W-:Y:S05]  /*f910*/  BSYNC B0 ;  /* 0x0000000000007941 */ /* 0x000fea0003800000 */
.L_x_318:
        /* <DEDUP_REMOVED lines=8> */
[----:B------:R-:W-:Y:S01]  /*f9a0*/  ISETP.GE.U32.AND P2, PT, R31, c[0x0][0x1e0], PT ;  /* 0x000078001f007a0c */ /* 0x000fe20003f46070 */
[----:B------:R-:W-:Y:S01]  /*f9b0*/  FMUL.FTZ R26, R10, UR25 ;  /* 0x000000190a1a7c20 */ /* 0x000fe20008410000 */
[----:B------:R-:W-:-:S02]  /*f9c0*/  ISETP.GE.AND.EX P0, PT, R28, c[0x0][0x1e4], PT, P0 ;  /* 0x000079001c007a0c */ /* 0x000fc40003f06300 */
[----:B------:R-:W-:Y:S02]  /*f9d0*/  ISETP.GT.U32.OR P3, PT, R0, 0x22f, P3 ;  /* 0x0000022f0000780c */ /* 0x000fe40001f64470 */
        /* <DEDUP_REMOVED lines=21> */
.L_x_320:
        /* <DEDUP_REMOVED lines=20> */
.L_x_322:
[----:B------:R-:W-:Y:S05]  /*fc70*/  BSYNC B0 ;  /* 0x0000000000007941 */ /* 0x000fea0003800000 */
.L_x_321:
        /* <DEDUP_REMOVED lines=33> */
.L_x_323:
        /* <DEDUP_REMOVED lines=20> */
.L_x_325:
[----:B------:R-:W-:Y:S05]  /*ffd0*/  BSYNC B0 ;  /* 0x0000000000007941 */ /* 0x000fea0003800000 */
.L_x_324:
[--C-:B0-----:R-:W-:Y:S02]  /*ffe0*/  PRMT R3, RZ, 0x5410, R12.reuse ;  /* 0x00005410ff037816 */ /* 0x101fe4000000000c */
[----:B------:R-:W-:Y:S02]  /*fff0*/  PRMT R12, RZ, 0x7610, R12 ;  /* 0x00007610ff0c7816 */ /* 0x000fe4000000000c */
[----:B------:R-:W-:Y:S01]  /*10000*/  IADD3 R28, R2, 0x1e0, RZ ;  /* 0x000001e0021c7810 */ /* 0x000fe20007ffe0ff */
[----:B------:R-:W-:Y:S01]  /*10010*/  FADD.FTZ R4, R3, -UR24 ;  /* 0x8000001803047e21 */ /* 0x000fe20008010000 */
[----:B------:R-:W-:Y:S01]  /*10020*/  ISETP.GT.U32.OR P2, PT, R0, 0x22f, P2 ;  /* 0x0000022f0000780c */ /* 0x000fe20001744470 */
[----:B------:R-:W-:Y:S01]  /*10030*/  FADD.FTZ R12, R12, -UR24 ;  /* 0x800000180c0c7e21 */ /* 0x000fe20008010000 */
[----:B------:R-:W-:Y:S01]  /*10040*/  ISETP.GE.U32.AND P0, PT, R28, c[0x0][0x1e0], PT ;  /* 0x000078001c007a0c */ /* 0x000fe20003f06070 */
        /* <DEDUP_REMOVED lines=23> */
.L_x_326:
        /* <DEDUP_REMOVED lines=20> */
.L_x_328:
[----:B------:R-:W-:Y:S05]  /*10300*/  BSYNC B0 ;  /* 0x0000000000007941 */ /* 0x000fea0003800000 */
.L_x_327:
[C---:B------:R-:W-:Y:S02]  /*10310*/  IADD3 R31, R2.reuse, 0x1d0, RZ ;  /* 0x000001d0021f7810 */ /* 0x040fe40007ffe0ff */
        /* <DEDUP_REMOVED lines=8> */
[----:B------:R-:W-:Y:S01]  /*103a0*/  IADD3 R29, R2, 0x1e0, RZ ;  /* 0x000001e0021d7810 */ /* 0x000fe20007ffe0ff */
[----:B------:R-:W-:Y:S01]  /*103b0*/  FMUL.FTZ R16, R13, UR25 ;  /* 0x000000190d107c20 */ /* 0x000fe20008410000 */
[----:B------:R-:W-:-:S02]  /*103c0*/  ISETP.GE.U32.AND P2, PT, R26, c[0x0][0x1e0], PT ;  /* 0x000078001a007a0c */ /* 0x000fc40003f46070 */
[----:B------:R-:W-:Y:S02]  /*103d0*/  SHF.R.S32.HI R29, RZ, 0x1f, R29 ;  /* 0x0000001fff1d7819 */ /* 0x000fe4000001141d */
[----:B------:R-:W-:Y:S02]  /*103e0*/  SHF.R.S32.HI R27, RZ, 0x1f, R27 ;  /* 0x0000001fff1b7819 */ /* 0x000fe4000001141b */
[----:B------:R-:W-:Y:S02]  /*103f0*/  ISETP.GE.AND.EX P3, PT, R31, c[0x0][0x1e4], PT, P3 ;  /* 0x000079001f007a0c */ /* 0x000fe40003f66330 */
[----:B------:R-:W-:Y:S02]  /*10400*/  PRMT R3, RZ, 0x5410, R56 ;  /* 0x00005410ff037816 */ /* 0x000fe40000000038 */
[----:B------:R-:W-:Y:S02]  /*10410*/  ISETP.GE.AND.EX P0, PT, R29, c[0x0][0x1e4], PT, P0 ;  /* 0x000079001d007a0c */ /* 0x000fe40003f06300 */
[----:B------:R-:W-:-:S02]  /*10420*/  ISETP.GE.AND.EX P2, PT, R27, c[0x0][0x1e4], PT, P2 ;  /* 0x000079001b007a0c */ /* 0x000fc40003f46320 */
        /* <DEDUP_REMOVED lines=21> */
.L_x_329:
        /* <DEDUP_REMOVED lines=20> */
.L_x_331:
[----:B------:R-:W-:Y:S05]  /*106c0*/  BSYNC B0 ;  /* 0x0000000000007941 */ /* 0x000fea0003800000 */
.L_x_330:
[--C-:B------:R-:W-:Y:S02]  /*106d0*/  PRMT R4, RZ, 0x5410, R14.reuse ;  /* 0x00005410ff047816 */ /* 0x100fe4000000000e */
[----:B------:R-:W-:Y:S02]  /*106e0*/  PRMT R14, RZ, 0x7610, R14 ;  /* 0x00007610ff0e7816 */ /* 0x000fe4000000000e */
[----:B------:R-:W-:Y:S01]  /*106f0*/  ISETP.GT.U32.OR P0, PT, R0, 0x22f, P0 ;  /* 0x0000022f0000780c */ /* 0x000fe20000704470 */
[----:B------:R-:W-:Y:S01]  /*10700*/  FADD.FTZ R4, R4, -UR24 ;  /* 0x8000001804047e21 */ /* 0x000fe20008010000 */
[----:B------:R-:W-:Y:S01]  /*10710*/  ISETP.GT.U32.OR P2, PT, R0, 0x22f, P2 ;  /* 0x0000022f0000780c */ /* 0x000fe20001744470 */
[----:B------:R-:W-:Y:S01]  /*10720*/  FADD.FTZ R14, R14, -UR24 ;  /* 0x800000180e0e7e21 */ /* 0x000fe20008010000 */
[--C-:B0-----:R-:W-:Y:S01]  /*10730*/  PRMT R3, RZ, 0x5410, R55.reuse ;  /* 0x00005410ff037816 */ /* 0x101fe20000000037 */
        /* <DEDUP_REMOVED lines=23> */
.L_x_332:
        /* <DEDUP_REMOVED lines=20> */
.L_x_334:
[----:B------:R-:W-:Y:S05]  /*109f0*/  BSYNC B0 ;  /* 0x0000000000007941 */ /* 0x000fea0003800000 */
.L_x_333:
        /* <DEDUP_REMOVED lines=26> */
.L_x_335:
        /* <DEDUP_REMOVED lines=9> */
[C---:B------:R-:W-:Y:S02]  /*10c30*/  IMAD R9, R26.reuse, c[0x0][0x1dc], R8 ;  /* 0x000077001a097a24 */ /* 0x040fe400078e0208 */
[----:B------:R-:W-:-:S04]  /*10c40*/  IMAD.WIDE.U32 R4, R26, c[0x0][0x1d8], R4 ;  /* 0x000076001a047a25 */ /* 0x000fc800078e0004 */
[----:B------:R-:W-:Y:S01]  /*10c50*/  FFMA.FTZ R3, R3, R22, -R6 ;  /* 0x0000001603037223 */ /* 0x000fe20000010806 */
[----:B------:R-:W-:Y:S01]  /*10c60*/  IADD3 R9, R5, R9, RZ ;  /* 0x0000000905097210 */ /* 0x000fe20007ffe0ff */
[----:B------:R-:W-:Y:S01]  /*10c70*/  FFMA.FTZ R7, R54, R23, -R7 ;  /* 0x0000001736077223 */ /* 0x000fe20000010807 */
[C---:B------:R-:W-:Y:S01]  /*10c80*/  LEA R6, P0, R4.reuse, c[0x0][0x160], 0x1 ;  /* 0x0000580004067a11 */ /* 0x040fe200078008ff */
[----:B------:R-:W-:Y:S02]  /*10c90*/  FMUL.FTZ R3, R3, UR25 ;  /* 0x0000001903037c20 */ /* 0x000fe40008410000 */
[----:B------:R-:W-:Y:S01]  /*10ca0*/  FMUL.FTZ R8, R7, UR25 ;  /* 0x0000001907087c20 */ /* 0x000fe20008410000 */
[----:B------:R-:W-:-:S04]  /*10cb0*/  LEA.HI.X R7, R4, c[0x0][0x164], R9, 0x1, P0 ;  /* 0x0000590004077a11 */ /* 0x000fc800000f0c09 */
[----:B------:R-:W-:-:S05]  /*10cc0*/  F2FP.BF16.PACK_AB R3, R8, R3 ;  /* 0x000000030803723e */ /* 0x000fca00000010ff */
[----:B------:R0:W-:Y:S02]  /*10cd0*/  STG.E [R6.64], R3 ;  /* 0x0000000306007986 */ /* 0x0001e4000c101912 */
.L_x_337:
[----:B------:R-:W-:Y:S05]  /*10ce0*/  BSYNC B0 ;  /* 0x0000000000007941 */ /* 0x000fea0003800000 */
.L_x_336:
[----:B------:R-:W-:Y:S02]  /*10cf0*/  ULDC UR5, c[0x0][0x10] ;  /* 0x0000040000057ab9 */ /* 0x000fe40000000800 */
[----:B------:R-:W-:Y:S02]  /*10d00*/  UIADD3 UR9, UR9, UR5, URZ ;  /* 0x0000000509097290 */ /* 0x000fe4000fffe03f */
[----:B------:R-:W-:Y:S02]  /*10d10*/  UIADD3 UR4, UR4, 0x1, URZ ;  /* 0x0000000104047890 */ /* 0x000fe4000fffe03f */
[----:B------:R-:W-:-:S06]  /*10d20*/  UISETP.GE.AND UP0, UPT, UR9, UR8, UPT ;  /* 0x000000080900728c */ /* 0x000fcc000bf06270 */
[----:B------:R-:W-:-:S13]  /*10d30*/  PLOP3.LUT P0, PT, PT, PT, UP0, 0x80, 0x0 ;  /* 0x000000000000781c */ /* 0x000fda0003f0f008 */
[----:B------:R-:W-:Y:S01]  /*10d40*/  @P0 CALL.REL.NOINC `(.L_x_191) ;  /* 0x0000001000000944 */ /* 0x000fe20003c00000 */
[----:B------:R-:W-:Y:S05]  /*10d50*/  BRA `(.L_x_338) ;  /* 0xfffef76000007947 */ /* 0x000fea000383ffff */
.L_x_191:
[----:B------:R-:W-:Y:S01]  /*10d60*/  ISETP.NE.AND P1, PT, R0, RZ, PT ;  /* 0x000000ff0000720c */ /* 0x000fe20003f25270 */
[----:B------:R-:W-:Y:S01]  /*10d70*/  HFMA2.MMA R25, -RZ, RZ, 0, 2.384185791015625e-07 ;  /* 0x00000004ff197435 */ /* 0x000fe200000001ff */
[----:B0-----:R-:W-:Y:S01]  /*10d80*/  MOV R6, c[0x0][0xc] ;  /* 0x0000030000067a02 */ /* 0x001fe20000000f00 */
        /* <DEDUP_REMOVED lines=15> */
.L_x_340:
[----:B------:R-:W-:Y:S05]  /*10e80*/  BSYNC B0 ;  /* 0x0000000000007941 */ /* 0x000fea0003800000 */
.L_x_339:
        /* <DEDUP_REMOVED lines=11> */
.L_x_342:
[----:B------:R-:W2:Y:S01]  /*10f40*/  LDG.E.STRONG.GPU R5, [R2.64] ;  /* 0x0000001202057981 */ /* 0x000ea2000c1ef900 */
[----:B------:R-:W-:Y:S01]  /*10f50*/  YIELD ;  /* 0x0000000000007946 */ /* 0x000fe20003800000 */
[----:B--2---:R-:W-:Y:S01]  /*10f60*/  ISETP.NE.AND P0, PT, R5, R4, PT ;  /* 0x000000040500720c */ /* 0x004fe20003f05270 */
[----:B------:R-:W-:-:S12]  /*10f70*/  CCTL.IVALL ;  /* 0x00000000ff00798f */ /* 0x000fd80002000000 */
[----:B------:R-:W-:Y:S05]  /*10f80*/  @P0 BRA `(.L_x_342) ;  /* 0xffffffb000000947 */ /* 0x000fea000383ffff */
.L_x_341:
        /* <DEDUP_REMOVED lines=25> */
.L_x_343:
        /* <DEDUP_REMOVED lines=23> */
.L_x_344:
        /* <DEDUP_REMOVED lines=15> */
.L_x_5153:


//--------------------- .text._Z35group_norm_nhwc_bwd_one_pass_kernelI11Bf16IOBf16WLi64ELi70ELi560EEv26Group_norm_nhwc_bwd_params --------------------------
	.section	.text._Z35group_norm_nhwc_bwd_one_pass_kernelI11Bf16IOBf16WLi64ELi70ELi560EEv26Group_norm_nhwc_bwd_params,"ax",@progbits
	.sectioninfo	@"SHI_REGISTERS=56"
	.align	128
        .global         _Z35group_norm_nhwc_bwd_one_pass_kernelI11Bf16IOBf16WLi64ELi70ELi560EEv26Group_norm_nhwc_bwd_params
        .type           _Z35group_norm_nhwc_bwd_one_pass_kernelI11Bf16IOBf16WLi64ELi70ELi560EEv26Group_norm_nhwc_bwd_params,@function
        .size           _Z35group_norm_nhwc_bwd_one_pass_kernelI11Bf16IOBf16WLi64ELi70ELi560EEv26Group_norm_nhwc_bwd_params,(.L_x_5154 - _Z35group_norm_nhwc_bwd_one_pass_kernelI11Bf16IOBf16WLi64ELi70ELi560EEv26Group_norm_nhwc_bwd_params)
        .other          _Z35group_norm_nhwc_bwd_one_pass_kernelI11Bf16IOBf16WLi64ELi70ELi560EEv26Group_norm_nhwc_bwd_params,@"STO_CUDA_ENTRY STV_DEFAULT"
_Z35group_norm_nhwc_bwd_one_pass_kernelI11Bf16IOBf16WLi64ELi70ELi560EEv26Group_norm_nhwc_bwd_params:
.text._Z35group_norm_nhwc_bwd_one_pass_kernelI11Bf16IOBf16WLi64ELi70ELi560EEv26Group_norm_nhwc_bwd_params:
        /* <DEDUP_REMOVED lines=19> */
[--C-:B------:R-:W-:Y:S01]  /*0130*/  SHF.R.S32.HI R4, RZ, 0x1f, R45.reuse ;  /* 0x0000001fff047819 */ /* 0x100fe2000001142d */
[----:B------:R-:W-:Y:S01]  /*0140*/  UIMAD UR9, UR9, UR13, URZ ;  /* 0x0000000d090972a4 */ /* 0x000fe2000f8e023f */
[----:B------:R-:W-:Y:S01]  /*0150*/  IMAD R46, R3, -0x23, R45 ;  /* 0xffffffdd032e7824 */ /* 0x000fe200078e022d */
[----:B------:R-:W-:Y:S01]  /*0160*/  ULEA.HI UR12, UP0, UR13, UR12, URZ, 0x1 ;  /* 0x0000000c0d0c7291 */ /* 0x000fe2000f81083f */
[----:B------:R-:W-:Y:S01]  /*0170*/  LEA.HI R4, R4, R45, RZ, 0x5 ;  /* 0x0000002d04047211 */ /* 0x000fe200078f28ff */
[----:B------:R-:W-:Y:S01]  /*0180*/  UIADD3 UR9, UR5, UR9, URZ ;  /* 0x0000000905097290 */ /* 0x000fe2000fffe03f */
[----:B------:R-:W-:Y:S01]  /*0190*/  HFMA2.MMA R40, -RZ, RZ, 0, 0 ;  /* 0x00000000ff287435 */ /* 0x000fe200000001ff */
[----:B------:R-:W-:Y:S01]  /*01a0*/  UIADD3.X UR10, URZ, UR13, URZ, UP0, !UPT ;  /* 0x0000000d3f0a7290 */ /* 0x000fe200087fe43f */
[----:B------:R-:W-:Y:S01]  /*01b0*/  SHF.L.U32 R46, R46, 0x1, RZ ;  /* 0x000000012e2e7819 */ /* 0x000fe200000006ff */
[----:B------:R-:W-:Y:S01]  /*01c0*/  ULEA.HI UR11, UP0, UR9, UR4, URZ, 0x1 ;  /* 0x00000004090b7291 */ /* 0x000fe2000f81083f */
[----:B------:R-:W-:Y:S01]  /*01d0*/  SHF.R.S32.HI R4, RZ, 0x5, R4 ;  /* 0x00000005ff047819 */ /* 0x000fe20000011404 */
[----:B------:R-:W-:-:S02]  /*01e0*/  USHF.R.S64 UR12, UR12, 0x1, UR10 ;  /* 0x000000010c0c7899 */ /* 0x000fc4000800100a */
[----:B------:R-:W-:Y:S02]  /*01f0*/  UIADD3.X UR9, URZ, UR9, URZ, UP0, !UPT ;  /* 0x000000093f097290 */ /* 0x000fe400087fe43f */
[----:B------:R-:W-:Y:S02]  /*0200*/  USHF.R.S32.HI UR10, URZ, 0x1, UR10 ;  /* 0x000000013f0a7899 */ /* 0x000fe4000801140a */
[----:B------:R-:W-:Y:S01]  /*0210*/  USHF.R.S64 UR11, UR11, 0x1, UR9 ;  /* 0x000000010b0b7899 */ /* 0x000fe20008001009 */
[----:B0-----:R-:W-:Y:S01]  /*0220*/  IMAD R44, R0, c[0x0][0x1fc], R3 ;  /* 0x00007f00002c7a24 */ /* 0x001fe200078e0203 */
[----:B------:R-:W-:Y:S02]  /*0230*/  USHF.R.S32.HI UR9, URZ, 0x1, UR9 ;  /* 0x000000013f097899 */ /* 0x000fe40008011409 */
[----:B------:R-:W-:Y:S02]  /*0240*/  USHF.L.U64.HI UR10, UR12, 0x2, UR10 ;  /* 0x000000020c0a7899 */ /* 0x000fe4000801020a */
[C---:B------:R-:W-:Y:S01]  /*0250*/  ISETP.GE.U32.AND P1, PT, R44.reuse, c[0x0][0x1e0], PT ;  /* 0x000078002c007a0c */ /* 0x040fe20003f26070 */
[----:B------:R-:W-:Y:S01]  /*0260*/  USHF.L.U64.HI UR9, UR11, 0x2, UR9 ;  /* 0x000000020b097899 */ /* 0x000fe20008010209 */
[----:B------:R-:W-:Y:S01]  /*0270*/  SHF.R.S32.HI R3, RZ, 0x1f, R44 ;  /* 0x0000001fff037819 */ /* 0x000fe2000001142c */
[----:B------:R-:W-:Y:S01]  /*0280*/  ULDC.U8 UR16, c[0x0][0x1f4] ;  /* 0x00007d0000107ab9 */ /* 0x000fe20000000000 */
[----:B------:R-:W-:-:S02]  /*0290*/  IADD3 R43, R44, 0x10, RZ ;  /* 0x000000102c2b7810 */ /* 0x000fc40007ffe0ff */
[----:B------:R-:W-:Y:S02]  /*02a0*/  ISETP.GE.AND.EX P1, PT, R3, c[0x0][0x1e4], PT, P1 ;  /* 0x0000790003007a0c */ /* 0x000fe40003f26310 */
[C---:B------:R-:W-:Y:S02]  /*02b0*/  IADD3 R42, R44.reuse, 0x20, RZ ;  /* 0x000000202c2a7810 */ /* 0x040fe40007ffe0ff */
[----:B------:R-:W-:Y:S02]  /*02c0*/  ISETP.LT.U32.AND P1, PT, R45, 0x230, !P1 ;  /* 0x000002302d00780c */ /* 0x000fe40004f21070 */
[----:B-1----:R-:W-:Y:S02]  /*02d0*/  IADD3 R41, R44, 0x30, RZ ;  /* 0x000000302c297810 */ /* 0x002fe40007ffe0ff */
.L_x_380:
[----:B0-----:R-:W-:Y:S01]  /*02e0*/  IABS R10, c[0x0][0x1f0] ;  /* 0x00007c00000a7a13 */ /* 0x001fe20000000000 */
[----:B------:R-:W-:Y:S01]  /*02f0*/  UMOV UR8, 0x8 ;  /* 0x0000000800087882 */ /* 0x000fe20000000000 */
[----:B------:R-:W-:Y:S01]  /*0300*/  IABS R8, UR7 ;  /* 0x0000000700087c13 */ /* 0x000fe20008000000 */
[----:B------:R-:W-:Y:S01]  /*0310*/  ULDC.64 UR4, c[0x0][0x198] ;  /* 0x0000660000047ab9 */ /* 0x000fe20000000a00 */
[----:B------:R-:W0:Y:S01]  /*0320*/  I2F.RP R5, R10 ;  /* 0x0000000a00057306 */ /* 0x000e220000209400 */
[----:B------:R-:W-:Y:S01]  /*0330*/  UIMAD.WIDE UR4, UR7, UR8, UR4 ;  /* 0x00000008070472a5 */ /* 0x000fe2000f8e0204 */
[----:B------:R-:W-:-:S02]  /*0340*/  ISETP.LE.AND P3, PT, RZ, UR7, PT ;  /* 0x00000007ff007c0c */ /* 0x000fc4000bf63270 */
[----:B------:R-:W-:Y:S02]  /*0350*/  ULDC UR8, c[0x0][0x1f0] ;  /* 0x00007c0000087ab9 */ /* 0x000fe40000000800 */
[----:B------:R-:W-:-:S06]  /*0360*/  ULOP3.LUT UR8, UR7, UR8, URZ, 0x3c, !UPT ;  /* 0x0000000807087292 */ /* 0x000fcc000f8e3c3f */
        /* <DEDUP_REMOVED lines=8> */
[----:B------:R-:W-:-:S05]  /*03f0*/  MOV R9, UR5 ;  /* 0x0000000500097c02 */ /* 0x000fca0008000f00 */
[----:B------:R-:W-:-:S05]  /*0400*/  IMAD.HI.U32 R7, R7, R8, RZ ;  /* 0x0000000807077227 */ /* 0x000fca00078e00ff */
[----:B------:R-:W-:-:S05]  /*0410*/  IADD3 R5, -R7, RZ, RZ ;  /* 0x000000ff07057210 */ /* 0x000fca0007ffe1ff */
[----:B------:R-:W-:Y:S01]  /*0420*/  IMAD R5, R10, R5, R8 ;  /* 0x000000050a057224 */ /* 0x000fe200078e0208 */
[----:B------:R-:W-:-:S04]  /*0430*/  MOV R8, UR4 ;  /* 0x0000000400087c02 */ /* 0x000fc80008000f00 */
[----:B------:R-:W-:Y:S02]  /*0440*/  ISETP.GT.U32.AND P2, PT, R10, R5, PT ;  /* 0x000000050a00720c */ /* 0x000fe40003f44070 */
[----:B------:R-:W2:Y:S11]  /*0450*/  LDG.E.64 R8, [R8.64] ;  /* 0x0000000e08087981 */ /* 0x000eb6000c1e1b00 */
[----:B------:R-:W-:-:S04]  /*0460*/  @!P2 IADD3 R5, R5, -R10, RZ ;  /* 0x8000000a0505a210 */ /* 0x000fc80007ffe0ff */
[-C--:B------:R-:W-:Y:S02]  /*0470*/  ISETP.GE.U32.AND P0, PT, R5, R10.reuse, PT ;  /* 0x0000000a0500720c */ /* 0x080fe40003f06070 */
[----:B------:R-:W-:Y:S02]  /*0480*/  @!P2 IADD3 R7, R7, 0x1, RZ ;  /* 0x000000010707a810 */ /* 0x000fe40007ffe0ff */
[----:B------:R-:W-:Y:S02]  /*0490*/  ISETP.GT.U32.AND P2, PT, R10, R5, PT ;  /* 0x000000050a00720c */ /* 0x000fe40003f44070 */
[----:B------:R-:W-:-:S04]  /*04a0*/  IADD3 R6, R5, -R10, RZ ;  /* 0x8000000a05067210 */ /* 0x000fc80007ffe0ff */
[----:B------:R-:W-:-:S03]  /*04b0*/  SEL R5, R6, R5, !P2 ;  /* 0x0000000506057207 */ /* 0x000fc60005000000 */
[----:B------:R-:W-:Y:S02]  /*04c0*/  @P0 IADD3 R7, R7, 0x1, RZ ;  /* 0x0000000107070810 */ /* 0x000fe40007ffe0ff */
[----:B------:R-:W-:Y:S02]  /*04d0*/  ISETP.NE.AND P0, PT, RZ, c[0x0][0x1f0], PT ;  /* 0x00007c00ff007a0c */ /* 0x000fe40003f05270 */
[----:B------:R-:W-:Y:S02]  /*04e0*/  LOP3.LUT R6, RZ, c[0x0][0x1f0], RZ, 0x33, !PT ;  /* 0x00007c00ff067a12 */ /* 0x000fe400078e33ff */
[----:B------:R-:W-:Y:S02]  /*04f0*/  @!P3 IADD3 R5, -R5, RZ, RZ ;  /* 0x000000ff0505b210 */ /* 0x000fe40007ffe1ff */
[----:B------:R-:W-:Y:S02]  /*0500*/  @!P4 IADD3 R7, -R7, RZ, RZ ;  /* 0x000000ff0707c210 */ /* 0x000fe40007ffe1ff */
[----:B------:R-:W-:-:S02]  /*0510*/  SEL R48, R6, R5, !P0 ;  /* 0x0000000506307207 */ /* 0x000fc40004000000 */
[----:B------:R-:W-:Y:S02]  /*0520*/  SEL R11, R6, R7, !P0 ;  /* 0x00000007060b7207 */ /* 0x000fe40004000000 */
[----:B------:R-:W-:Y:S02]  /*0530*/  ISETP.GE.U32.AND P0, PT, R43, c[0x0][0x1e0], PT ;  /* 0x000078002b007a0c */ /* 0x000fe40003f06070 */
[----:B------:R-:W-:Y:S01]  /*0540*/  SHF.R.S32.HI R5, RZ, 0x1f, R43 ;  /* 0x0000001fff057819 */ /* 0x000fe2000001142b */
[----:B------:R-:W-:Y:S01]  /*0550*/  IMAD R23, R48, 0x46, RZ ;  /* 0x0000004630177824 */ /* 0x000fe200078e02ff */
[----:B------:R-:W-:Y:S02]  /*0560*/  ISETP.GE.U32.AND P2, PT, R42, c[0x0][0x1e0], PT ;  /* 0x000078002a007a0c */ /* 0x000fe40003f46070 */
[----:B------:R-:W-:Y:S02]  /*0570*/  ISETP.GE.AND.EX P0, PT, R5, c[0x0][0x1e4], PT, P0 ;  /* 0x0000790005007a0c */ /* 0x000fe40003f06300 */
[----:B------:R-:W-:-:S02]  /*0580*/  SHF.R.S32.HI R6, RZ, 0x1f, R42 ;  /* 0x0000001fff067819 */ /* 0x000fc4000001142a */
[----:B------:R-:W-:Y:S02]  /*0590*/  SHF.R.S32.HI R12, RZ, 0x1f, R46 ;  /* 0x0000001fff0c7819 */ /* 0x000fe4000001142e */
[----:B------:R-:W-:Y:S02]  /*05a0*/  IADD3 R50, P4, R46, R23, RZ ;  /* 0x000000172e327210 */ /* 0x000fe40007f9e0ff */
[----:B------:R-:W-:Y:S02]  /*05b0*/  SHF.R.S32.HI R10, RZ, 0x1f, R11 ;  /* 0x0000001fff0a7819 */ /* 0x000fe4000001140b */
[----:B------:R-:W-:Y:S02]  /*05c0*/  ISETP.GT.U32.OR P0, PT, R45, 0x22f, P0 ;  /* 0x0000022f2d00780c */ /* 0x000fe40000704470 */
[----:B------:R-:W-:Y:S01]  /*05d0*/  ISETP.GE.AND.EX P2, PT, R6, c[0x0][0x1e4], PT, P2 ;  /* 0x0000790006007a0c */ /* 0x000fe20003f46320 */
[----:B------:R-:W-:Y:S01]  /*05e0*/  IMAD R10, R10, c[0x0][0x1e8], RZ ;  /* 0x00007a000a0a7a24 */ /* 0x000fe200078e02ff */
[----:B------:R-:W-:-:S02]  /*05f0*/  LEA.HI.X.SX32 R51, R23, R12, 0x1, P4 ;  /* 0x0000000c17337211 */ /* 0x000fc400020f0eff */
[----:B------:R-:W-:Y:S01]  /*0600*/  ISETP.GT.U32.OR P2, PT, R45, 0x22f, P2 ;  /* 0x0000022f2d00780c */ /* 0x000fe20001744470 */
[C---:B------:R-:W-:Y:S02]  /*0610*/  IMAD R53, R11.reuse, c[0x0][0x1ec], R10 ;  /* 0x00007b000b357a24 */ /* 0x040fe400078e020a */
[----:B------:R-:W-:Y:S01]  /*0620*/  IMAD.WIDE.U32 R50, R11, c[0x0][0x1e8], R50 ;  /* 0x00007a000b327a25 */ /* 0x000fe200078e0032 */
[----:B------:R-:W-:Y:S02]  /*0630*/  ISETP.GE.U32.AND P3, PT, R41, c[0x0][0x1e0], PT ;  /* 0x0000780029007a0c */ /* 0x000fe40003f66070 */
[----:B------:R-:W-:Y:S01]  /*0640*/  SHF.R.S32.HI R7, RZ, 0x1f, R41 ;  /* 0x0000001fff077819 */ /* 0x000fe20000011429 */
[----:B------:R-:W-:Y:S01]  /*0650*/  @P1 IMAD R11, R3, c[0x0][0x1d8], RZ ;  /* 0x00007600030b1a24 */ /* 0x000fe200078e02ff */
[----:B------:R-:W-:Y:S01]  /*0660*/  IADD3 R53, R51, R53, RZ ;  /* 0x0000003533357210 */ /* 0x000fe20007ffe0ff */
[----:B------:R-:W-:Y:S01]  /*0670*/  @!P0 IMAD R10, R5, c[0x0][0x1d8], RZ ;  /* 0x00007600050a8a24 */ /* 0x000fe200078e02ff */
[----:B------:R-:W-:Y:S01]  /*0680*/  ISETP.GE.AND.EX P3, PT, R7, c[0x0][0x1e4], PT, P3 ;  /* 0x0000790007007a0c */ /* 0x000fe20003f66330 */
[----:B------:R-:W-:Y:S01]  /*0690*/  @P1 IMAD R17, R44, c[0x0][0x1dc], R11 ;  /* 0x000077002c111a24 */ /* 0x000fe200078e020b */
[----:B------:R-:W-:Y:S01]  /*06a0*/  @!P0 MOV R11, R53 ;  /* 0x00000035000b8202 */ /* 0x000fe20000000f00 */
[----:B------:R-:W-:Y:S01]  /*06b0*/  @!P0 IMAD R19, R43, c[0x0][0x1dc], R10 ;  /* 0x000077002b138a24 */ /* 0x000fe200078e020a */
[----:B------:R-:W-:Y:S01]  /*06c0*/  @!P0 MOV R10, R50 ;  /* 0x00000032000a8202 */ /* 0x000fe20000000f00 */
[----:B------:R-:W-:Y:S01]  /*06d0*/  @!P2 IMAD R13, R6, c[0x0][0x1d8], RZ ;  /* 0x00007600060daa24 */ /* 0x000fe200078e02ff */
[----:B------:R-:W-:-:S02]  /*06e0*/  ISETP.GT.U32.OR P3, PT, R45, 0x22f, P3 ;  /* 0x0000022f2d00780c */ /* 0x000fc40001f64470 */
[-C--:B------:R-:W-:Y:S01]  /*06f0*/  @P1 MOV R52, R50.reuse ;  /* 0x0000003200341202 */ /* 0x080fe20000000f00 */
[----:B------:R-:W-:Y:S01]  /*0700*/  @!P0 IMAD.WIDE.U32 R10, R43, c[0x0][0x1d8], R10 ;  /* 0x000076002b0a8a25 */ /* 0x000fe200078e000a */
[----:B------:R-:W-:-:S03]  /*0710*/  @!P2 MOV R12, R50 ;  /* 0x00000032000ca202 */ /* 0x000fc60000000f00 */
[----:B------:R-:W-:Y:S01]  /*0720*/  @!P2 IMAD R21, R42, c[0x0][0x1dc], R13 ;  /* 0x000077002a15aa24 */ /* 0x000fe200078e020d */
[----:B------:R-:W-:Y:S01]  /*0730*/  @!P2 MOV R13, R53 ;  /* 0x00000035000da202 */ /* 0x000fe20000000f00 */
[----:B------:R-:W-:Y:S01]  /*0740*/  @P1 IMAD.WIDE.U32 R14, R44, c[0x0][0x1d8], R52 ;  /* 0x000076002c0e1a25 */ /* 0x000fe200078e0034 */
[----:B------:R-:W-:-:S03]  /*0750*/  @!P0 IADD3 R19, R11, R19, RZ ;  /* 0x000000130b138210 */ /* 0x000fc60007ffe0ff */
[----:B------:R-:W-:Y:S01]  /*0760*/  @!P2 IMAD.WIDE.U32 R12, R42, c[0x0][0x1d8], R12 ;  /* 0x000076002a0caa25 */ /* 0x000fe200078e000c */
[C---:B------:R-:W-:Y:S02]  /*0770*/  @!P0 SHF.L.U32 R18, R10.reuse, 0x1, RZ ;  /* 0x000000010a128819 */ /* 0x040fe400000006ff */
[----:B------:R-:W-:Y:S01]  /*0780*/  @!P0 SHF.L.U64.HI R19, R10, 0x1, R19 ;  /* 0x000000010a138819 */ /* 0x000fe20000010213 */
[----:B------:R-:W-:Y:S01]  /*0790*/  @!P3 IMAD R20, R7, c[0x0][0x1d8], RZ ;  /* 0x000076000714ba24 */ /* 0x000fe200078e02ff */
[----:B------:R-:W-:Y:S02]  /*07a0*/  @P1 IADD3 R17, R15, R17, RZ ;  /* 0x000000110f111210 */ /* 0x000fe40007ffe0ff */
[----:B------:R-:W-:Y:S02]  /*07b0*/  @!P3 MOV R10, R50 ;  /* 0x00000032000ab202 */ /* 0x000fe40000000f00 */
[----:B------:R-:W-:Y:S02]  /*07c0*/  @!P3 MOV R11, R53 ;  /* 0x00000035000bb202 */ /* 0x000fe40000000f00 */
[----:B------:R-:W-:-:S02]  /*07d0*/  @!P2 IADD3 R13, R13, R21, RZ ;  /* 0x000000150d0da210 */ /* 0x000fc40007ffe0ff */
[C---:B------:R-:W-:Y:S01]  /*07e0*/  @P1 SHF.L.U32 R15, R14.reuse, 0x1, RZ ;  /* 0x000000010e0f1819 */ /* 0x040fe200000006ff */
[C---:B------:R-:W-:Y:S01]  /*07f0*/  @!P3 IMAD.WIDE.U32 R10, R41.reuse, c[0x0][0x1d8], R10 ;  /* 0x00007600290aba25 */ /* 0x040fe200078e000a */
[----:B------:R-:W-:Y:S02]  /*0800*/  @P1 SHF.L.U64.HI R16, R14, 0x1, R17 ;  /* 0x000000010e101819 */ /* 0x000fe40000010211 */
[C---:B------:R-:W-:Y:S01]  /*0810*/  @!P2 SHF.L.U32 R25, R12.reuse, 0x1, RZ ;  /* 0x000000010c19a819 */ /* 0x040fe200000006ff */
[----:B------:R-:W-:Y:S01]  /*0820*/  @!P3 IMAD R17, R41, c[0x0][0x1dc], R20 ;  /* 0x000077002911ba24 */ /* 0x000fe200078e0214 */
[----:B------:R-:W-:Y:S02]  /*0830*/  @!P2 SHF.L.U64.HI R22, R12, 0x1, R13 ;  /* 0x000000010c16a819 */ /* 0x000fe4000001020d */
[C---:B------:R-:W-:Y:S02]  /*0840*/  @P1 IADD3 R12, P4, R15.reuse, c[0x0][0x180], RZ ;  /* 0x000060000f0c1a10 */ /* 0x040fe40007f9e0ff */
[----:B------:R-:W-:-:S02]  /*0850*/  @P1 IADD3 R14, P5, R15, c[0x0][0x178], RZ ;  /* 0x00005e000f0e1a10 */ /* 0x000fc40007fbe0ff */
[----:B------:R-:W-:Y:S02]  /*0860*/  @!P3 IADD3 R17, R11, R17, RZ ;  /* 0x000000110b11b210 */ /* 0x000fe40007ffe0ff */
[C---:B------:R-:W-:Y:S02]  /*0870*/  @P1 IADD3.X R13, R16.reuse, c[0x0][0x184], RZ, P4, !PT ;  /* 0x00006100100d1a10 */ /* 0x040fe400027fe4ff */
[----:B------:R-:W-:Y:S02]  /*0880*/  @P1 IADD3.X R15, R16, c[0x0][0x17c], RZ, P5, !PT ;  /* 0x00005f00100f1a10 */ /* 0x000fe40002ffe4ff */
[C---:B------:R-:W-:Y:S02]  /*0890*/  @!P0 IADD3 R16, P4, R18.reuse, c[0x0][0x180], RZ ;  /* 0x0000600012108a10 */ /* 0x040fe40007f9e0ff */
[----:B------:R-:W-:Y:S01]  /*08a0*/  @!P0 IADD3 R18, P5, R18, c[0x0][0x178], RZ ;  /* 0x00005e0012128a10 */ /* 0x000fe20007fbe0ff */
[----:B------:R-:W-:Y:S01]  /*08b0*/  CS2R R38, SRZ ;  /* 0x0000000000267805 */ /* 0x000fe2000001ff00 */
[----:B------:R-:W-:Y:S01]  /*08c0*/  @!P3 SHF.L.U64.HI R24, R10, 0x1, R17 ;  /* 0x000000010a18b819 */ /* 0x000fe20000010211 */
[----:B------:R-:W-:Y:S01]  /*08d0*/  CS2R R36, SRZ ;  /* 0x0000000000247805 */ /* 0x000fe2000001ff00 */
[----:B------:R-:W-:-:S02]  /*08e0*/  @!P0 IADD3.X R17, R19, c[0x0][0x184], RZ, P4, !PT ;  /* 0x0000610013118a10 */ /* 0x000fc400027fe4ff */
[----:B------:R-:W-:Y:S01]  /*08f0*/  @!P0 IADD3.X R19, R19, c[0x0][0x17c], RZ, P5, !PT ;  /* 0x00005f0013138a10 */ /* 0x000fe20002ffe4ff */
[----:B------:R0:W5:Y:S01]  /*0900*/  @P1 LDG.E R38, [R12.64] ;  /* 0x0000000e0c261981 */ /* 0x000162000c1e1900 */
[----:B------:R-:W-:Y:S02]  /*0910*/  @!P3 SHF.L.U32 R11, R10, 0x1, RZ ;  /* 0x000000010a0bb819 */ /* 0x000fe400000006ff */
[----:B------:R-:W-:Y:S01]  /*0920*/  @!P2 IADD3 R20, P6, R25, c[0x0][0x180], RZ ;  /* 0x000060001914aa10 */ /* 0x000fe20007fde0ff */
[----:B------:R1:W5:Y:S01]  /*0930*/  @P1 LDG.E R37, [R14.64] ;  /* 0x0000000e0e251981 */ /* 0x000362000c1e1900 */
[----:B------:R-:W-:-:S03]  /*0940*/  @!P3 IADD3 R10, P5, R11, c[0x0][0x178], RZ ;  /* 0x00005e000b0aba10 */ /* 0x000fc60007fbe0ff */
[----:B------:R3:W5:Y:S01]  /*0950*/  @!P0 LDG.E R39, [R16.64] ;  /* 0x0000000e10278981 */ /* 0x000762000c1e1900 */
[----:B0-----:R-:W-:-:S03]  /*0960*/  @!P3 IADD3 R12, P4, R11, c[0x0][0x180], RZ ;  /* 0x000060000b0cba10 */ /* 0x001fc60007f9e0ff */
[----:B------:R0:W5:Y:S01]  /*0970*/  @!P0 LDG.E R36, [R18.64] ;  /* 0x0000000e12248981 */ /* 0x000162000c1e1900 */
[----:B-1----:R-:W-:Y:S01]  /*0980*/  @!P2 IADD3 R14, P0, R25, c[0x0][0x178], RZ ;  /* 0x00005e00190eaa10 */ /* 0x002fe20007f1e0ff */
[----:B------:R-:W-:Y:S01]  /*0990*/  CS2R R34, SRZ ;  /* 0x0000000000227805 */ /* 0x000fe2000001ff00 */
[----:B------:R-:W-:Y:S01]  /*09a0*/  CS2R R32, SRZ ;  /* 0x0000000000207805 */ /* 0x000fe2000001ff00 */
[C---:B------:R-:W-:Y:S02]  /*09b0*/  @!P2 IADD3.X R21, R22.reuse, c[0x0][0x184], RZ, P6, !PT ;  /* 0x000061001615aa10 */ /* 0x040fe400037fe4ff */
[----:B------:R-:W-:Y:S02]  /*09c0*/  @!P2 IADD3.X R15, R22, c[0x0][0x17c], RZ, P0, !PT ;  /* 0x00005f00160faa10 */ /* 0x000fe400007fe4ff */
[C---:B------:R-:W-:Y:S01]  /*09d0*/  @!P3 IADD3.X R13, R24.reuse, c[0x0][0x184], RZ, P4, !PT ;  /* 0x00006100180dba10 */ /* 0x040fe200027fe4ff */
[----:B------:R0:W5:Y:S01]  /*09e0*/  @!P2 LDG.E R34, [R20.64] ;  /* 0x0000000e1422a981 */ /* 0x000162000c1e1900 */
[----:B------:R-:W-:-:S03]  /*09f0*/  @!P3 IADD3.X R11, R24, c[0x0][0x17c], RZ, P5, !PT ;  /* 0x00005f00180bba10 */ /* 0x000fc60002ffe4ff */
[----:B------:R0:W5:Y:S04]  /*0a00*/  @!P2 LDG.E R33, [R14.64] ;  /* 0x0000000e0e21a981 */ /* 0x000168000c1e1900 */
[----:B------:R0:W5:Y:S04]  /*0a10*/  @!P3 LDG.E R35, [R12.64] ;  /* 0x0000000e0c23b981 */ /* 0x000168000c1e1900 */
[----:B------:R0:W5:Y:S01]  /*0a20*/  @!P3 LDG.E R32, [R10.64] ;  /* 0x0000000e0a20b981 */ /* 0x000162000c1e1900 */
[----:B------:R-:W-:Y:S01]  /*0a30*/  UMOV UR8, 0x3f800000 ;  /* 0x3f80000000087882 */ /* 0x000fe20000000000 */
[----:B------:R-:W-:Y:S01]  /*0a40*/  BSSY B0, `(.L_x_346) ;  /* 0x000001e000007945 */ /* 0x000fe20003800000 */
[----:B------:R-:W-:Y:S01]  /*0a50*/  CS2R R30, SRZ ;  /* 0x00000000001e7805 */ /* 0x000fe2000001ff00 */
[----:B------:R-:W-:Y:S01]  /*0a60*/  CS2R R28, SRZ ;  /* 0x00000000001c7805 */ /* 0x000fe2000001ff00 */
[----:B--2---:R-:W3:Y:S02]  /*0a70*/  R2UR UR17, R8 ;  /* 0x00000000081173c2 */ /* 0x004ee400000e0000 */
[----:B---3--:R-:W-:-:S05]  /*0a80*/  MOV R16, UR17 ;  /* 0x0000001100107c02 */ /* 0x008fca0008000f00 */
        /* <DEDUP_REMOVED lines=8> */
[----:B-1----:R-:W-:-:S12]  /*0b10*/  @UP0 UMOV UR8, UR4 ;  /* 0x0000000400080c82 */ /* 0x002fd80008000000 */
[----:B------:R-:W-:Y:S05]  /*0b20*/  @P0 BRA `(.L_x_347) ;  /* 0x000000f000000947 */ /* 0x000fea0003800000 */
[----:B0-----:R-:W-:Y:S01]  /*0b30*/  ISETP.NE.AND P0, PT, RZ, UR16, PT ;  /* 0x00000010ff007c0c */ /* 0x001fe2000bf05270 */
[----:B------:R-:W-:Y:S01]  /*0b40*/  HFMA2.MMA R10, -RZ, RZ, 0, 1.1920928955078125e-07 ;  /* 0x00000002ff0a7435 */ /* 0x000fe200000001ff */
[----:B------:R-:W-:-:S04]  /*0b50*/  IADD3 R11, R46, R23, RZ ;  /* 0x000000172e0b7210 */ /* 0x000fc80007ffe0ff */
[----:B------:R-:W-:-:S07]  /*0b60*/  SHF.R.S32.HI R12, RZ, 0x1f, R11 ;  /* 0x0000001fff0c7819 */ /* 0x000fce000001140b */
[----:B------:R-:W-:-:S04]  /*0b70*/  @P0 LEA R8, P2, R11, c[0x0][0x190], 0x1 ;  /* 0x000064000b080a11 */ /* 0x000fc800078408ff */
[C---:B------:R-:W-:Y:S01]  /*0b80*/  @P0 LEA.HI.X R9, R11.reuse, c[0x0][0x194], R12, 0x1, P2 ;  /* 0x000065000b090a11 */ /* 0x040fe200010f0c0c */
[----:B------:R-:W-:-:S04]  /*0b90*/  IMAD.WIDE R10, R11, R10, c[0x0][0x188] ;  /* 0x000062000b0a7625 */ /* 0x000fc800078e020a */
[----:B------:R-:W2:Y:S04]  /*0ba0*/  @P0 LDG.E.U16 R13, [R8.64] ;  /* 0x0000000e080d0981 */ /* 0x000ea8000c1e1500 */
[----:B------:R-:W3:Y:S04]  /*0bb0*/  @P0 LDG.E.U16 R12, [R8.64+0x2] ;  /* 0x0000020e080c0981 */ /* 0x000ee8000c1e1500 */
[----:B------:R-:W4:Y:S04]  /*0bc0*/  LDG.E.U16 R31, [R10.64] ;  /* 0x0000000e0a1f7981 */ /* 0x000f28000c1e1500 */
[----:B------:R-:W4:Y:S01]  /*0bd0*/  LDG.E.U16 R28, [R10.64+0x2] ;  /* 0x0000020e0a1c7981 */ /* 0x000f22000c1e1500 */
[----:B--2---:R-:W-:-:S02]  /*0be0*/  @P0 PRMT R30, RZ, 0x5410, R13 ;  /* 0x00005410ff1e0816 */ /* 0x004fc4000000000d */
[----:B---3--:R-:W-:Y:S02]  /*0bf0*/  @P0 PRMT R29, RZ, 0x5410, R12 ;  /* 0x00005410ff1d0816 */ /* 0x008fe4000000000c */
[----:B----4-:R-:W-:Y:S02]  /*0c00*/  PRMT R31, RZ, 0x5410, R31 ;  /* 0x00005410ff1f7816 */ /* 0x010fe4000000001f */
[----:B------:R-:W-:Y:S02]  /*0c10*/  PRMT R28, RZ, 0x5410, R28 ;  /* 0x00005410ff1c7816 */ /* 0x000fe4000000001c */
.L_x_347:
[----:B0-----:R-:W-:Y:S05]  /*0c20*/  BSYNC B0 ;  /* 0x0000000000007941 */ /* 0x001fea0003800000 */
.L_x_346:
        /* <DEDUP_REMOVED lines=33> */
.L_x_348:
        /* <DEDUP_REMOVED lines=26> */
.L_x_349:
[----:B------:R-:W-:Y:S01]  /*0fe0*/  FFMA.FTZ R19, R10, R9, R8 ;  /* 0x000000090a137223 */ /* 0x000fe20000010008 */
[----:B------:R-:W-:Y:S01]  /*0ff0*/  PRMT R20, RZ, 0x5410, R33 ;  /* 0x00005410ff147816 */ /* 0x000fe20000000021 */
[----:B------:R-:W-:-:S02]  /*1000*/  FMUL.FTZ R8, R12, R31 ;  /* 0x0000001f0c087220 */ /* 0x000fc40000410000 */
[----:B------:R-:W-:Y:S01]  /*1010*/  FADD.FTZ R21, R9, R18 ;  /* 0x0000001209157221 */ /* 0x000fe20000010000 */
[--C-:B------:R-:W-:Y:S01]  /*1020*/  PRMT R18, RZ, 0x5410, R34.reuse ;  /* 0x00005410ff127816 */ /* 0x100fe20000000022 */
[----:B------:R-:W-:Y:S01]  /*1030*/  FFMA.FTZ R9, R17, R8, R19 ;  /* 0x0000000811097223 */ /* 0x000fe20000010013 */
[----:B------:R-:W-:Y:S01]  /*1040*/  PRMT R19, RZ, 0x7610, R34 ;  /* 0x00007610ff137816 */ /* 0x000fe20000000022 */
[----:B------:R-:W-:Y:S01]  /*1050*/  FADD.FTZ R8, R21, R8 ;  /* 0x0000000815087221 */ /* 0x000fe20000010000 */
[----:B------:R-:W-:Y:S01]  /*1060*/  PRMT R21, RZ, 0x7610, R33 ;  /* 0x00007610ff157816 */ /* 0x000fe20000000021 */
[----:B------:R-:W-:Y:S02]  /*1070*/  FADD.FTZ R18, R18, -UR17 ;  /* 0x8000001112127e21 */ /* 0x000fe40008010000 */
[----:B------:R-:W-:Y:S02]  /*1080*/  FADD.FTZ R22, R19, -UR17 ;  /* 0x8000001113167e21 */ /* 0x000fe40008010000 */
[----:B------:R-:W-:-:S02]  /*1090*/  FMUL.FTZ R18, R18, UR8 ;  /* 0x0000000812127c20 */ /* 0x000fc40008410000 */
[----:B------:R-:W-:Y:S02]  /*10a0*/  FMUL.FTZ R19, R13, R28 ;  /* 0x0000001c0d137220 */ /* 0x000fe40000410000 */
        /* <DEDUP_REMOVED lines=20> */
.L_x_350:
[----:B------:R-:W-:Y:S02]  /*11f0*/  FFMA.FTZ R23, R16, R19, R9 ;  /* 0x0000001310177223 */ /* 0x000fe40000010009 */
[----:B------:R-:W-:Y:S02]  /*1200*/  FMUL.FTZ R9, R20, R31 ;  /* 0x0000001f14097220 */ /* 0x000fe40000410000 */
[----:B------:R-:W-:Y:S02]  /*1210*/  FADD.FTZ R8, R19, R8 ;  /* 0x0000000813087221 */ /* 0x000fe40000010000 */
[----:B------:R-:W-:Y:S02]  /*1220*/  FFMA.FTZ R19, R18, R9, R23 ;  /* 0x0000000912137223 */ /* 0x000fe40000010017 */
[----:B------:R-:W-:Y:S01]  /*1230*/  FADD.FTZ R24, R8, R9 ;  /* 0x0000000908187221 */ /* 0x000fe20000010000 */
[----:B------:R-:W-:Y:S01]  /*1240*/  PRMT R8, RZ, 0x5410, R35 ;  /* 0x00005410ff087816 */ /* 0x000fe20000000023 */
[----:B------:R-:W-:-:S04]  /*1250*/  FMUL.FTZ R9, R21, R28 ;  /* 0x0000001c15097220 */ /* 0x000fc80000410000 */
[----:B------:R-:W-:Y:S01]  /*1260*/  FADD.FTZ R23, R8, -UR17 ;  /* 0x8000001108177e21 */ /* 0x000fe20008010000 */
[----:B------:R-:W-:-:S03]  /*1270*/  PRMT R8, RZ, 0x7610, R35 ;  /* 0x00007610ff087816 */ /* 0x000fc60000000023 */
[----:B------:R-:W-:Y:S02]  /*1280*/  FMUL.FTZ R23, R23, UR8 ;  /* 0x0000000817177c20 */ /* 0x000fe40008410000 */
[----:B------:R-:W-:Y:S02]  /*1290*/  FADD.FTZ R26, R8, -UR17 ;  /* 0x80000011081a7e21 */ /* 0x000fe40008010000 */
[----:B------:R-:W-:Y:S01]  /*12a0*/  FFMA.FTZ R8, R22, R9, R19 ;  /* 0x0000000916087223 */ /* 0x000fe20000010013 */
[----:B------:R-:W-:Y:S01]  /*12b0*/  PRMT R19, RZ, 0x7610, R32 ;  /* 0x00007610ff137816 */ /* 0x000fe20000000020 */
[----:B------:R-:W-:Y:S01]  /*12c0*/  FADD.FTZ R9, R9, R24 ;  /* 0x0000001809097221 */ /* 0x000fe20000010000 */
        /* <DEDUP_REMOVED lines=21> */
.L_x_351:
[----:B------:R-:W-:Y:S01]  /*1420*/  MOV R47, 0xffffffe0 ;  /* 0xffffffe0002f7802 */ /* 0x000fe20000000f00 */
[----:B------:R-:W-:Y:S01]  /*1430*/  FMUL.FTZ R27, R24, R31 ;  /* 0x0000001f181b7220 */ /* 0x000fe20000410000 */
[----:B------:R-:W-:Y:S01]  /*1440*/  ISETP.GT.AND P0, PT, R45, 0x21f, PT ;  /* 0x0000021f2d00780c */ /* 0x000fe20003f04270 */
[----:B------:R-:W-:Y:S01]  /*1450*/  FFMA.FTZ R49, R11, R14, RZ ;  /* 0x0000000e0b317223 */ /* 0x000fe200000100ff */
[----:B------:R-:W-:Y:S01]  /*1460*/  ISETP.NE.AND P2, PT, R45, RZ, PT ;  /* 0x000000ff2d00720c */ /* 0x000fe20003f45270 */
[----:B------:R-:W-:Y:S01]  /*1470*/  FFMA.FTZ R25, R23, R27, R8 ;  /* 0x0000001b17197223 */ /* 0x000fe20000010008 */
[----:B------:R-:W-:Y:S01]  /*1480*/  ULDC UR5, c[0x0][0xc] ;  /* 0x0000030000057ab9 */ /* 0x000fe20000000800 */
[----:B------:R-:W-:Y:S01]  /*1490*/  IMAD R47, R4, R47, 0x22f ;  /* 0x0000022f042f7424 */ /* 0x000fe200078e022f */
[----:B------:R-:W-:Y:S01]  /*14a0*/  BSSY B0, `(.L_x_352) ;  /* 0x0000064000007945 */ /* 0x000fe20003800000 */
[----:B------:R-:W-:Y:S01]  /*14b0*/  FADD.FTZ R9, R9, R27 ;  /* 0x0000001b09097221 */ /* 0x000fe20000010000 */
[----:B------:R-:W-:Y:S01]  /*14c0*/  ISETP.GT.U32.AND P4, PT, R45, 0x22, PT ;  /* 0x000000222d00780c */ /* 0x000fe20003f84070 */
[----:B------:R-:W-:Y:S01]  /*14d0*/  FMUL.FTZ R8, R19, R28 ;  /* 0x0000001c13087220 */ /* 0x000fe20000410000 */
[----:B------:R-:W-:Y:S01]  /*14e0*/  SEL R47, R47, 0x1f, P0 ;  /* 0x0000001f2f2f7807 */ /* 0x000fe20000000000 */
[----:B------:R-:W-:-:S02]  /*14f0*/  FADD.FTZ R11, RZ, R14 ;  /* 0x0000000eff0b7221 */ /* 0x000fc40000010000 */
[----:B------:R-:W-:Y:S01]  /*1500*/  FADD.FTZ R9, R8, R9 ;  /* 0x0000000908097221 */ /* 0x000fe20000010000 */
[----:B------:R-:W-:Y:S01]  /*1510*/  ISETP.GE.AND P0, PT, R2, R47, PT ;  /* 0x0000002f0200720c */ /* 0x000fe20003f06270 */
[----:B------:R-:W-:Y:S02]  /*1520*/  FFMA.FTZ R8, R26, R8, R25 ;  /* 0x000000081a087223 */ /* 0x000fe40000010019 */
[----:B------:R-:W-:Y:S01]  /*1530*/  FFMA.FTZ R17, R17, R12, R49 ;  /* 0x0000000c11117223 */ /* 0x000fe20000010031 */
[----:B------:R-:W0:Y:S01]  /*1540*/  SHFL.DOWN PT, R25, R9, 0x1, R47 ;  /* 0x0820000009197989 */ /* 0x000e2200000e002f */
[----:B------:R-:W-:Y:S02]  /*1550*/  FADD.FTZ R11, R11, R12 ;  /* 0x0000000c0b0b7221 */ /* 0x000fe40000010000 */
[----:B------:R-:W-:Y:S02]  /*1560*/  FFMA.FTZ R12, R10, R15, RZ ;  /* 0x0000000f0a0c7223 */ /* 0x000fe400000100ff */
[----:B------:R-:W-:-:S02]  /*1570*/  FADD.FTZ R10, RZ, R15 ;  /* 0x0000000fff0a7221 */ /* 0x000fc40000010000 */
[----:B------:R-:W-:Y:S02]  /*1580*/  FFMA.FTZ R12, R16, R13, R12 ;  /* 0x0000000d100c7223 */ /* 0x000fe4000001000c */
[----:B------:R-:W-:Y:S02]  /*1590*/  FADD.FTZ R10, R10, R13 ;  /* 0x0000000d0a0a7221 */ /* 0x000fe40000010000 */
[----:B------:R-:W-:Y:S02]  /*15a0*/  FFMA.FTZ R12, R22, R21, R12 ;  /* 0x00000015160c7223 */ /* 0x000fe4000001000c */
[----:B------:R-:W-:Y:S02]  /*15b0*/  FFMA.FTZ R17, R18, R20, R17 ;  /* 0x0000001412117223 */ /* 0x000fe40000010011 */
[----:B------:R-:W-:Y:S02]  /*15c0*/  FADD.FTZ R11, R11, R20 ;  /* 0x000000140b0b7221 */ /* 0x000fe40000010000 */
[----:B------:R-:W-:-:S02]  /*15d0*/  FADD.FTZ R10, R10, R21 ;  /* 0x000000150a0a7221 */ /* 0x000fc40000010000 */
[----:B------:R-:W-:Y:S02]  /*15e0*/  FFMA.FTZ R13, R26, R19, R12 ;  /* 0x000000131a0d7223 */ /* 0x000fe4000001000c */
[----:B------:R-:W-:Y:S02]  /*15f0*/  FFMA.FTZ R12, R23, R24, R17 ;  /* 0x00000018170c7223 */ /* 0x000fe40000010011 */
[----:B------:R-:W-:Y:S02]  /*1600*/  FADD.FTZ R14, R11, R24 ;  /* 0x000000180b0e7221 */ /* 0x000fe40000010000 */
[----:B0-----:R-:W-:Y:S02]  /*1610*/  @!P0 FADD.FTZ R9, R9, R25 ;  /* 0x0000001909098221 */ /* 0x001fe40000010000 */
[----:B------:R-:W0:Y:S01]  /*1620*/  SHFL.DOWN PT, R25, R8, 0x1, R47 ;  /* 0x0820000008197989 */ /* 0x000e2200000e002f */
[----:B------:R-:W-:-:S05]  /*1630*/  FADD.FTZ R15, R10, R19 ;  /* 0x000000130a0f7221 */ /* 0x000fca0000010000 */
[----:B------:R-:W-:Y:S01]  /*1640*/  STS.128 [R45.X16+0xc0], R12 ;  /* 0x0000c00c2d007388 */ /* 0x000fe2000000cc00 */
[----:B0-----:R-:W-:Y:S01]  /*1650*/  @!P0 FADD.FTZ R8, R8, R25 ;  /* 0x0000001908088221 */ /* 0x001fe20000010000 */
[----:B------:R-:W-:-:S04]  /*1660*/  IADD3 R25, R2, 0x2, RZ ;  /* 0x0000000202197810 */ /* 0x000fc80007ffe0ff */
[----:B------:R-:W-:Y:S02]  /*1670*/  ISETP.GT.AND P0, PT, R25, R47, PT ;  /* 0x0000002f1900720c */ /* 0x000fe40003f04270 */
[----:B------:R-:W0:Y:S11]  /*1680*/  SHFL.DOWN PT, R25, R9, 0x2, R47 ;  /* 0x0840000009197989 */ /* 0x000e3600000e002f */
[----:B0-----:R-:W-:-:S02]  /*1690*/  @!P0 FADD.FTZ R9, R9, R25 ;  /* 0x0000001909098221 */ /* 0x001fc40000010000 */
[----:B------:R-:W0:Y:S02]  /*16a0*/  SHFL.DOWN PT, R25, R8, 0x2, R47 ;  /* 0x0840000008197989 */ /* 0x000e2400000e002f */
        /* <DEDUP_REMOVED lines=11> */
[----:B------:R-:W0:Y:S04]  /*1760*/  SHFL.DOWN PT, R25, R8, 0x8, R47 ;  /* 0x0900000008197989 */ /* 0x000e2800000e002f */
[----:B------:R-:W1:Y:S01]  /*1770*/  SHFL.DOWN PT, R27, R9, 0x10, R47 ;  /* 0x0a000000091b7989 */ /* 0x000e6200000e002f */
[----:B0-----:R-:W-:Y:S01]  /*1780*/  @!P0 FADD.FTZ R8, R8, R25 ;  /* 0x0000001908088221 */ /* 0x001fe20000010000 */
[----:B------:R-:W-:-:S04]  /*1790*/  IADD3 R25, R2, 0x10, RZ ;  /* 0x0000001002197810 */ /* 0x000fc80007ffe0ff */
[----:B------:R-:W-:Y:S02]  /*17a0*/  ISETP.GT.AND P0, PT, R25, R47, PT ;  /* 0x0000002f1900720c */ /* 0x000fe40003f04270 */
[----:B------:R0:W2:Y:S02]  /*17b0*/  SHFL.DOWN PT, R25, R8, 0x10, R47 ;  /* 0x0a00000008197989 */ /* 0x0000a400000e002f */
[----:B0-----:R-:W-:-:S09]  /*17c0*/  SHF.L.U32 R47, R45, 0x4, RZ ;  /* 0x000000042d2f7819 */ /* 0x001fd200000006ff */
[----:B-1----:R-:W-:Y:S02]  /*17d0*/  @!P0 FADD.FTZ R9, R9, R27 ;  /* 0x0000001b09098221 */ /* 0x002fe40000010000 */
[----:B--2---:R-:W-:Y:S01]  /*17e0*/  @!P0 FADD.FTZ R8, R8, R25 ;  /* 0x0000001908088221 */ /* 0x004fe20000010000 */
        /* <DEDUP_REMOVED lines=47> */
.L_x_353:
[----:B------:R-:W-:Y:S05]  /*1ae0*/  BSYNC B0 ;  /* 0x0000000000007941 */ /* 0x000fea0003800000 */
.L_x_352:
        /* <DEDUP_REMOVED lines=8> */
[----:B------:R-:W-:Y:S02]  /*1b70*/  FADD.FTZ R13, R14, R26 ;  /* 0x0000001a0e0d7221 */ /* 0x000fe40000010000 */
[----:B------:R-:W-:Y:S02]  /*1b80*/  FADD.FTZ R12, R15, R27 ;  /* 0x0000001b0f0c7221 */ /* 0x000fe40000010000 */
[----:B--2---:R-:W-:Y:S01]  /*1b90*/  FADD.FTZ R11, R11, R16 ;  /* 0x000000100b0b7221 */ /* 0x004fe20000010000 */
[----:B------:R-:W1:Y:S01]  /*1ba0*/  LDS.128 R24, [R47+0x980] ;  /* 0x000980002f187984 */ /* 0x000e620000000c00 */
[----:B------:R-:W-:Y:S02]  /*1bb0*/  FADD.FTZ R14, R10, R17 ;  /* 0x000000110a0e7221 */ /* 0x000fe40000010000 */
[----:B---3--:R-:W-:-:S02]  /*1bc0*/  FADD.FTZ R11, R11, R20 ;  /* 0x000000140b0b7221 */ /* 0x008fc40000010000 */
[----:B------:R-:W-:Y:S02]  /*1bd0*/  FADD.FTZ R17, R13, R18 ;  /* 0x000000120d117221 */ /* 0x000fe40000010000 */
        /* <DEDUP_REMOVED lines=40> */
[----:B------:R-:W1:Y:S01]  /*1e60*/  LDS.128 R16, [R47+0x1d30] ;  /* 0x001d30002f107984 */ /* 0x000e620000000c00 */
[----:B--2---:R-:W-:Y:S02]  /*1e70*/  FADD.FTZ R49, R11, R12 ;  /* 0x0000000c0b317221 */ /* 0x004fe40000010000 */
[----:B------:R-:W-:Y:S02]  /*1e80*/  FADD.FTZ R24, R24, R13 ;  /* 0x0000000d18187221 */ /* 0x000fe40000010000 */
[----:B------:R-:W-:-:S02]  /*1e90*/  FADD.FTZ R11, R25, R14 ;  /* 0x0000000e190b7221 */ /* 0x000fc40000010000 */
[----:B------:R-:W-:Y:S02]  /*1ea0*/  FADD.FTZ R10, R10, R15 ;  /* 0x0000000f0a0a7221 */ /* 0x000fe40000010000 */
[----:B------:R-:W2:Y:S01]  /*1eb0*/  LDS.128 R12, [R47+0x1f60] ;  /* 0x001f60002f0c7984 */ /* 0x000ea20000000c00 */
[----:B---3--:R-:W-:Y:S02]  /*1ec0*/  FADD.FTZ R49, R49, R20 ;  /* 0x0000001431317221 */ /* 0x008fe40000010000 */
[----:B------:R-:W-:Y:S02]  /*1ed0*/  FADD.FTZ R20, R24, R21 ;  /* 0x0000001518147221 */ /* 0x000fe40000010000 */
[----:B------:R-:W3:Y:S01]  /*1ee0*/  LDS.128 R24, [R47+0x2190] ;  /* 0x002190002f187984 */ /* 0x000ee20000000c00 */
[----:B------:R-:W-:Y:S02]  /*1ef0*/  FADD.FTZ R11, R11, R22 ;  /* 0x000000160b0b7221 */ /* 0x000fe40000010000 */
[----:B------:R-:W-:-:S02]  /*1f00*/  FADD.FTZ R10, R10, R23 ;  /* 0x000000170a0a7221 */ /* 0x000fc40000010000 */
[----:B-1----:R-:W-:Y:S02]  /*1f10*/  FADD.FTZ R49, R49, R16 ;  /* 0x0000001031317221 */ /* 0x002fe40000010000 */
[----:B------:R-:W-:Y:S02]  /*1f20*/  FADD.FTZ R20, R20, R17 ;  /* 0x0000001114147221 */ /* 0x000fe40000010000 */
[----:B------:R-:W-:Y:S02]  /*1f30*/  FADD.FTZ R11, R11, R18 ;  /* 0x000000120b0b7221 */ /* 0x000fe40000010000 */
[----:B------:R-:W-:Y:S02]  /*1f40*/  FADD.FTZ R10, R10, R19 ;  /* 0x000000130a0a7221 */ /* 0x000fe40000010000 */
[----:B--2---:R-:W-:Y:S02]  /*1f50*/  FADD.FTZ R49, R49, R12 ;  /* 0x0000000c31317221 */ /* 0x004fe40000010000 */
[----:B------:R-:W-:-:S02]  /*1f60*/  FADD.FTZ R20, R20, R13 ;  /* 0x0000000d14147221 */ /* 0x000fc40000010000 */
[----:B------:R-:W-:Y:S02]  /*1f70*/  FADD.FTZ R11, R11, R14 ;  /* 0x0000000e0b0b7221 */ /* 0x000fe40000010000 */
[----:B------:R-:W-:Y:S02]  /*1f80*/  FADD.FTZ R10, R10, R15 ;  /* 0x0000000f0a0a7221 */ /* 0x000fe40000010000 */
[----:B---3--:R-:W-:Y:S02]  /*1f90*/  FADD.FTZ R12, R49, R24 ;  /* 0x00000018310c7221 */ /* 0x008fe40000010000 */
[----:B------:R-:W-:Y:S02]  /*1fa0*/  FADD.FTZ R13, R20, R25 ;  /* 0x00000019140d7221 */ /* 0x000fe40000010000 */
[----:B------:R-:W-:Y:S02]  /*1fb0*/  FADD.FTZ R14, R11, R26 ;  /* 0x0000001a0b0e7221 */ /* 0x000fe40000010000 */
[----:B------:R-:W-:-:S02]  /*1fc0*/  FADD.FTZ R15, R10, R27 ;  /* 0x0000001b0a0f7221 */ /* 0x000fc40000010000 */
.L_x_355:
[----:B------:R-:W-:Y:S05]  /*1fd0*/  BSYNC B0 ;  /* 0x0000000000007941 */ /* 0x000fea0003800000 */
.L_x_354:
[----:B------:R-:W-:Y:S01]  /*1fe0*/  BSSY B0, `(.L_x_356) ;  /* 0x0000013000007945 */ /* 0x000fe20003800000 */
[----:B------:R-:W-:Y:S01]  /*1ff0*/  HFMA2.MMA R22, -RZ, RZ, 0, 2.384185791015625e-07 ;  /* 0x00000004ff167435 */ /* 0x000fe200000001ff */
[----:B------:R-:W-:Y:S05]  /*2000*/  @P4 BRA `(.L_x_357) ;  /* 0x0000010000004947 */ /* 0x000fea0003800000 */
[----:B------:R-:W-:Y:S01]  /*2010*/  IMAD R11, R48, 0x23, R45 ;  /* 0x00000023300b7824 */ /* 0x000fe200078e022d */
[----:B------:R-:W-:-:S02]  /*2020*/  MOV R21, UR12 ;  /* 0x0000000c00157c02 */ /* 0x000fc40008000f00 */
[----:B------:R-:W-:Y:S01]  /*2030*/  MOV R17, c[0x0][0x1d8] ;  /* 0x0000760000117a02 */ /* 0x000fe20000000f00 */
[----:B------:R-:W-:Y:S01]  /*2040*/  IMAD.WIDE R10, R11, R22, c[0x0][0x1b8] ;  /* 0x00006e000b0a7625 */ /* 0x000fe200078e0216 */
[----:B------:R-:W-:Y:S02]  /*2050*/  MOV R23, UR11 ;  /* 0x0000000b00177c02 */ /* 0x000fe40008000f00 */
[----:B------:R-:W-:Y:S02]  /*2060*/  MOV R19, c[0x0][0x1dc] ;  /* 0x0000770000137a02 */ /* 0x000fe40000000f00 */
[-C--:B------:R-:W-:Y:S01]  /*2070*/  LEA R20, P0, R21, R10.reuse, 0x2 ;  /* 0x0000000a15147211 */ /* 0x080fe200078010ff */
[----:B------:R1:W-:Y:S01]  /*2080*/  RED.E.ADD.F32.FTZ.RN.STRONG.GPU [R10.64], R12 ;  /* 0x0000000c0a00798e */ /* 0x0003e2000c10e78e */
[-C--:B------:R-:W-:Y:S02]  /*2090*/  LEA R18, P4, R17, R10.reuse, 0x2 ;  /* 0x0000000a11127211 */ /* 0x080fe400078810ff */
[----:B------:R-:W-:-:S02]  /*20a0*/  LEA R16, P5, R23, R10, 0x2 ;  /* 0x0000000a17107211 */ /* 0x000fc400078a10ff */
[----:B------:R-:W-:Y:S02]  /*20b0*/  IADD3.X R21, R11, UR10, RZ, P0, !PT ;  /* 0x0000000a0b157c10 */ /* 0x000fe400087fe4ff */
[----:B------:R-:W-:Y:S02]  /*20c0*/  LEA.HI.X R19, R17, R11, R19, 0x2, P4 ;  /* 0x0000000b11137211 */ /* 0x000fe400020f1413 */
[----:B------:R-:W-:Y:S01]  /*20d0*/  IADD3.X R17, R11, UR9, RZ, P5, !PT ;  /* 0x000000090b117c10 */ /* 0x000fe2000affe4ff */
[----:B------:R1:W-:Y:S04]  /*20e0*/  RED.E.ADD.F32.FTZ.RN.STRONG.GPU [R20.64], R13 ;  /* 0x0000000d1400798e */ /* 0x0003e8000c10e78e */
[----:B------:R1:W-:Y:S04]  /*20f0*/  RED.E.ADD.F32.FTZ.RN.STRONG.GPU [R18.64], R14 ;  /* 0x0000000e1200798e */ /* 0x0003e8000c10e78e */
[----:B------:R1:W-:Y:S02]  /*2100*/  RED.E.ADD.F32.FTZ.RN.STRONG.GPU [R16.64], R15 ;  /* 0x0000000f1000798e */ /* 0x0003e4000c10e78e */
.L_x_357:
[----:B------:R-:W-:Y:S05]  /*2110*/  BSYNC B0 ;  /* 0x0000000000007941 */ /* 0x000fea0003800000 */
.L_x_356:
[----:B------:R-:W-:-:S06]  /*2120*/  UISETP.GE.U32.AND UP0, UPT, UR5, 0x2, UPT ;  /* 0x000000020500788c */ /* 0x000fcc000bf06070 */
[----:B------:R-:W-:-:S13]  /*2130*/  PLOP3.LUT P0, PT, PT, PT, UP0, 0x80, 0x0 ;  /* 0x000000000000781c */ /* 0x000fda0003f0f008 */
        /* <DEDUP_REMOVED lines=28> */
.L_x_360:
[----:B------:R-:W2:Y:S01]  /*2300*/  LDG.E.STRONG.GPU R12, [R10.64] ;  /* 0x0000000e0a0c7981 */ /* 0x000ea2000c1ef900 */
[----:B------:R-:W-:Y:S01]  /*2310*/  YIELD ;  /* 0x0000000000007946 */ /* 0x000fe20003800000 */
[----:B--2---:R-:W-:Y:S01]  /*2320*/  ISETP.NE.AND P0, PT, R12, R15, PT ;  /* 0x0000000f0c00720c */ /* 0x004fe20003f05270 */
[----:B------:R-:W-:-:S12]  /*2330*/  CCTL.IVALL ;  /* 0x00000000ff00798f */ /* 0x000fd80002000000 */
[----:B------:R-:W-:Y:S05]  /*2340*/  @P0 BRA `(.L_x_360) ;  /* 0xffffffb000000947 */ /* 0x000fea000383ffff */
.L_x_359:
        /* <DEDUP_REMOVED lines=20> */
.L_x_364:
        /* <DEDUP_REMOVED lines=11> */
[----:B0-2---:R-:W-:Y:S02]  /*2540*/  @!P6 FADD.FTZ R8, R8, R10 ;  /* 0x0000000a0808e221 */ /* 0x005fe40000010000 */
[----:B------:R-:W-:Y:S01]  /*2550*/  @!P6 FADD.FTZ R9, R9, R11 ;  /* 0x0000000b0909e221 */ /* 0x000fe20000010000 */
[----:B------:R-:W-:Y:S01]  /*2560*/  ISETP.EQ.OR P6, PT, R14, R0, P2 ;  /* 0x000000000e00720c */ /* 0x000fe200017c2670 */
[----:B------:R-:W-:-:S04]  /*2570*/  @!P4 IMAD.WIDE.U32 R10, R13, 0x8, R20 ;  /* 0x000000080d0ac825 */ /* 0x000fc800078e0014 */
[----:B------:R-:W-:Y:S02]  /*2580*/  @!P5 IMAD.WIDE.U32 R12, R15, 0x8, R20 ;  /* 0x000000080f0cd825 */ /* 0x000fe400078e0014 */
[----:B------:R-:W2:Y:S04]  /*2590*/  @!P4 LDG.E.64 R10, [R10.64] ;  /* 0x0000000e0a0ac981 */ /* 0x000ea8000c1e1b00 */
[----:B------:R-:W3:Y:S02]  /*25a0*/  @!P5 LDG.E.64 R12, [R12.64] ;  /* 0x0000000e0c0cd981 */ /* 0x000ee4000c1e1b00 */
[----:B------:R-:W-:-:S04]  /*25b0*/  @!P6 IMAD R15, R14, c[0x0][0x10], R19 ;  /* 0x000004000e0fea24 */ /* 0x000fc800078e0213 */
[----:B------:R-:W-:-:S06]  /*25c0*/  @!P6 IMAD.WIDE.U32 R14, R15, 0x8, R20 ;  /* 0x000000080f0ee825 */ /* 0x000fcc00078e0014 */
[----:B------:R-:W4:Y:S01]  /*25d0*/  @!P6 LDG.E.64 R14, [R14.64] ;  /* 0x0000000e0e0ee981 */ /* 0x000f22000c1e1b00 */
[C---:B------:R-:W-:Y:S02]  /*25e0*/  IADD3 R16, R18.reuse, 0x4, RZ ;  /* 0x0000000412107810 */ /* 0x040fe40007ffe0ff */
[C---:B------:R-:W-:Y:S02]  /*25f0*/  IADD3 R17, R18.reuse, 0x5, RZ ;  /* 0x0000000512117810 */ /* 0x040fe40007ffe0ff */
[----:B------:R-:W-:Y:S01]  /*2600*/  IADD3 R22, R18, 0x6, RZ ;  /* 0x0000000612167810 */ /* 0x000fe20007ffe0ff */
[----:B--2---:R-:W-:Y:S02]  /*2610*/  @!P4 FADD.FTZ R8, R8, R10 ;  /* 0x0000000a0808c221 */ /* 0x004fe40000010000 */
[----:B------:R-:W-:Y:S01]  /*2620*/  @!P4 FADD.FTZ R9, R9, R11 ;  /* 0x0000000b0909c221 */ /* 0x000fe20000010000 */
[----:B------:R-:W-:Y:S01]  /*2630*/  ISETP.EQ.OR P4, PT, R16, R0, P2 ;  /* 0x000000001000720c */ /* 0x000fe20001782670 */
[----:B---3--:R-:W-:-:S02]  /*2640*/  @!P5 FADD.FTZ R8, R8, R12 ;  /* 0x0000000c0808d221 */ /* 0x008fc40000010000 */
[----:B------:R-:W-:Y:S01]  /*2650*/  @!P5 FADD.FTZ R9, R9, R13 ;  /* 0x0000000d0909d221 */ /* 0x000fe20000010000 */
[----:B------:R-:W-:-:S09]  /*2660*/  ISETP.EQ.OR P5, PT, R17, R0, P2 ;  /* 0x000000001100720c */ /* 0x000fd200017a2670 */
[----:B------:R-:W-:Y:S02]  /*2670*/  @!P4 IMAD R11, R16, c[0x0][0x10], R19 ;  /* 0x00000400100bca24 */ /* 0x000fe400078e0213 */
[----:B----4-:R-:W-:Y:S02]  /*2680*/  @!P6 FADD.FTZ R8, R8, R14 ;  /* 0x0000000e0808e221 */ /* 0x010fe40000010000 */
[----:B------:R-:W-:Y:S01]  /*2690*/  @!P6 FADD.FTZ R9, R9, R15 ;  /* 0x0000000f0909e221 */ /* 0x000fe20000010000 */
[----:B------:R-:W-:Y:S01]  /*26a0*/  ISETP.EQ.OR P6, PT, R22, R0, P2 ;  /* 0x000000001600720c */ /* 0x000fe200017c2670 */
[----:B------:R-:W-:-:S04]  /*26b0*/  @!P4 IMAD.WIDE.U32 R10, R11, 0x8, R20 ;  /* 0x000000080b0ac825 */ /* 0x000fc800078e0014 */
[----:B------:R-:W-:Y:S02]  /*26c0*/  @!P5 IMAD R13, R17, c[0x0][0x10], R19 ;  /* 0x00000400110dda24 */ /* 0x000fe400078e0213 */
[----:B------:R-:W2:Y:S02]  /*26d0*/  @!P4 LDG.E.64 R10, [R10.64] ;  /* 0x0000000e0a0ac981 */ /* 0x000ea4000c1e1b00 */
[----:B------:R-:W-:-:S04]  /*26e0*/  @!P5 IMAD.WIDE.U32 R12, R13, 0x8, R20 ;  /* 0x000000080d0cd825 */ /* 0x000fc800078e0014 */
[----:B------:R-:W-:Y:S02]  /*26f0*/  @!P6 IMAD R15, R22, c[0x0][0x10], R19 ;  /* 0x00000400160fea24 */ /* 0x000fe400078e0213 */
[----:B------:R-:W3:Y:S02]  /*2700*/  @!P5 LDG.E.64 R12, [R12.64] ;  /* 0x0000000e0c0cd981 */ /* 0x000ee4000c1e1b00 */
        /* <DEDUP_REMOVED lines=76> */
.L_x_363:
        /* <DEDUP_REMOVED lines=62> */
.L_x_365:
[----:B------:R-:W-:-:S13]  /*2fb0*/  ISETP.NE.OR P0, PT, RZ, UR4, P0 ;  /* 0x00000004ff007c0c */ /* 0x000fda0008705670 */
[----:B------:R-:W-:Y:S05]  /*2fc0*/  @!P0 BRA `(.L_x_361) ;  /* 0x000001f000008947 */ /* 0x000fea0003800000 */
.L_x_362:
        /* <DEDUP_REMOVED lines=31> */
.L_x_361:
        /* <DEDUP_REMOVED lines=12> */
.L_x_367:
[----:B------:R-:W-:Y:S05]  /*3280*/  BSYNC B0 ;  /* 0x0000000000007941 */ /* 0x000fea0003800000 */
.L_x_366:
        /* <DEDUP_REMOVED lines=16> */
.L_x_358:
[----:B------:R2:W-:Y:S04]  /*3390*/  @!P2 STS.64 [0xb0], R8 ;  /* 0x0000b008ff00a388 */ /* 0x0005e80000000a00 */
[----:B------:R-:W-:Y:S01]  /*33a0*/  BAR.SYNC.DEFER_BLOCKING 0x0 ;  /* 0x0000000000007b1d */ /* 0x000fe20000010000 */
[----:B------:R-:W-:Y:S02]  /*33b0*/  ISETP.GE.U32.AND P0, PT, R43, c[0x0][0x1e0], PT ;  /* 0x000078002b007a0c */ /* 0x000fe40003f06070 */
[----:B------:R-:W-:Y:S02]  /*33c0*/  ISETP.GE.U32.AND P2, PT, R42, c[0x0][0x1e0], PT ;  /* 0x000078002a007a0c */ /* 0x000fe40003f46070 */
[--C-:B0-2---:R-:W-:Y:S02]  /*33d0*/  PRMT R8, RZ, 0x5410, R38.reuse ;  /* 0x00005410ff087816 */ /* 0x105fe40000000026 */
[----:B------:R-:W-:-:S05]  /*33e0*/  PRMT R38, RZ, 0x7610, R38 ;  /* 0x00007610ff267816 */ /* 0x000fca0000000026 */
[----:B------:R-:W-:-:S04]  /*33f0*/  FADD.FTZ R38, R38, -UR17 ;  /* 0x8000001126267e21 */ /* 0x000fc80008010000 */
[----:B------:R-:W-:Y:S01]  /*3400*/  FMUL.FTZ R38, R38, UR8 ;  /* 0x0000000826267c20 */ /* 0x000fe20008410000 */
[----:B-1----:R-:W0:Y:S02]  /*3410*/  LDS.64 R10, [0xb0] ;  /* 0x0000b000ff0a7984 */ /* 0x002e240000000a00 */
[----:B0-----:R-:W-:Y:S02]  /*3420*/  FMUL.FTZ R12, R10, c[0x0][0x20c] ;  /* 0x000083000a0c7a20 */ /* 0x001fe40000410000 */
[----:B------:R-:W-:Y:S01]  /*3430*/  FADD.FTZ R10, R8, -UR17 ;  /* 0x80000011080a7e21 */ /* 0x000fe20008010000 */
[--C-:B------:R-:W-:Y:S01]  /*3440*/  PRMT R8, RZ, 0x5410, R37.reuse ;  /* 0x00005410ff087816 */ /* 0x100fe20000000025 */
[----:B------:R-:W-:Y:S01]  /*3450*/  FMUL.FTZ R13, R11, c[0x0][0x20c] ;  /* 0x000083000b0d7a20 */ /* 0x000fe20000410000 */
[----:B------:R-:W-:Y:S01]  /*3460*/  PRMT R37, RZ, 0x7610, R37 ;  /* 0x00007610ff257816 */ /* 0x000fe20000000025 */
        /* <DEDUP_REMOVED lines=20> */
.L_x_368:
        /* <DEDUP_REMOVED lines=18> */
.L_x_370:
[----:B------:R-:W-:Y:S05]  /*36d0*/  BSYNC B0 ;  /* 0x0000000000007941 */ /* 0x000fea0003800000 */
.L_x_369:
        /* <DEDUP_REMOVED lines=32> */
.L_x_371:
        /* <DEDUP_REMOVED lines=10> */
[----:B------:R-:W-:Y:S02]  /*3980*/  FMUL.FTZ R14, R10, UR8 ;  /* 0x000000080a0e7c20 */ /* 0x000fe40008410000 */
[----:B------:R-:W-:-:S04]  /*3990*/  IMAD.WIDE.U32 R8, R43, c[0x0][0x1d8], R8 ;  /* 0x000076002b087a25 */ /* 0x000fc800078e0008 */
[----:B------:R-:W-:Y:S01]  /*39a0*/  FMUL.FTZ R5, R5, UR8 ;  /* 0x0000000805057c20 */ /* 0x000fe20008410000 */
[----:B------:R-:W-:Y:S02]  /*39b0*/  IADD3 R11, R9, R11, RZ ;  /* 0x0000000b090b7210 */ /* 0x000fe40007ffe0ff */
[C---:B------:R-:W-:Y:S02]  /*39c0*/  LEA R10, P4, R8.reuse, c[0x0][0x160], 0x1 ;  /* 0x00005800080a7a11 */ /* 0x040fe400078808ff */
[----:B------:R-:W-:Y:S02]  /*39d0*/  F2FP.BF16.PACK_AB R5, R5, R14 ;  /* 0x0000000e0505723e */ /* 0x000fe400000010ff */
[----:B------:R-:W-:-:S05]  /*39e0*/  LEA.HI.X R11, R8, c[0x0][0x164], R11, 0x1, P4 ;  /* 0x00005900080b7a11 */ /* 0x000fca00020f0c0b */
[----:B------:R0:W-:Y:S04]  /*39f0*/  STG.E [R10.64], R5 ;  /* 0x000000050a007986 */ /* 0x0001e8000c10190e */
.L_x_373:
[----:B------:R-:W-:Y:S05]  /*3a00*/  BSYNC B0 ;  /* 0x0000000000007941 */ /* 0x000fea0003800000 */
.L_x_372:
[--C-:B0-----:R-:W-:Y:S02]  /*3a10*/  PRMT R5, RZ, 0x5410, R34.reuse ;  /* 0x00005410ff057816 */ /* 0x101fe40000000022 */
[----:B------:R-:W-:Y:S02]  /*3a20*/  PRMT R34, RZ, 0x7610, R34 ;  /* 0x00007610ff227816 */ /* 0x000fe40000000022 */
[--C-:B------:R-:W-:Y:S01]  /*3a30*/  PRMT R8, RZ, 0x5410, R33.reuse ;  /* 0x00005410ff087816 */ /* 0x100fe20000000021 */
[----:B------:R-:W-:Y:S01]  /*3a40*/  FADD.FTZ R9, R5, -UR17 ;  /* 0x8000001105097e21 */ /* 0x000fe20008010000 */
        /* <DEDUP_REMOVED lines=26> */
.L_x_374:
[----:B------:R-:W-:Y:S01]  /*3bf0*/  BSSY B0, `(.L_x_375) ;  /* 0x0000012000007945 */ /* 0x000fe20003800000 */
[----:B------:R-:W-:Y:S05]  /*3c00*/  @P0 BRA `(.L_x_376) ;  /* 0x0000010000000947 */ /* 0x000fea0003800000 */
[----:B------:R-:W-:Y:S02]  /*3c10*/  FFMA.FTZ R9, R12, R21, R13 ;  /* 0x000000150c097223 */ /* 0x000fe4000001000d */
[----:B------:R-:W-:Y:S02]  /*3c20*/  IMAD R11, R6, c[0x0][0x1d8], RZ ;  /* 0x00007600060b7a24 */ /* 0x000fe400078e02ff */
[----:B------:R-:W-:Y:S01]  /*3c30*/  FFMA.FTZ R6, R8, R31, -R9 ;  /* 0x0000001f08067223 */ /* 0x000fe20000010809 */
[----:B------:R-:W-:Y:S01]  /*3c40*/  MOV R8, R50 ;  /* 0x0000003200087202 */ /* 0x000fe20000000f00 */
[----:B------:R-:W-:Y:S01]  /*3c50*/  FFMA.FTZ R10, R12, R34, R13 ;  /* 0x000000220c0a7223 */ /* 0x000fe2000001000d */
[----:B------:R-:W-:Y:S01]  /*3c60*/  MOV R9, R53 ;  /* 0x0000003500097202 */ /* 0x000fe20000000f00 */
[----:B------:R-:W-:-:S02]  /*3c70*/  IMAD R11, R42, c[0x0][0x1dc], R11 ;  /* 0x000077002a0b7a24 */ /* 0x000fc400078e020b */
[----:B------:R-:W-:Y:S02]  /*3c80*/  FFMA.FTZ R10, R33, R28, -R10 ;  /* 0x0000001c210a7223 */ /* 0x000fe4000001080a */
        /* <DEDUP_REMOVED lines=8> */
.L_x_376:
[----:B------:R-:W-:Y:S05]  /*3d10*/  BSYNC B0 ;  /* 0x0000000000007941 */ /* 0x000fea0003800000 */
.L_x_375:
[----:B------:R-:W-:Y:S01]  /*3d20*/  PRMT R35, RZ, 0x7610, R35 ;  /* 0x00007610ff237816 */ /* 0x000fe20000000023 */
[----:B------:R-:W-:Y:S01]  /*3d30*/  FADD.FTZ R8, R5, -UR17 ;  /* 0x8000001105087e21 */ /* 0x000fe20008010000 */
[--C-:B------:R-:W-:Y:S02]  /*3d40*/  PRMT R6, RZ, 0x5410, R32.reuse ;  /* 0x00005410ff067816 */ /* 0x100fe40000000020 */
        /* <DEDUP_REMOVED lines=8> */
[----:B0-----:R-:W-:-:S04]  /*3dd0*/  FMUL.FTZ R10, R29, -1.4426950216293334961 ;  /* 0xbfb8aa3b1d0a7820 */ /* 0x001fc80000410000 */
        /* <DEDUP_REMOVED lines=14> */
.L_x_377:
[----:B------:R-:W-:Y:S01]  /*3ec0*/  BSSY B0, `(.L_x_378) ;  /* 0x0000011000007945 */ /* 0x000fe20003800000 */
[----:B------:R-:W-:Y:S05]  /*3ed0*/  @P2 BRA `(.L_x_379) ;  /* 0x000000f000002947 */ /* 0x000fea0003800000 */
[C-C-:B------:R-:W-:Y:S01]  /*3ee0*/  FFMA.FTZ R8, R12.reuse, R17, R13.reuse ;  /* 0x000000110c087223 */ /* 0x140fe2000001000d */
[----:B------:R-:W-:Y:S01]  /*3ef0*/  MOV R51, R53 ;  /* 0x0000003500337202 */ /* 0x000fe20000000f00 */
[----:B------:R-:W-:Y:S02]  /*3f00*/  FFMA.FTZ R12, R12, R35, R13 ;  /* 0x000000230c0c7223 */ /* 0x000fe4000001000d */
[----:B0-----:R-:W-:Y:S02]  /*3f10*/  IMAD R10, R7, c[0x0][0x1d8], RZ ;  /* 0x00007600070a7a24 */ /* 0x001fe400078e02ff */
        /* <DEDUP_REMOVED lines=11> */
.L_x_379:
[----:B------:R-:W-:Y:S05]  /*3fd0*/  BSYNC B0 ;  /* 0x0000000000007941 */ /* 0x000fea0003800000 */
.L_x_378:
[----:B------:R-:W-:Y:S01]  /*3fe0*/  ULDC UR4, c[0x0][0x10] ;  /* 0x0000040000047ab9 */ /* 0x000fe20000000800 */
[----:B------:R-:W-:Y:S01]  /*3ff0*/  IADD3 R40, R40, 0x1, RZ ;  /* 0x0000000128287810 */ /* 0x000fe20007ffe0ff */
[----:B------:R-:W-:-:S04]  /*4000*/  UIADD3 UR7, UR7, UR4, URZ ;  /* 0x0000000407077290 */ /* 0x000fc8000fffe03f */
[----:B------:R-:W-:-:S06]  /*4010*/  UISETP.GE.AND UP0, UPT, UR7, UR6, UPT ;  /* 0x000000060700728c */ /* 0x000fcc000bf06270 */
[----:B------:R-:W-:-:S13]  /*4020*/  PLOP3.LUT P0, PT, PT, PT, UP0, 0x80, 0x0 ;  /* 0x000000000000781c */ /* 0x000fda0003f0f008 */
[----:B------:R-:W-:Y:S01]  /*4030*/  @P0 CALL.REL.NOINC `(.L_x_345) ;  /* 0x0000001000000944 */ /* 0x000fe20003c00000 */
[----:B------:R-:W-:Y:S05]  /*4040*/  BRA `(.L_x_380) ;  /* 0xffffc29000007947 */ /* 0x000fea000383ffff */
.L_x_345:
        /* <DEDUP_REMOVED lines=18> */
.L_x_382:
[----:B------:R-:W-:Y:S05]  /*4170*/  BSYNC B0 ;  /* 0x0000000000007941 */ /* 0x000fea0003800000 */
.L_x_381:
        /* <DEDUP_REMOVED lines=11> */
.L_x_384:
[----:B------:R-:W2:Y:S01]  /*4230*/  LDG.E.STRONG.GPU R5, [R2.64] ;  /* 0x0000000e02057981 */ /* 0x000ea2000c1ef900 */
[----:B------:R-:W-:Y:S01]  /*4240*/  YIELD ;  /* 0x0000000000007946 */ /* 0x000fe20003800000 */
[----:B--2---:R-:W-:Y:S01]  /*4250*/  ISETP.NE.AND P0, PT, R5, R0, PT ;  /* 0x000000000500720c */ /* 0x004fe20003f05270 */
[----:B------:R-:W-:-:S12]  /*4260*/  CCTL.IVALL ;  /* 0x00000000ff00798f */ /* 0x000fd80002000000 */
[----:B------:R-:W-:Y:S05]  /*4270*/  @P0 BRA `(.L_x_384) ;  /* 0xffffffb000000947 */ /* 0x000fea000383ffff */
.L_x_383:
[----:B------:R-:W-:Y:S02]  /*4280*/  WARPSYNC 0xffffffff ;  /* 0xffffffff00007948 */ /* 0x000fe40003800000 */
[----:B------:R-:W-:Y:S01]  /*4290*/  MOV R19, c[0x0][0x1dc] ;  /* 0x0000770000137a02 */ /* 0x000fe20000000f00 */
[----:B------:R-:W-:Y:S03]  /*42a0*/  BAR.SYNC.DEFER_BLOCKING 0x0 ;  /* 0x0000000000007b1d */ /* 0x000fe60000010000 */
[----:B------:R-:W-:-:S04]  /*42b0*/  LEA.HI R0, P0, R19, c[0x0][0x1d8], RZ, 0x1 ;  /* 0x0000760013007a11 */ /* 0x000fc800078108ff */
[----:B------:R-:W-:-:S04]  /*42c0*/  IADD3.X R3, RZ, c[0x0][0x1dc], RZ, P0, !PT ;  /* 0x00007700ff037a10 */ /* 0x000fc800007fe4ff */
[----:B------:R-:W-:Y:S02]  /*42d0*/  SHF.R.S64 R14, R0, 0x1, R3 ;  /* 0x00000001000e7819 */ /* 0x000fe40000001003 */
        /* <DEDUP_REMOVED lines=19> */
.L_x_385:
[----:B------:R-:W-:-:S04]  /*4410*/  LEA R6, P0, R45, c[0x0][0x1b8], 0x2 ;  /* 0x00006e002d067a11 */ /* 0x000fc800078010ff */
[----:B------:R-:W-:Y:S02]  /*4420*/  LEA.HI.X R7, R45, c[0x0][0x1bc], R8, 0x2, P0 ;  /* 0x00006f002d077a11 */ /* 0x000fe400000f1408 */
[-C--:B------:R-:W-:Y:S02]  /*4430*/  LEA R8, P0, R14, R6.reuse, 0x2 ;  /* 0x000000060e087211 */ /* 0x080fe400078010ff */
[-C--:B------:R-:W-:Y:S01]  /*4440*/  LEA R12, P2, R23, R6.reuse, 0x2 ;  /* 0x00000006170c7211 */ /* 0x080fe200078410ff */
[----:B------:R-:W2:Y:S01]  /*4450*/  LDG.E R0, [R6.64] ;  /* 0x0000000e06007981 */ /* 0x000ea2000c1e1900 */
[----:B------:R-:W-:Y:S02]  /*4460*/  LEA R10, P1, R16, R6, 0x2 ;  /* 0x00000006100a7211 */ /* 0x000fe400078210ff */
[C---:B------:R-:W-:Y:S02]  /*4470*/  IADD3.X R9, R7.reuse, R27, RZ, P0, !PT ;  /* 0x0000001b07097210 */ /* 0x040fe400007fe4ff */
[----:B------:R-:W-:-:S02]  /*4480*/  IADD3.X R13, R7, R21, RZ, P2, !PT ;  /* 0x00000015070d7210 */ /* 0x000fc400017fe4ff */
[----:B------:R-:W-:Y:S02]  /*4490*/  IADD3.X R11, R19, R7, RZ, P1, !PT ;  /* 0x00000007130b7210 */ /* 0x000fe40000ffe4ff */
[----:B0-----:R0:W2:Y:S04]  /*44a0*/  LDG.E R9, [R8.64] ;  /* 0x0000000e08097981 */ /* 0x0010a8000c1e1900 */
[----:B------:R-:W3:Y:S04]  /*44b0*/  LDG.E R10, [R10.64] ;  /* 0x0000000e0a0a7981 */ /* 0x000ee8000c1e1900 */
[----:B------:R-:W3:Y:S01]  /*44c0*/  LDG.E R13, [R12.64] ;  /* 0x0000000e0c0d7981 */ /* 0x000ee2000c1e1900 */
[----:B------:R-:W-:Y:S01]  /*44d0*/  HFMA2.MMA R5, -RZ, RZ, 0, 1.1920928955078125e-07 ;  /* 0x00000002ff057435 */ /* 0x000fe200000001ff */
[----:B------:R-:W-:-:S02]  /*44e0*/  SHF.L.U32 R4, R45, 0x1, RZ ;  /* 0x000000012d047819 */ /* 0x000fc400000006ff */
[----:B------:R-:W-:-:S07]  /*44f0*/  IADD3 R45, R45, 0x230, RZ ;  /* 0x000002302d2d7810 */ /* 0x000fce0007ffe0ff */
[----:B------:R-:W-:-:S04]  /*4500*/  IMAD.WIDE R2, R4, R5, c[0x0][0x168] ;  /* 0x00005a0004027625 */ /* 0x000fc800078e0205 */
[----:B------:R-:W-:Y:S01]  /*4510*/  IMAD.WIDE R4, R4, R5, c[0x0][0x170] ;  /* 0x00005c0004047625 */ /* 0x000fe200078e0205 */
[----:B------:R-:W-:Y:S02]  /*4520*/  ISETP.GT.U32.AND P0, PT, R14, R45, PT ;  /* 0x0000002d0e00720c */ /* 0x000fe40003f04070 */
[----:B0-----:R-:W-:-:S04]  /*4530*/  SHF.R.S32.HI R8, RZ, 0x1f, R45 ;  /* 0x0000001fff087819 */ /* 0x001fc8000001142d */
[----:B------:R-:W-:Y:S02]  /*4540*/  ISETP.GT.AND.EX P0, PT, R25, R8, PT, P0 ;  /* 0x000000081900720c */ /* 0x000fe40003f04300 */
[----:B--2---:R-:W-:Y:S02]  /*4550*/  F2FP.BF16.PACK_AB R15, R9, R0 ;  /* 0x00000000090f723e */ /* 0x004fe400000010ff */
[----:B---3--:R-:W-:-:S03]  /*4560*/  F2FP.BF16.PACK_AB R17, R13, R10 ;  /* 0x0000000a0d11723e */ /* 0x008fc600000010ff */
[----:B------:R0:W-:Y:S04]  /*4570*/  STG.E [R2.64], R15 ;  /* 0x0000000f02007986 */ /* 0x0001e8000c10190e */
[----:B------:R0:W-:Y:S02]  /*4580*/  STG.E [R4.64], R17 ;  /* 0x0000001104007986 */ /* 0x0001e4000c10190e */
[----:B------:R-:W-:Y:S05]  /*4590*/  @P0 BRA `(.L_x_385) ;  /* 0xfffffe7000000947 */ /* 0x000fea000383ffff */
[----:B------:R-:W-:Y:S05]  /*45a0*/  EXIT ;  /* 0x000000000000794d */ /* 0x000fea0003800000 */
.L_x_386:
        /* <DEDUP_REMOVED lines=13> */
.L_x_5154:


//--------------------- .text._Z35group_norm_nhwc_bwd_one_pass_kernelI11Bf16IOBf16WLi128ELi70ELi560EEv26Group_norm_nhwc_bwd_params --------------------------
	.section	.text._Z35group_norm_nhwc_bwd_one_pass_kernelI11Bf16IOBf16WLi128ELi70ELi560EEv26Group_norm_nhwc_bwd_params,"ax",@progbits
	.sectioninfo	@"SHI_REGISTERS=74"
	.align	128
        .global         _Z35group_norm_nhwc_bwd_one_pass_kernelI11Bf16IOBf16WLi128ELi70ELi560EEv26Group_norm_nhwc_bwd_params
        .type           _Z35group_norm_nhwc_bwd_one_pass_kernelI11Bf16IOBf16WLi128ELi70ELi560EEv26Group_norm_nhwc_bwd_params,@function
        .size           _Z35group_norm_nhwc_bwd_one_pass_kernelI11Bf16IOBf16WLi128ELi70ELi560EEv26Group_norm_nhwc_bwd_params,(.L_x_5155 - _Z35group_norm_nhwc_bwd_one_pass_kernelI11Bf16IOBf16WLi128ELi70ELi560EEv26Group_norm_nhwc_bwd_params)
        .other          _Z35group_norm_nhwc_bwd_one_pass_kernelI11Bf16IOBf16WLi128ELi70ELi560EEv26Group_norm_nhwc_bwd_params,@"STO_CUDA_ENTRY STV_DEFAULT"
_Z35group_norm_nhwc_bwd_one_pass_kernelI11Bf16IOBf16WLi128ELi70ELi560EEv26Group_norm_nhwc_bwd_params:
.text._Z35group_norm_nhwc_bwd_one_pass_kernelI11Bf16IOBf16WLi128ELi70ELi560EEv26Group_norm_nhwc_bwd_params:
        /* <DEDUP_REMOVED lines=49> */
.L_x_438:
        /* <DEDUP_REMOVED lines=64> */
[----:B------:R-:W-:Y:S01]  /*0710*/  @!P2 SHF.L.U32 R15, R14, 0x1, RZ ;  /* 0x000000010e0fa819 */ /* 0x000fe200000006ff */
[----:B------:R-:W-:Y:S01]  /*0720*/  @!P0 IMAD R21, R54, c[0x0][0x1dc], R21 ;  /* 0x0000770036158a24 */ /* 0x000fe200078e0215 */
[----:B------:R-:W-:-:S02]  /*0730*/  @!P0 MOV R17, R69 ;  /* 0x0000004500118202 */ /* 0x000fc40000000f00 */
[----:B------:R-:W-:Y:S02]  /*0740*/  @P1 SHF.L.U64.HI R23, R12, 0x1, R23 ;  /* 0x000000010c171819 */ /* 0x000fe40000010217 */
[----:B------:R-:W-:Y:S01]  /*0750*/  @!P2 SHF.L.U64.HI R18, R14, 0x1, R11 ;  /* 0x000000010e12a819 */ /* 0x000fe2000001020b */
[----:B------:R-:W-:Y:S01]  /*0760*/  @!P0 IMAD.WIDE.U32 R16, R54, c[0x0][0x1d8], R16 ;  /* 0x0000760036108a25 */ /* 0x000fe200078e0010 */
[C---:B------:R-:W-:Y:S02]  /*0770*/  @!P2 IADD3 R12, P3, R15.reuse, c[0x0][0x180], RZ ;  /* 0x000060000f0caa10 */ /* 0x040fe40007f7e0ff */
[----:B------:R-:W-:Y:S02]  /*0780*/  @!P2 IADD3 R14, P4, R15, c[0x0][0x178], RZ ;  /* 0x00005e000f0eaa10 */ /* 0x000fe40007f9e0ff */
[C---:B------:R-:W-:Y:S02]  /*0790*/  @!P2 IADD3.X R13, R18.reuse, c[0x0][0x184], RZ, P3, !PT ;  /* 0x00006100120daa10 */ /* 0x040fe40001ffe4ff */
[----:B------:R-:W-:-:S02]  /*07a0*/  @!P2 IADD3.X R15, R18, c[0x0][0x17c], RZ, P4, !PT ;  /* 0x00005f00120faa10 */ /* 0x000fc400027fe4ff */
[----:B------:R-:W-:Y:S01]  /*07b0*/  @!P0 IADD3 R11, R17, R21, RZ ;  /* 0x00000015110b8210 */ /* 0x000fe20007ffe0ff */
[----:B------:R0:W5:Y:S01]  /*07c0*/  @!P2 LDG.E R47, [R12.64] ;  /* 0x000000060c2fa981 */ /* 0x000162000c1e1900 */
[C---:B------:R-:W-:Y:S02]  /*07d0*/  @!P0 SHF.L.U32 R24, R16.reuse, 0x1, RZ ;  /* 0x0000000110188819 */ /* 0x040fe400000006ff */
[----:B------:R-:W-:Y:S01]  /*07e0*/  @!P0 SHF.L.U64.HI R18, R16, 0x1, R11 ;  /* 0x0000000110128819 */ /* 0x000fe2000001020b */
[----:B------:R1:W5:Y:S01]  /*07f0*/  @!P2 LDG.E R44, [R14.64] ;  /* 0x000000060e2ca981 */ /* 0x000362000c1e1900 */
[----:B------:R-:W-:Y:S02]  /*0800*/  @P1 IADD3 R20, P2, R19, c[0x0][0x180], RZ ;  /* 0x0000600013141a10 */ /* 0x000fe40007f5e0ff */
[----:B------:R-:W-:Y:S02]  /*0810*/  ISETP.GE.U32.AND P4, PT, R53, c[0x0][0x1e0], PT ;  /* 0x0000780035007a0c */ /* 0x000fe40003f86070 */
[----:B------:R-:W-:-:S02]  /*0820*/  SHF.R.S32.HI R11, RZ, 0x1f, R53 ;  /* 0x0000001fff0b7819 */ /* 0x000fc40000011435 */
[----:B------:R-:W-:Y:S02]  /*0830*/  @P1 IADD3.X R21, R23, c[0x0][0x184], RZ, P2, !PT ;  /* 0x0000610017151a10 */ /* 0x000fe400017fe4ff */
[----:B------:R-:W-:Y:S02]  /*0840*/  @P1 IADD3 R16, P3, R19, c[0x0][0x178], RZ ;  /* 0x00005e0013101a10 */ /* 0x000fe40007f7e0ff */
[----:B------:R-:W-:Y:S01]  /*0850*/  ISETP.GE.AND.EX P4, PT, R11, c[0x0][0x1e4], PT, P4 ;  /* 0x000079000b007a0c */ /* 0x000fe20003f86340 */
[----:B------:R-:W-:Y:S01]  /*0860*/  CS2R R42, SRZ ;  /* 0x00000000002a7805 */ /* 0x000fe2000001ff00 */
[C---:B------:R-:W-:Y:S01]  /*0870*/  @!P0 IADD3 R22, P2, R24.reuse, c[0x0][0x180], RZ ;  /* 0x0000600018168a10 */ /* 0x040fe20007f5e0ff */
[----:B------:R2:W5:Y:S01]  /*0880*/  @P1 LDG.E R46, [R20.64] ;  /* 0x00000006142e1981 */ /* 0x000562000c1e1900 */
[----:B------:R-:W-:Y:S02]  /*0890*/  @!P0 IADD3 R24, P6, R24, c[0x0][0x178], RZ ;  /* 0x00005e0018188a10 */ /* 0x000fe40007fde0ff */
[----:B------:R-:W-:-:S02]  /*08a0*/  @P1 IADD3.X R17, R23, c[0x0][0x17c], RZ, P3, !PT ;  /* 0x00005f0017111a10 */ /* 0x000fc40001ffe4ff */
[----:B------:R-:W-:Y:S02]  /*08b0*/  ISETP.GT.U32.OR P4, PT, R58, 0x22f, P4 ;  /* 0x0000022f3a00780c */ /* 0x000fe40002784470 */
[C---:B------:R-:W-:Y:S01]  /*08c0*/  @!P0 IADD3.X R23, R18.reuse, c[0x0][0x184], RZ, P2, !PT ;  /* 0x0000610012178a10 */ /* 0x040fe200017fe4ff */
[----:B------:R3:W5:Y:S01]  /*08d0*/  @P1 LDG.E R45, [R16.64] ;  /* 0x00000006102d1981 */ /* 0x000762000c1e1900 */
[----:B------:R-:W-:Y:S02]  /*08e0*/  @!P0 IADD3.X R25, R18, c[0x0][0x17c], RZ, P6, !PT ;  /* 0x00005f0012198a10 */ /* 0x000fe400037fe4ff */
[----:B------:R-:W-:Y:S01]  /*08f0*/  ISETP.GE.U32.AND P2, PT, R50, c[0x0][0x1e0], PT ;  /* 0x0000780032007a0c */ /* 0x000fe20003f46070 */
[----:B------:R4:W5:Y:S01]  /*0900*/  @!P0 LDG.E R42, [R22.64] ;  /* 0x00000006162a8981 */ /* 0x000962000c1e1900 */
[----:B------:R-:W-:Y:S02]  /*0910*/  ISETP.GE.U32.AND P6, PT, R49, c[0x0][0x1e0], PT ;  /* 0x0000780031007a0c */ /* 0x000fe40003fc6070 */
[----:B-1----:R-:W-:-:S02]  /*0920*/  SHF.R.S32.HI R14, RZ, 0x1f, R50 ;  /* 0x0000001fff0e7819 */ /* 0x002fc40000011432 */
[----:B------:R-:W-:Y:S02]  /*0930*/  SHF.R.S32.HI R15, RZ, 0x1f, R49 ;  /* 0x0000001fff0f7819 */ /* 0x000fe40000011431 */
[----:B------:R-:W-:Y:S02]  /*0940*/  ISETP.GE.AND.EX P2, PT, R14, c[0x0][0x1e4], PT, P2 ;  /* 0x000079000e007a0c */ /* 0x000fe40003f46320 */
[----:B------:R-:W-:Y:S02]  /*0950*/  ISETP.GE.AND.EX P6, PT, R15, c[0x0][0x1e4], PT, P6 ;  /* 0x000079000f007a0c */ /* 0x000fe40003fc6360 */
[C---:B------:R-:W-:Y:S02]  /*0960*/  ISETP.GT.U32.OR P2, PT, R58.reuse, 0x22f, P2 ;  /* 0x0000022f3a00780c */ /* 0x040fe40001744470 */
[----:B------:R-:W-:Y:S01]  /*0970*/  ISETP.GT.U32.OR P6, PT, R58, 0x22f, P6 ;  /* 0x0000022f3a00780c */ /* 0x000fe200037c4470 */
[----:B------:R-:W-:Y:S01]  /*0980*/  @!P4 IMAD R18, R11, c[0x0][0x1d8], RZ ;  /* 0x000076000b12ca24 */ /* 0x000fe200078e02ff */
[----:B------:R-:W-:-:S02]  /*0990*/  ISETP.GE.U32.AND P5, PT, R52, c[0x0][0x1e0], PT ;  /* 0x0000780034007a0c */ /* 0x000fc40003fa6070 */
[----:B------:R-:W-:Y:S02]  /*09a0*/  ISETP.GE.U32.AND P3, PT, R51, c[0x0][0x1e0], PT ;  /* 0x0000780033007a0c */ /* 0x000fe40003f66070 */
[----:B0-----:R-:W-:Y:S02]  /*09b0*/  SHF.R.S32.HI R12, RZ, 0x1f, R52 ;  /* 0x0000001fff0c7819 */ /* 0x001fe40000011434 */
[----:B------:R-:W-:Y:S01]  /*09c0*/  SHF.R.S32.HI R13, RZ, 0x1f, R51 ;  /* 0x0000001fff0d7819 */ /* 0x000fe20000011433 */
[----:B------:R-:W-:Y:S01]  /*09d0*/  @!P4 IMAD R37, R53, c[0x0][0x1dc], R18 ;  /* 0x000077003525ca24 */ /* 0x000fe200078e0212 */
[----:B------:R-:W-:Y:S02]  /*09e0*/  ISETP.GE.AND.EX P5, PT, R12, c[0x0][0x1e4], PT, P5 ;  /* 0x000079000c007a0c */ /* 0x000fe40003fa6350 */
[----:B------:R-:W-:Y:S02]  /*09f0*/  ISETP.GE.AND.EX P3, PT, R13, c[0x0][0x1e4], PT, P3 ;  /* 0x000079000d007a0c */ /* 0x000fe40003f66330 */
[----:B------:R-:W-:-:S02]  /*0a00*/  @!P4 MOV R18, R66 ;  /* 0x000000420012c202 */ /* 0x000fc40000000f00 */
[----:B------:R-:W-:Y:S02]  /*0a10*/  @!P4 MOV R19, R69 ;  /* 0x000000450013c202 */ /* 0x000fe40000000f00 */
[C---:B------:R-:W-:Y:S02]  /*0a20*/  ISETP.GT.U32.OR P5, PT, R58.reuse, 0x22f, P5 ;  /* 0x0000022f3a00780c */ /* 0x040fe40002fa4470 */
[----:B------:R-:W-:Y:S01]  /*0a30*/  ISETP.GT.U32.OR P3, PT, R58, 0x22f, P3 ;  /* 0x0000022f3a00780c */ /* 0x000fe20001f64470 */
[----:B------:R-:W-:-:S04]  /*0a40*/  @!P4 IMAD.WIDE.U32 R18, R53, c[0x0][0x1d8], R18 ;  /* 0x000076003512ca25 */ /* 0x000fc800078e0012 */
[----:B------:R-:W-:Y:S02]  /*0a50*/  @!P2 IMAD R27, R14, c[0x0][0x1d8], RZ ;  /* 0x000076000e1baa24 */ /* 0x000fe400078e02ff */
[----:B------:R-:W-:Y:S01]  /*0a60*/  @!P6 IMAD R26, R15, c[0x0][0x1d8], RZ ;  /* 0x000076000f1aea24 */ /* 0x000fe200078e02ff */
[----:B------:R-:W-:Y:S01]  /*0a70*/  @!P4 IADD3 R37, R19, R37, RZ ;  /* 0x000000251325c210 */ /* 0x000fe20007ffe0ff */
[----:B------:R-:W-:Y:S01]  /*0a80*/  @!P2 IMAD R39, R50, c[0x0][0x1dc], R27 ;  /* 0x000077003227aa24 */ /* 0x000fe200078e021b */
[----:B------:R-:W-:Y:S01]  /*0a90*/  @!P2 MOV R27, R69 ;  /* 0x00000045001ba202 */ /* 0x000fe20000000f00 */
[----:B------:R-:W-:Y:S01]  /*0aa0*/  @!P6 IMAD R41, R49, c[0x0][0x1dc], R26 ;  /* 0x000077003129ea24 */ /* 0x000fe200078e021a */
[----:B------:R-:W-:Y:S01]  /*0ab0*/  @!P2 MOV R26, R66 ;  /* 0x00000042001aa202 */ /* 0x000fe20000000f00 */
[----:B------:R-:W-:Y:S01]  /*0ac0*/  @!P5 IMAD R19, R12, c[0x0][0x1d8], RZ ;  /* 0x000076000c13da24 */ /* 0x000fe200078e02ff */
[C---:B------:R-:W-:Y:S02]  /*0ad0*/  @!P4 SHF.L.U32 R36, R18.reuse, 0x1, RZ ;  /* 0x000000011224c819 */ /* 0x040fe400000006ff */
[----:B------:R-:W-:Y:S01]  /*0ae0*/  @!P4 SHF.L.U64.HI R37, R18, 0x1, R37 ;  /* 0x000000011225c819 */ /* 0x000fe20000010225 */
[----:B------:R-:W-:-:S02]  /*0af0*/  @!P3 IMAD R18, R13, c[0x0][0x1d8], RZ ;  /* 0x000076000d12ba24 */ /* 0x000fc400078e02ff */
[----:B------:R-:W-:Y:S01]  /*0b00*/  @!P2 IMAD.WIDE.U32 R26, R50, c[0x0][0x1d8], R26 ;  /* 0x00007600321aaa25 */ /* 0x000fe200078e001a */
[----:B------:R-:W-:-:S03]  /*0b10*/  @!P5 MOV R30, R66 ;  /* 0x00000042001ed202 */ /* 0x000fc60000000f00 */
[----:B------:R-:W-:Y:S01]  /*0b20*/  @!P5 IMAD R33, R52, c[0x0][0x1dc], R19 ;  /* 0x000077003421da24 */ /* 0x000fe200078e0213 */
[----:B------:R-:W-:Y:S01]  /*0b30*/  @!P6 MOV R19, R69 ;  /* 0x000000450013e202 */ /* 0x000fe20000000f00 */
[----:B------:R-:W-:Y:S01]  /*0b40*/  @!P3 IMAD R35, R51, c[0x0][0x1dc], R18 ;  /* 0x000077003323ba24 */ /* 0x000fe200078e0212 */
[-C--:B------:R-:W-:Y:S02]  /*0b50*/  @!P6 MOV R18, R66.reuse ;  /* 0x000000420012e202 */ /* 0x080fe40000000f00 */
[----:B------:R-:W-:Y:S02]  /*0b60*/  @!P2 IADD3 R27, R27, R39, RZ ;  /* 0x000000271b1ba210 */ /* 0x000fe40007ffe0ff */
[-C--:B------:R-:W-:Y:S02]  /*0b70*/  @!P5 MOV R31, R69.reuse ;  /* 0x00000045001fd202 */ /* 0x080fe40000000f00 */
[----:B------:R-:W-:Y:S02]  /*0b80*/  @!P3 MOV R28, R66 ;  /* 0x00000042001cb202 */ /* 0x000fe40000000f00 */
[----:B------:R-:W-:Y:S01]  /*0b90*/  @!P3 MOV R29, R69 ;  /* 0x00000045001db202 */ /* 0x000fe20000000f00 */
[----:B------:R-:W-:Y:S01]  /*0ba0*/  @!P6 IMAD.WIDE.U32 R18, R49, c[0x0][0x1d8], R18 ;  /* 0x000076003112ea25 */ /* 0x000fe200078e0012 */
[----:B------:R-:W-:-:S02]  /*0bb0*/  @!P2 SHF.L.U32 R61, R26, 0x1, RZ ;  /* 0x000000011a3da819 */ /* 0x000fc400000006ff */
[----:B------:R-:W-:Y:S02]  /*0bc0*/  @!P2 SHF.L.U64.HI R62, R26, 0x1, R27 ;  /* 0x000000011a3ea819 */ /* 0x000fe4000001021b */
[----:B------:R-:W-:Y:S01]  /*0bd0*/  MOV R26, 0x8 ;  /* 0x00000008001a7802 */ /* 0x000fe20000000f00 */
[----:B------:R-:W-:Y:S01]  /*0be0*/  @!P5 IMAD.WIDE.U32 R30, R52, c[0x0][0x1d8], R30 ;  /* 0x00007600341eda25 */ /* 0x000fe200078e001e */
[----:B------:R-:W-:-:S03]  /*0bf0*/  @!P6 IADD3 R19, R19, R41, RZ ;  /* 0x000000291313e210 */ /* 0x000fc60007ffe0ff */
[----:B------:R-:W-:Y:S01]  /*0c00*/  @!P3 IMAD.WIDE.U32 R28, R51, c[0x0][0x1d8], R28 ;  /* 0x00007600331cba25 */ /* 0x000fe200078e001c */
[----:B------:R-:W-:Y:S01]  /*0c10*/  CS2R R40, SRZ ;  /* 0x0000000000287805 */ /* 0x000fe2000001ff00 */
[----:B------:R-:W-:Y:S02]  /*0c20*/  @!P5 IADD3 R33, R31, R33, RZ ;  /* 0x000000211f21d210 */ /* 0x000fe40007ffe0ff */
[----:B------:R-:W-:Y:S01]  /*0c30*/  IMAD.WIDE R26, R57, R26, c[0x0][0x198] ;  /* 0x00006600391a7625 */ /* 0x000fe200078e021a */
[----:B------:R-:W-:Y:S02]  /*0c40*/  @!P3 IADD3 R31, R29, R35, RZ ;  /* 0x000000231d1fb210 */ /* 0x000fe40007ffe0ff */
[C---:B------:R-:W-:Y:S01]  /*0c50*/  @!P5 SHF.L.U32 R32, R30.reuse, 0x1, RZ ;  /* 0x000000011e20d819 */ /* 0x040fe200000006ff */
[----:B------:R0:W5:Y:S01]  /*0c60*/  @!P0 LDG.E R41, [R24.64] ;  /* 0x0000000618298981 */ /* 0x000162000c1e1900 */
[----:B------:R-:W-:-:S03]  /*0c70*/  @!P5 SHF.L.U64.HI R33, R30, 0x1, R33 ;  /* 0x000000011e21d819 */ /* 0x000fc60000010221 */
[----:B--2---:R1:W2:Y:S01]  /*0c80*/  LDG.E.64 R20, [R26.64] ;  /* 0x000000061a147981 */ /* 0x0042a2000c1e1b00 */
[C---:B------:R-:W-:Y:S02]  /*0c90*/  @!P3 SHF.L.U32 R30, R28.reuse, 0x1, RZ ;  /* 0x000000011c1eb819 */ /* 0x040fe400000006ff */
[----:B------:R-:W-:Y:S02]  /*0ca0*/  @!P3 SHF.L.U64.HI R31, R28, 0x1, R31 ;  /* 0x000000011c1fb819 */ /* 0x000fe4000001021f */
[----:B------:R-:W-:Y:S02]  /*0cb0*/  @!P4 IADD3 R28, P0, R36, c[0x0][0x180], RZ ;  /* 0x00006000241cca10 */ /* 0x000fe40007f1e0ff */
[C---:B------:R-:W-:Y:S02]  /*0cc0*/  @!P6 SHF.L.U32 R35, R18.reuse, 0x1, RZ ;  /* 0x000000011223e819 */ /* 0x040fe400000006ff */
[----:B------:R-:W-:Y:S02]  /*0cd0*/  @!P6 SHF.L.U64.HI R60, R18, 0x1, R19 ;  /* 0x00000001123ce819 */ /* 0x000fe40000010213 */
[----:B------:R-:W-:-:S02]  /*0ce0*/  @!P4 IADD3.X R29, R37, c[0x0][0x184], RZ, P0, !PT ;  /* 0x00006100251dca10 */ /* 0x000fc400007fe4ff */
[----:B------:R-:W-:-:S03]  /*0cf0*/  @!P4 IADD3 R18, P0, R36, c[0x0][0x178], RZ ;  /* 0x00005e002412ca10 */ /* 0x000fc60007f1e0ff */
[----:B------:R1:W5:Y:S01]  /*0d00*/  @!P4 LDG.E R43, [R28.64] ;  /* 0x000000061c2bc981 */ /* 0x000362000c1e1900 */
[----:B------:R-:W-:Y:S02]  /*0d10*/  @!P4 IADD3.X R19, R37, c[0x0][0x17c], RZ, P0, !PT ;  /* 0x00005f002513ca10 */ /* 0x000fe400007fe4ff */
[----:B----4-:R-:W-:-:S03]  /*0d20*/  @!P5 IADD3 R22, P0, R32, c[0x0][0x180], RZ ;  /* 0x000060002016da10 */ /* 0x010fc60007f1e0ff */
[----:B------:R4:W5:Y:S01]  /*0d30*/  @!P4 LDG.E R40, [R18.64] ;  /* 0x000000061228c981 */ /* 0x000962000c1e1900 */
[C---:B------:R-:W-:Y:S02]  /*0d40*/  @!P5 IADD3.X R23, R33.reuse, c[0x0][0x184], RZ, P0, !PT ;  /* 0x000061002117da10 */ /* 0x040fe400007fe4ff */
[----:B0-----:R-:W-:Y:S02]  /*0d50*/  @!P5 IADD3 R24, P0, R32, c[0x0][0x178], RZ ;  /* 0x00005e002018da10 */ /* 0x001fe40007f1e0ff */
[C---:B-1----:R-:W-:Y:S02]  /*0d60*/  @!P3 IADD3 R28, P4, R30.reuse, c[0x0][0x178], RZ ;  /* 0x00005e001e1cba10 */ /* 0x042fe40007f9e0ff */
[----:B------:R-:W-:Y:S02]  /*0d70*/  @!P5 IADD3.X R25, R33, c[0x0][0x17c], RZ, P0, !PT ;  /* 0x00005f002119da10 */ /* 0x000fe400007fe4ff */
[----:B------:R-:W-:Y:S01]  /*0d80*/  @!P3 IADD3 R32, P0, R30, c[0x0][0x180], RZ ;  /* 0x000060001e20ba10 */ /* 0x000fe20007f1e0ff */
[----:B------:R-:W-:Y:S01]  /*0d90*/  CS2R R38, SRZ ;  /* 0x0000000000267805 */ /* 0x000fe2000001ff00 */
[----:B------:R-:W-:Y:S01]  /*0da0*/  CS2R R36, SRZ ;  /* 0x0000000000247805 */ /* 0x000fe2000001ff00 */
[----:B------:R-:W-:-:S02]  /*0db0*/  @!P3 IADD3.X R29, R31, c[0x0][0x17c], RZ, P4, !PT ;  /* 0x00005f001f1dba10 */ /* 0x000fc400027fe4ff */
[----:B------:R-:W-:Y:S02]  /*0dc0*/  @!P3 IADD3.X R33, R31, c[0x0][0x184], RZ, P0, !PT ;  /* 0x000061001f21ba10 */ /* 0x000fe400007fe4ff */
[----:B------:R0:W5:Y:S01]  /*0dd0*/  @!P5 LDG.E R38, [R22.64] ;  /* 0x000000061626d981 */ /* 0x000162000c1e1900 */
[----:B------:R-:W-:-:S03]  /*0de0*/  @!P2 IADD3 R26, P0, R61, c[0x0][0x178], RZ ;  /* 0x00005e003d1aaa10 */ /* 0x000fc60007f1e0ff */
[----:B------:R1:W5:Y:S01]  /*0df0*/  @!P5 LDG.E R37, [R24.64] ;  /* 0x000000061825d981 */ /* 0x000362000c1e1900 */
[----:B------:R-:W-:-:S03]  /*0e00*/  @!P2 IADD3 R30, P5, R61, c[0x0][0x180], RZ ;  /* 0x000060003d1eaa10 */ /* 0x000fc60007fbe0ff */
[----:B------:R2:W5:Y:S01]  /*0e10*/  @!P3 LDG.E R39, [R32.64] ;  /* 0x000000062027b981 */ /* 0x000562000c1e1900 */
[----:B0-----:R-:W-:-:S03]  /*0e20*/  @!P6 IADD3 R22, P4, R35, c[0x0][0x178], RZ ;  /* 0x00005e002316ea10 */ /* 0x001fc60007f9e0ff */
[----:B------:R0:W5:Y:S01]  /*0e30*/  @!P3 LDG.E R36, [R28.64] ;  /* 0x000000061c24b981 */ /* 0x000162000c1e1900 */
[----:B-1----:R-:W-:Y:S01]  /*0e40*/  @!P6 IADD3 R24, P3, R35, c[0x0][0x180], RZ ;  /* 0x000060002318ea10 */ /* 0x002fe20007f7e0ff */
[----:B---3--:R-:W-:Y:S01]  /*0e50*/  CS2R R16, SRZ ;  /* 0x0000000000107805 */ /* 0x008fe2000001ff00 */
[----:B----4-:R-:W-:Y:S01]  /*0e60*/  CS2R R18, SRZ ;  /* 0x0000000000127805 */ /* 0x010fe2000001ff00 */
        /* <DEDUP_REMOVED lines=8> */
[----:B------:R-:W-:Y:S01]  /*0ef0*/  MOV R63, 0x3f800000 ;  /* 0x3f800000003f7802 */ /* 0x000fe20000000f00 */
[----:B------:R-:W-:Y:S01]  /*0f00*/  BSSY B0, `(.L_x_388) ;  /* 0x0000019000007945 */ /* 0x000fe20003800000 */
[----:B------:R-:W-:Y:S01]  /*0f10*/  MOV R62, RZ ;  /* 0x000000ff003e7202 */ /* 0x000fe20000000f00 */
[----:B------:R-:W-:Y:S01]  /*0f20*/  CS2R R60, SRZ ;  /* 0x00000000003c7805 */ /* 0x000fe2000001ff00 */
[----:B--2---:R-:W-:-:S05]  /*0f30*/  FFMA.FTZ R21, -R20, R20, R21 ;  /* 0x0000001414157223 */ /* 0x004fca0000010115 */
[----:B------:R-:W-:-:S13]  /*0f40*/  FSETP.GTU.FTZ.AND P0, PT, R21, RZ, PT ;  /* 0x000000ff1500720b */ /* 0x000fda0003f1c000 */
[----:B0-----:R-:W-:-:S04]  /*0f50*/  @P0 FADD.FTZ R28, R21, c[0x0][0x1a0] ;  /* 0x00006800151c0621 */ /* 0x001fc80000010000 */
[----:B------:R1:W0:Y:S01]  /*0f60*/  @P0 MUFU.RSQ R63, R28 ;  /* 0x0000001c003f0308 */ /* 0x0002220000001400 */
[----:B------:R-:W-:Y:S02]  /*0f70*/  ISETP.GT.U32.AND P0, PT, R58, 0x22f, PT ;  /* 0x0000022f3a00780c */ /* 0x000fe40003f04070 */
[----:B------:R-:W-:-:S11]  /*0f80*/  MOV R21, RZ ;  /* 0x000000ff00157202 */ /* 0x000fd60000000f00 */
[----:B------:R-:W-:Y:S05]  /*0f90*/  @P0 BRA `(.L_x_389) ;  /* 0x000000f000000947 */ /* 0x000fea0003800000 */
[----:B-1----:R-:W-:Y:S01]  /*0fa0*/  ISETP.NE.AND P0, PT, RZ, UR9, PT ;  /* 0x00000009ff007c0c */ /* 0x002fe2000bf05270 */
        /* <DEDUP_REMOVED lines=14> */
.L_x_389:
[----:B-1----:R-:W-:Y:S05]  /*1090*/  BSYNC B0 ;  /* 0x0000000000007941 */ /* 0x002fea0003800000 */
.L_x_388:
[----:B------:R-:W-:Y:S02]  /*10a0*/  ISETP.NE.AND P5, PT, RZ, UR9, PT ;  /* 0x00000009ff007c0c */ /* 0x000fe4000bfa5270 */
[--C-:B-----5:R-:W-:Y:S02]  /*10b0*/  PRMT R23, RZ, 0x5410, R46.reuse ;  /* 0x00005410ff177816 */ /* 0x120fe4000000002e */
[----:B------:R-:W-:-:S03]  /*10c0*/  PRMT R25, RZ, 0x7610, R46 ;  /* 0x00007610ff197816 */ /* 0x000fc6000000002e */
[C---:B------:R-:W-:Y:S01]  /*10d0*/  FADD.FTZ R22, -R20.reuse, R23 ;  /* 0x0000001714167221 */ /* 0x040fe20000010100 */
[----:B------:R-:W-:Y:S01]  /*10e0*/  PRMT R23, RZ, 0x7610, R45 ;  /* 0x00007610ff177816 */ /* 0x000fe2000000002d */
[----:B------:R-:W-:Y:S01]  /*10f0*/  FADD.FTZ R24, -R20, R25 ;  /* 0x0000001914187221 */ /* 0x000fe20000010100 */
[----:B------:R-:W-:Y:S01]  /*1100*/  PRMT R25, RZ, 0x5410, R45 ;  /* 0x00005410ff197816 */ /* 0x000fe2000000002d */
[-C--:B0-----:R-:W-:Y:S02]  /*1110*/  FMUL.FTZ R32, R22, R63.reuse ;  /* 0x0000003f16207220 */ /* 0x081fe40000410000 */
        /* <DEDUP_REMOVED lines=20> */
.L_x_390:
        /* <DEDUP_REMOVED lines=34> */
.L_x_391:
[----:B------:R-:W-:Y:S02]  /*1480*/  FADD.FTZ R28, RZ, R25 ;  /* 0x00000019ff1c7221 */ /* 0x000fe40000010000 */
[----:B------:R-:W-:Y:S02]  /*1490*/  FMUL.FTZ R29, R27, R62 ;  /* 0x0000003e1b1d7220 */ /* 0x000fe40000410000 */
[C---:B------:R-:W-:Y:S02]  /*14a0*/  FFMA.FTZ R24, R33.reuse, R27, R32 ;  /* 0x0000001b21187223 */ /* 0x040fe40000010020 */
[----:B------:R-:W-:Y:S02]  /*14b0*/  FADD.FTZ R25, R28, R27 ;  /* 0x0000001b1c197221 */ /* 0x000fe40000010000 */
[----:B------:R-:W-:Y:S02]  /*14c0*/  FFMA.FTZ R31, R22, R23, RZ ;  /* 0x00000017161f7223 */ /* 0x000fe400000100ff */
[----:B------:R-:W-:-:S02]  /*14d0*/  FFMA.FTZ R27, R33, R29, R34 ;  /* 0x0000001d211b7223 */ /* 0x000fc40000010022 */
[----:B------:R-:W-:Y:S02]  /*14e0*/  FMUL.FTZ R28, R26, R21 ;  /* 0x000000151a1c7220 */ /* 0x000fe40000410000 */
[C---:B------:R-:W-:Y:S02]  /*14f0*/  FFMA.FTZ R22, R35.reuse, R26, R31 ;  /* 0x0000001a23167223 */ /* 0x040fe4000001001f */
[----:B------:R-:W-:Y:S01]  /*1500*/  FFMA.FTZ R35, R35, R28, R27 ;  /* 0x0000001c23237223 */ /* 0x000fe2000001001b */
[----:B------:R-:W-:Y:S01]  /*1510*/  PRMT R27, RZ, 0x5410, R42 ;  /* 0x00005410ff1b7816 */ /* 0x000fe2000000002a */
[----:B------:R-:W-:Y:S02]  /*1520*/  FADD.FTZ R23, RZ, R23 ;  /* 0x00000017ff177221 */ /* 0x000fe40000010000 */
[----:B------:R-:W-:Y:S02]  /*1530*/  FADD.FTZ R29, R64, R29 ;  /* 0x0000001d401d7221 */ /* 0x000fe40000010000 */
[----:B------:R-:W-:-:S02]  /*1540*/  FADD.FTZ R23, R23, R26 ;  /* 0x0000001a17177221 */ /* 0x000fc40000010000 */
[----:B------:R-:W-:Y:S01]  /*1550*/  FADD.FTZ R26, -R20, R27 ;  /* 0x0000001b141a7221 */ /* 0x000fe20000010100 */
[----:B------:R-:W-:Y:S01]  /*1560*/  PRMT R27, RZ, 0x7610, R42 ;  /* 0x00007610ff1b7816 */ /* 0x000fe2000000002a */
[----:B------:R-:W-:Y:S02]  /*1570*/  FADD.FTZ R33, R28, R29 ;  /* 0x0000001d1c217221 */ /* 0x000fe40000010000 */
        /* <DEDUP_REMOVED lines=24> */
.L_x_392:
        /* <DEDUP_REMOVED lines=37> */
.L_x_393:
        /* <DEDUP_REMOVED lines=37> */
.L_x_394:
        /* <DEDUP_REMOVED lines=37> */
.L_x_395:
        /* <DEDUP_REMOVED lines=37> */
.L_x_396:
[----:B------:R-:W-:Y:S02]  /*2040*/  FMUL.FTZ R29, R27, R62 ;  /* 0x0000003e1b1d7220 */ /* 0x000fe40000410000 */
[----:B------:R-:W-:Y:S02]  /*2050*/  FADD.FTZ R26, R25, R27 ;  /* 0x0000001b191a7221 */ /* 0x000fe40000010000 */
[----:B------:R-:W-:Y:S02]  /*2060*/  FFMA.FTZ R24, R33, R27, R24 ;  /* 0x0000001b21187223 */ /* 0x000fe40000010018 */
[----:B------:R-:W-:Y:S01]  /*2070*/  FADD.FTZ R27, R23, R28 ;  /* 0x0000001c171b7221 */ /* 0x000fe20000010000 */
[----:B------:R-:W-:Y:S01]  /*2080*/  PRMT R23, RZ, 0x5410, R19 ;  /* 0x00005410ff177816 */ /* 0x000fe20000000013 */
[----:B------:R-:W-:Y:S02]  /*2090*/  FFMA.FTZ R25, R35, R28, R22 ;  /* 0x0000001c23197223 */ /* 0x000fe40000010016 */
[----:B------:R-:W-:-:S02]  /*20a0*/  FFMA.FTZ R30, R33, R29, R34 ;  /* 0x0000001d211e7223 */ /* 0x000fc40000010022 */
[----:B------:R-:W-:Y:S01]  /*20b0*/  FADD.FTZ R22, -R20, R23 ;  /* 0x0000001714167221 */ /* 0x000fe20000010100 */
[----:B------:R-:W-:Y:S01]  /*20c0*/  PRMT R23, RZ, 0x7610, R19 ;  /* 0x00007610ff177816 */ /* 0x000fe20000000013 */
[----:B------:R-:W-:Y:S02]  /*20d0*/  FADD.FTZ R32, R64, R29 ;  /* 0x0000001d40207221 */ /* 0x000fe40000010000 */
[----:B------:R-:W-:Y:S02]  /*20e0*/  FMUL.FTZ R29, R28, R21 ;  /* 0x000000151c1d7220 */ /* 0x000fe40000410000 */
[----:B------:R-:W-:Y:S02]  /*20f0*/  FADD.FTZ R28, -R20, R23 ;  /* 0x00000017141c7221 */ /* 0x000fe40000010100 */
[----:B------:R-:W-:Y:S02]  /*2100*/  FFMA.FTZ R35, R35, R29, R30 ;  /* 0x0000001d23237223 */ /* 0x000fe4000001001e */
[----:B------:R-:W-:Y:S01]  /*2110*/  FADD.FTZ R71, R29, R32 ;  /* 0x000000201d477221 */ /* 0x000fe20000010000 */
[--C-:B------:R-:W-:Y:S01]  /*2120*/  PRMT R29, RZ, 0x5410, R18.reuse ;  /* 0x00005410ff1d7816 */ /* 0x100fe20000000012 */
        /* <DEDUP_REMOVED lines=22> */
.L_x_397:
        /* <DEDUP_REMOVED lines=48> */
[----:B------:R-:W-:Y:S02]  /*2590*/  ISETP.NE.AND P0, PT, R2, RZ, PT ;  /* 0x000000ff0200720c */ /* 0x000fe40003f05270 */
[----:B------:R-:W-:Y:S02]  /*25a0*/  MOV R23, R33 ;  /* 0x0000002100177202 */ /* 0x000fe40000000f00 */
[----:B------:R-:W-:-:S09]  /*25b0*/  MOV R22, R30 ;  /* 0x0000001e00167202 */ /* 0x000fd20000000f00 */
[----:B------:R0:W-:Y:S04]  /*25c0*/  @!P0 STS.64 [R3.X8+0x18], R22 ;  /* 0x0000181603008388 */ /* 0x0001e80000008a00 */
[----:B------:R-:W-:Y:S06]  /*25d0*/  BAR.SYNC.DEFER_BLOCKING 0x0 ;  /* 0x0000000000007b1d */ /* 0x000fec0000010000 */
[----:B------:R-:W-:Y:S05]  /*25e0*/  @P2 BRA `(.L_x_399) ;  /* 0x000002b000002947 */ /* 0x000fea0003800000 */
[----:B------:R-:W1:Y:S02]  /*25f0*/  LDS.128 R28, [0x20] ;  /* 0x00002000ff1c7984 */ /* 0x000e640000000c00 */
[----:B-1----:R-:W-:-:S02]  /*2600*/  FADD.FTZ R33, R22, R28 ;  /* 0x0000001c16217221 */ /* 0x002fc40000010000 */
[----:B0-----:R-:W-:Y:S02]  /*2610*/  FADD.FTZ R22, R23, R29 ;  /* 0x0000001d17167221 */ /* 0x001fe40000010000 */
[----:B------:R-:W-:Y:S02]  /*2620*/  FADD.FTZ R23, R33, R30 ;  /* 0x0000001e21177221 */ /* 0x000fe40000010000 */
[----:B------:R-:W0:Y:S01]  /*2630*/  LDS.128 R32, [0x30] ;  /* 0x00003000ff207984 */ /* 0x000e220000000c00 */
[----:B------:R-:W-:-:S03]  /*2640*/  FADD.FTZ R22, R22, R31 ;  /* 0x0000001f16167221 */ /* 0x000fc60000010000 */
[----:B------:R-:W1:Y:S01]  /*2650*/  LDS.128 R28, [0x40] ;  /* 0x00004000ff1c7984 */ /* 0x000e620000000c00 */
[----:B0-----:R-:W-:Y:S02]  /*2660*/  FADD.FTZ R23, R23, R32 ;  /* 0x0000002017177221 */ /* 0x001fe40000010000 */
[----:B------:R-:W-:Y:S02]  /*2670*/  FADD.FTZ R22, R22, R33 ;  /* 0x0000002116167221 */ /* 0x000fe40000010000 */
[----:B------:R-:W-:Y:S02]  /*2680*/  FADD.FTZ R23, R23, R34 ;  /* 0x0000002217177221 */ /* 0x000fe40000010000 */
[----:B------:R-:W-:Y:S02]  /*2690*/  FADD.FTZ R22, R22, R35 ;  /* 0x0000002316167221 */ /* 0x000fe40000010000 */
[----:B------:R-:W0:Y:S01]  /*26a0*/  LDS.128 R32, [0x50] ;  /* 0x00005000ff207984 */ /* 0x000e220000000c00 */
[----:B-1----:R-:W-:-:S02]  /*26b0*/  FADD.FTZ R23, R23, R28 ;  /* 0x0000001c17177221 */ /* 0x002fc40000010000 */
[----:B------:R-:W-:Y:S02]  /*26c0*/  FADD.FTZ R22, R22, R29 ;  /* 0x0000001d16167221 */ /* 0x000fe40000010000 */
[----:B------:R-:W-:Y:S02]  /*26d0*/  FADD.FTZ R23, R23, R30 ;  /* 0x0000001e17177221 */ /* 0x000fe40000010000 */
[----:B------:R-:W-:Y:S02]  /*26e0*/  FADD.FTZ R22, R22, R31 ;  /* 0x0000001f16167221 */ /* 0x000fe40000010000 */
[----:B------:R-:W1:Y:S01]  /*26f0*/  LDS.128 R28, [0x60] ;  /* 0x00006000ff1c7984 */ /* 0x000e620000000c00 */
[----:B0-----:R-:W-:Y:S02]  /*2700*/  FADD.FTZ R23, R23, R32 ;  /* 0x0000002017177221 */ /* 0x001fe40000010000 */
[----:B------:R-:W-:Y:S02]  /*2710*/  FADD.FTZ R22, R22, R33 ;  /* 0x0000002116167221 */ /* 0x000fe40000010000 */
[----:B------:R-:W-:-:S02]  /*2720*/  FADD.FTZ R23, R23, R34 ;  /* 0x0000002217177221 */ /* 0x000fc40000010000 */
[----:B------:R-:W-:Y:S02]  /*2730*/  FADD.FTZ R22, R22, R35 ;  /* 0x0000002316167221 */ /* 0x000fe40000010000 */
[----:B------:R-:W0:Y:S01]  /*2740*/  LDS.128 R32, [0x70] ;  /* 0x00007000ff207984 */ /* 0x000e220000000c00 */
[----:B-1----:R-:W-:Y:S02]  /*2750*/  FADD.FTZ R23, R23, R28 ;  /* 0x0000001c17177221 */ /* 0x002fe40000010000 */
[----:B------:R-:W-:Y:S02]  /*2760*/  FADD.FTZ R22, R22, R29 ;  /* 0x0000001d16167221 */ /* 0x000fe40000010000 */
[----:B------:R-:W-:Y:S02]  /*2770*/  FADD.FTZ R23, R23, R30 ;  /* 0x0000001e17177221 */ /* 0x000fe40000010000 */
[----:B------:R-:W-:Y:S02]  /*2780*/  FADD.FTZ R22, R22, R31 ;  /* 0x0000001f16167221 */ /* 0x000fe40000010000 */
[----:B------:R-:W1:Y:S01]  /*2790*/  LDS.128 R28, [0x80] ;  /* 0x00008000ff1c7984 */ /* 0x000e620000000c00 */
[----:B0-----:R-:W-:-:S02]  /*27a0*/  FADD.FTZ R23, R23, R32 ;  /* 0x0000002017177221 */ /* 0x001fc40000010000 */
[----:B------:R-:W-:Y:S02]  /*27b0*/  FADD.FTZ R22, R22, R33 ;  /* 0x0000002116167221 */ /* 0x000fe40000010000 */
[----:B------:R-:W-:Y:S02]  /*27c0*/  FADD.FTZ R23, R23, R34 ;  /* 0x0000002217177221 */ /* 0x000fe40000010000 */
[----:B------:R-:W-:Y:S02]  /*27d0*/  FADD.FTZ R22, R22, R35 ;  /* 0x0000002316167221 */ /* 0x000fe40000010000 */
[----:B------:R-:W0:Y:S01]  /*27e0*/  LDS.128 R32, [0x90] ;  /* 0x00009000ff207984 */ /* 0x000e220000000c00 */
[----:B-1----:R-:W-:Y:S02]  /*27f0*/  FADD.FTZ R23, R23, R28 ;  /* 0x0000001c17177221 */ /* 0x002fe40000010000 */
[----:B------:R-:W-:Y:S02]  /*2800*/  FADD.FTZ R22, R22, R29 ;  /* 0x0000001d16167221 */ /* 0x000fe40000010000 */
[----:B------:R-:W-:-:S02]  /*2810*/  FADD.FTZ R23, R23, R30 ;  /* 0x0000001e17177221 */ /* 0x000fc40000010000 */
[----:B------:R-:W-:Y:S02]  /*2820*/  FADD.FTZ R28, R22, R31 ;  /* 0x0000001f161c7221 */ /* 0x000fe40000010000 */
[----:B0-----:R-:W-:Y:S02]  /*2830*/  FADD.FTZ R29, R23, R32 ;  /* 0x00000020171d7221 */ /* 0x001fe40000010000 */
[----:B------:R-:W0:Y:S01]  /*2840*/  LDS.64 R22, [0xa0] ;  /* 0x0000a000ff167984 */ /* 0x000e220000000a00 */
[----:B------:R-:W-:Y:S02]  /*2850*/  FADD.FTZ R28, R28, R33 ;  /* 0x000000211c1c7221 */ /* 0x000fe40000010000 */
[----:B------:R-:W-:Y:S02]  /*2860*/  FADD.FTZ R29, R29, R34 ;  /* 0x000000221d1d7221 */ /* 0x000fe40000010000 */
[----:B------:R-:W-:Y:S02]  /*2870*/  FADD.FTZ R28, R28, R35 ;  /* 0x000000231c1c7221 */ /* 0x000fe40000010000 */
[----:B0-----:R-:W-:-:S02]  /*2880*/  FADD.FTZ R22, R29, R22 ;  /* 0x000000161d167221 */ /* 0x001fc40000010000 */
[----:B------:R-:W-:Y:S02]  /*2890*/  FADD.FTZ R23, R28, R23 ;  /* 0x000000171c177221 */ /* 0x000fe40000010000 */
.L_x_399:
[----:B------:R-:W-:Y:S05]  /*28a0*/  BSYNC B0 ;  /* 0x0000000000007941 */ /* 0x000fea0003800000 */
.L_x_398:
        /* <DEDUP_REMOVED lines=78> */
.L_x_401:
[----:B------:R-:W-:Y:S05]  /*2d90*/  BSYNC B0 ;  /* 0x0000000000007941 */ /* 0x000fea0003800000 */
.L_x_400:
        /* <DEDUP_REMOVED lines=19> */
.L_x_403:
[----:B------:R-:W-:Y:S05]  /*2ed0*/  BSYNC B0 ;  /* 0x0000000000007941 */ /* 0x000fea0003800000 */
.L_x_402:
        /* <DEDUP_REMOVED lines=28> */
.L_x_406:
[----:B------:R-:W2:Y:S01]  /*30a0*/  LDG.E.STRONG.GPU R26, [R24.64] ;  /* 0x00000006181a7981 */ /* 0x000ea2000c1ef900 */
[----:B------:R-:W-:Y:S01]  /*30b0*/  YIELD ;  /* 0x0000000000007946 */ /* 0x000fe20003800000 */
[----:B--2---:R-:W-:Y:S01]  /*30c0*/  ISETP.NE.AND P0, PT, R26, R29, PT ;  /* 0x0000001d1a00720c */ /* 0x004fe20003f05270 */
[----:B------:R-:W-:-:S12]  /*30d0*/  CCTL.IVALL ;  /* 0x00000000ff00798f */ /* 0x000fd80002000000 */
[----:B------:R-:W-:Y:S05]  /*30e0*/  @P0 BRA `(.L_x_406) ;  /* 0xffffffb000000947 */ /* 0x000fea000383ffff */
.L_x_405:
        /* <DEDUP_REMOVED lines=17> */
.L_x_410:
        /* <DEDUP_REMOVED lines=115> */
.L_x_409:
        /* <DEDUP_REMOVED lines=61> */
.L_x_411:
[----:B------:R-:W-:-:S13]  /*3d00*/  ISETP.NE.OR P0, PT, R30, RZ, P0 ;  /* 0x000000ff1e00720c */ /* 0x000fda0000705670 */
[----:B------:R-:W-:Y:S05]  /*3d10*/  @!P0 BRA `(.L_x_407) ;  /* 0x000001f000008947 */ /* 0x000fea0003800000 */
.L_x_408:
        /* <DEDUP_REMOVED lines=31> */
.L_x_407:
        /* <DEDUP_REMOVED lines=12> */
.L_x_413:
[----:B------:R-:W-:Y:S05]  /*3fd0*/  BSYNC B0 ;  /* 0x0000000000007941 */ /* 0x000fea0003800000 */
.L_x_412:
        /* <DEDUP_REMOVED lines=16> */
.L_x_404:
[----:B------:R2:W-:Y:S04]  /*40e0*/  @!P2 STS.64 [0xb0], R22 ;  /* 0x0000b016ff00a388 */ /* 0x0005e80000000a00 */
[----:B------:R-:W-:Y:S01]  /*40f0*/  BAR.SYNC.DEFER_BLOCKING 0x0 ;  /* 0x0000000000007b1d */ /* 0x000fe20000010000 */
[----:B------:R-:W-:Y:S02]  /*4100*/  ISETP.GE.U32.AND P0, PT, R55, c[0x0][0x1e0], PT ;  /* 0x0000780037007a0c */ /* 0x000fe40003f06070 */
[----:B------:R-:W-:Y:S02]  /*4110*/  ISETP.GE.U32.AND P2, PT, R54, c[0x0][0x1e0], PT ;  /* 0x0000780036007a0c */ /* 0x000fe40003f46070 */
[----:B------:R-:W-:Y:S02]  /*4120*/  ISETP.GE.AND.EX P0, PT, R9, c[0x0][0x1e4], PT, P0 ;  /* 0x0000790009007a0c */ /* 0x000fe40003f06300 */
[----:B0-2---:R-:W-:-:S02]  /*4130*/  PRMT R23, RZ, 0x5410, R46 ;  /* 0x00005410ff177816 */ /* 0x005fc4000000002e */
[----:B------:R-:W-:Y:S01]  /*4140*/  PRMT R22, RZ, 0x7610, R45 ;  /* 0x00007610ff167816 */ /* 0x000fe2000000002d */
[----:B-1----:R-:W0:Y:S02]  /*4150*/  LDS.64 R24, [0xb0] ;  /* 0x0000b000ff187984 */ /* 0x002e240000000a00 */
[----:B0-----:R-:W-:Y:S01]  /*4160*/  FMUL.FTZ R27, R25, c[0x0][0x20c] ;  /* 0x00008300191b7a20 */ /* 0x001fe20000410000 */
[----:B------:R-:W-:Y:S01]  /*4170*/  PRMT R25, RZ, 0x7610, R46 ;  /* 0x00007610ff197816 */ /* 0x000fe2000000002e */
[----:B------:R-:W-:Y:S02]  /*4180*/  FMUL.FTZ R26, R24, c[0x0][0x20c] ;  /* 0x00008300181a7a20 */ /* 0x000fe40000410000 */
[C---:B------:R-:W-:Y:S01]  /*4190*/  FADD.FTZ R24, -R20.reuse, R23 ;  /* 0x0000001714187221 */ /* 0x040fe20000010100 */
[----:B------:R-:W-:Y:S01]  /*41a0*/  PRMT R23, RZ, 0x5410, R45 ;  /* 0x00005410ff177816 */ /* 0x000fe2000000002d */
[----:B------:R-:W-:Y:S02]  /*41b0*/  FADD.FTZ R28, -R20, R25 ;  /* 0x00000019141c7221 */ /* 0x000fe40000010100 */
[----:B------:R-:W-:-:S02]  /*41c0*/  FMUL.FTZ R34, R24, R63 ;  /* 0x0000003f18227220 */ /* 0x000fc40000410000 */
        /* <DEDUP_REMOVED lines=20> */
.L_x_414:
        /* <DEDUP_REMOVED lines=18> */
.L_x_416:
[----:B------:R-:W-:Y:S05]  /*4430*/  BSYNC B0 ;  /* 0x0000000000007941 */ /* 0x000fea0003800000 */
.L_x_415:
        /* <DEDUP_REMOVED lines=30> */
.L_x_417:
        /* <DEDUP_REMOVED lines=18> */
.L_x_419:
[----:B------:R-:W-:Y:S05]  /*4740*/  BSYNC B0 ;  /* 0x0000000000007941 */ /* 0x000fea0003800000 */
.L_x_418:
        /* <DEDUP_REMOVED lines=29> */
.L_x_420:
        /* <DEDUP_REMOVED lines=18> */
.L_x_422:
[----:B------:R-:W-:Y:S05]  /*4a40*/  BSYNC B0 ;  /* 0x0000000000007941 */ /* 0x000fea0003800000 */
.L_x_421:
[----:B------:R-:W-:Y:S01]  /*4a50*/  ISETP.GE.U32.AND P6, PT, R53, c[0x0][0x1e0], PT ;  /* 0x0000780035007a0c */ /* 0x000fe20003fc6070 */
[----:B------:R-:W-:Y:S01]  /*4a60*/  FADD.FTZ R10, -R20, R9 ;  /* 0x00000009140a7221 */ /* 0x000fe20000010100 */
[----:B------:R-:W-:Y:S01]  /*4a70*/  ISETP.GE.U32.AND P0, PT, R52, c[0x0][0x1e0], PT ;  /* 0x0000780034007a0c */ /* 0x000fe20003f06070 */
[----:B------:R-:W-:Y:S01]  /*4a80*/  FADD.FTZ R22, -R20, R43 ;  /* 0x0000002b14167221 */ /* 0x000fe20000010100 */
[----:B------:R-:W-:Y:S02]  /*4a90*/  ISETP.GE.U32.AND P2, PT, R51, c[0x0][0x1e0], PT ;  /* 0x0000780033007a0c */ /* 0x000fe40003f46070 */
[----:B------:R-:W-:Y:S02]  /*4aa0*/  ISETP.GE.U32.AND P3, PT, R50, c[0x0][0x1e0], PT ;  /* 0x0000780032007a0c */ /* 0x000fe40003f66070 */
[----:B------:R-:W-:Y:S02]  /*4ab0*/  ISETP.GE.U32.AND P4, PT, R49, c[0x0][0x1e0], PT ;  /* 0x0000780031007a0c */ /* 0x000fe40003f86070 */
[----:B------:R-:W-:-:S02]  /*4ac0*/  PRMT R29, RZ, 0x5410, R39 ;  /* 0x00005410ff1d7816 */ /* 0x000fc40000000027 */
[--C-:B0-----:R-:W-:Y:S02]  /*4ad0*/  PRMT R23, RZ, 0x5410, R38.reuse ;  /* 0x00005410ff177816 */ /* 0x101fe40000000026 */
[----:B------:R-:W-:Y:S01]  /*4ae0*/  PRMT R25, RZ, 0x7610, R38 ;  /* 0x00007610ff197816 */ /* 0x000fe20000000026 */
[C---:B------:R-:W-:Y:S01]  /*4af0*/  FADD.FTZ R30, -R20.reuse, R29 ;  /* 0x0000001d141e7221 */ /* 0x040fe20000010100 */
[----:B------:R-:W-:Y:S01]  /*4b00*/  PRMT R39, RZ, 0x7610, R39 ;  /* 0x00007610ff277816 */ /* 0x000fe20000000027 */
[C---:B------:R-:W-:Y:S01]  /*4b10*/  FADD.FTZ R38, -R20.reuse, R23 ;  /* 0x0000001714267221 */ /* 0x040fe20000010100 */
[--C-:B------:R-:W-:Y:S01]  /*4b20*/  PRMT R31, RZ, 0x5410, R16.reuse ;  /* 0x00005410ff1f7816 */ /* 0x100fe20000000010 */
[C---:B------:R-:W-:Y:S01]  /*4b30*/  FADD.FTZ R34, -R20.reuse, R25 ;  /* 0x0000001914227221 */ /* 0x040fe20000010100 */
        /* <DEDUP_REMOVED lines=9> */
[----:B------:R-:W-:Y:S01]  /*4bd0*/  FADD.FTZ R20, -R20, R19 ;  /* 0x0000001314147221 */ /* 0x000fe20000010100 */
[----:B------:R-:W-:Y:S01]  /*4be0*/  ISETP.GE.AND.EX P2, PT, R13, c[0x0][0x1e4], PT, P2 ;  /* 0x000079000d007a0c */ /* 0x000fe20003f46320 */
[-C--:B------:R-:W-:Y:S01]  /*4bf0*/  FMUL.FTZ R33, R10, R63.reuse ;  /* 0x0000003f0a217220 */ /* 0x080fe20000410000 */
        /* <DEDUP_REMOVED lines=29> */
.L_x_423:
[----:B------:R-:W-:Y:S01]  /*4dd0*/  BSSY B0, `(.L_x_424) ;  /* 0x0000012000007945 */ /* 0x000fe20003800000 */
[----:B------:R-:W-:Y:S05]  /*4de0*/  @P6 BRA `(.L_x_425) ;  /* 0x0000010000006947 */ /* 0x000fea0003800000 */
[C-C-:B------:R-:W-:Y:S02]  /*4df0*/  FFMA.FTZ R10, R26.reuse, R33, R27.reuse ;  /* 0x000000211a0a7223 */ /* 0x140fe4000001001b */
[----:B------:R-:W-:Y:S01]  /*4e00*/  IMAD R44, R11, c[0x0][0x1d8], RZ ;  /* 0x000076000b2c7a24 */ /* 0x000fe200078e02ff */
[----:B------:R-:W-:Y:S01]  /*4e10*/  MOV R11, R69 ;  /* 0x00000045000b7202 */ /* 0x000fe20000000f00 */
[----:B------:R-:W-:Y:S01]  /*4e20*/  FFMA.FTZ R22, R9, R62, -R10 ;  /* 0x0000003e09167223 */ /* 0x000fe2000001080a */
[----:B------:R-:W-:Y:S01]  /*4e30*/  MOV R10, R66 ;  /* 0x00000042000a7202 */ /* 0x000fe20000000f00 */
[----:B------:R-:W-:-:S04]  /*4e40*/  FFMA.FTZ R19, R26, R35, R27 ;  /* 0x000000231a137223 */ /* 0x000fc8000001001b */
[----:B------:R-:W-:Y:S02]  /*4e50*/  FFMA.FTZ R42, R40, R21, -R19 ;  /* 0x00000015282a7223 */ /* 0x000fe40000010813 */
        /* <DEDUP_REMOVED lines=9> */
.L_x_425:
[----:B------:R-:W-:Y:S05]  /*4ef0*/  BSYNC B0 ;  /* 0x0000000000007941 */ /* 0x000fea0003800000 */
.L_x_424:
        /* <DEDUP_REMOVED lines=23> */
.L_x_426:
        /* <DEDUP_REMOVED lines=14> */
[C---:B------:R-:W-:Y:S02]  /*5150*/  LEA R22, P0, R10.reuse, c[0x0][0x160], 0x1 ;  /* 0x000058000a167a11 */ /* 0x040fe400078008ff */
[----:B------:R-:W-:Y:S02]  /*5160*/  F2FP.BF16.PACK_AB R9, R9, R12 ;  /* 0x0000000c0909723e */ /* 0x000fe400000010ff */
[----:B------:R-:W-:-:S05]  /*5170*/  LEA.HI.X R23, R10, c[0x0][0x164], R23, 0x1, P0 ;  /* 0x000059000a177a11 */ /* 0x000fca00000f0c17 */
[----:B------:R0:W-:Y:S04]  /*5180*/  STG.E [R22.64], R9 ;  /* 0x0000000916007986 */ /* 0x0001e8000c101906 */
.L_x_428:
[----:B------:R-:W-:Y:S05]  /*5190*/  BSYNC B0 ;  /* 0x0000000000007941 */ /* 0x000fea0003800000 */
.L_x_427:
        /* <DEDUP_REMOVED lines=23> */
.L_x_429:
        /* <DEDUP_REMOVED lines=18> */
.L_x_431:
[----:B------:R-:W-:Y:S05]  /*5430*/  BSYNC B0 ;  /* 0x0000000000007941 */ /* 0x000fea0003800000 */
.L_x_430:
        /* <DEDUP_REMOVED lines=23> */
.L_x_432:
        /* <DEDUP_REMOVED lines=18> */
.L_x_434:
[----:B------:R-:W-:Y:S05]  /*56d0*/  BSYNC B0 ;  /* 0x0000000000007941 */ /* 0x000fea0003800000 */
.L_x_433:
        /* <DEDUP_REMOVED lines=23> */
.L_x_435:
        /* <DEDUP_REMOVED lines=17> */
.L_x_437:
[----:B------:R-:W-:Y:S05]  /*5960*/  BSYNC B0 ;  /* 0x0000000000007941 */ /* 0x000fea0003800000 */
.L_x_436:
[----:B------:R-:W-:Y:S02]  /*5970*/  IADD3 R57, R57, c[0x0][0x10], RZ ;  /* 0x0000040039397a10 */ /* 0x000fe40007ffe0ff */
[----:B------:R-:W-:Y:S02]  /*5980*/  IADD3 R48, R48, 0x1, RZ ;  /* 0x0000000130307810 */ /* 0x000fe40007ffe0ff */
[----:B------:R-:W-:-:S13]  /*5990*/  ISETP.GE.AND P0, PT, R57, UR4, PT ;  /* 0x0000000439007c0c */ /* 0x000fda000bf06270 */
[----:B------:R-:W-:Y:S01]  /*59a0*/  @P0 CALL.REL.NOINC `(.L_x_387) ;  /* 0x0000001000000944 */ /* 0x000fe20003c00000 */
[----:B------:R-:W-:Y:S05]  /*59b0*/  BRA `(.L_x_438) ;  /* 0xffffa95000007947 */ /* 0x000fea000383ffff */
.L_x_387:
        /* <DEDUP_REMOVED lines=18> */
.L_x_440:
[----:B------:R-:W-:Y:S05]  /*5ae0*/  BSYNC B0 ;  /* 0x0000000000007941 */ /* 0x000fea0003800000 */
.L_x_439:
        /* <DEDUP_REMOVED lines=11> */
.L_x_442:
[----:B------:R-:W2:Y:S01]  /*5ba0*/  LDG.E.STRONG.GPU R5, [R2.64] ;  /* 0x0000000602057981 */ /* 0x000ea2000c1ef900 */
[----:B------:R-:W-:Y:S01]  /*5bb0*/  YIELD ;  /* 0x0000000000007946 */ /* 0x000fe20003800000 */
[----:B--2---:R-:W-:Y:S01]  /*5bc0*/  ISETP.NE.AND P0, PT, R5, R0, PT ;  /* 0x000000000500720c */ /* 0x004fe20003f05270 */
[----:B------:R-:W-:-:S12]  /*5bd0*/  CCTL.IVALL ;  /* 0x00000000ff00798f */ /* 0x000fd80002000000 */
[----:B------:R-:W-:Y:S05]  /*5be0*/  @P0 BRA `(.L_x_442) ;  /* 0xffffffb000000947 */ /* 0x000fea000383ffff */
.L_x_441:
        /* <DEDUP_REMOVED lines=25> */
.L_x_443:
[----:B------:R-:W-:-:S04]  /*5d80*/  LEA R6, P0, R58, c[0x0][0x1b8], 0x2 ;  /* 0x00006e003a067a11 */ /* 0x000fc800078010ff */
[----:B------:R-:W-:Y:S02]  /*5d90*/  LEA.HI.X R7, R58, c[0x0][0x1bc], R7, 0x2, P0 ;  /* 0x00006f003a077a11 */ /* 0x000fe400000f1407 */
[-C--:B------:R-:W-:Y:S02]  /*5da0*/  LEA R8, P0, R25, R6.reuse, 0x2 ;  /* 0x0000000619087211 */ /* 0x080fe400078010ff */
[-C--:B------:R-:W-:Y:S01]  /*5db0*/  LEA R12, P2, R23, R6.reuse, 0x2 ;  /* 0x00000006170c7211 */ /* 0x080fe200078410ff */
[----:B------:R1:W2:Y:S01]  /*5dc0*/  LDG.E R0, [R6.64] ;  /* 0x0000000606007981 */ /* 0x0002a2000c1e1900 */
[----:B0-----:R-:W-:Y:S02]  /*5dd0*/  LEA R10, P1, R16, R6, 0x2 ;  /* 0x00000006100a7211 */ /* 0x001fe400078210ff */
[C---:B------:R-:W-:Y:S02]  /*5de0*/  IADD3.X R9, R7.reuse, R27, RZ, P0, !PT ;  /* 0x0000001b07097210 */ /* 0x040fe400007fe4ff */
[----:B------:R-:W-:-:S02]  /*5df0*/  IADD3.X R13, R7, R21, RZ, P2, !PT ;  /* 0x00000015070d7210 */ /* 0x000fc400017fe4ff */
[----:B------:R-:W-:Y:S02]  /*5e00*/  IADD3.X R11, R19, R7, RZ, P1, !PT ;  /* 0x00000007130b7210 */ /* 0x000fe40000ffe4ff */
[----:B------:R-:W2:Y:S04]  /*5e10*/  LDG.E R9, [R8.64] ;  /* 0x0000000608097981 */ /* 0x000ea8000c1e1900 */
        /* <DEDUP_REMOVED lines=8> */
[----:B-1----:R-:W-:-:S04]  /*5ea0*/  SHF.R.S32.HI R7, RZ, 0x1f, R58 ;  /* 0x0000001fff077819 */ /* 0x002fc8000001143a */
[----:B------:R-:W-:Y:S02]  /*5eb0*/  ISETP.GT.AND.EX P0, PT, R14, R7, PT, P0 ;  /* 0x000000070e00720c */ /* 0x000fe40003f04300 */
[----:B--2---:R-:W-:Y:S02]  /*5ec0*/  F2FP.BF16.PACK_AB R15, R9, R0 ;  /* 0x00000000090f723e */ /* 0x004fe400000010ff */
[----:B---3--:R-:W-:-:S03]  /*5ed0*/  F2FP.BF16.PACK_AB R17, R13, R10 ;  /* 0x0000000a0d11723e */ /* 0x008fc600000010ff */
[----:B------:R0:W-:Y:S04]  /*5ee0*/  STG.E [R2.64], R15 ;  /* 0x0000000f02007986 */ /* 0x0001e8000c101906 */
[----:B------:R0:W-:Y:S02]  /*5ef0*/  STG.E [R4.64], R17 ;  /* 0x0000001104007986 */ /* 0x0001e4000c101906 */
[----:B------:R-:W-:Y:S05]  /*5f00*/  @P0 BRA `(.L_x_443) ;  /* 0xfffffe7000000947 */ /* 0x000fea000383ffff */
[----:B------:R-:W-:Y:S05]  /*5f10*/  EXIT ;  /* 0x000000000000794d */ /* 0x000fea0003800000 */
.L_x_444:
        /* <DEDUP_REMOVED lines=14> */
.L_x_5155:


//--------------------- .text._Z35group_norm_nhwc_bwd_one_pass_kernelI11Bf16IOBf16WLi256ELi70ELi560EEv26Group_norm_nhwc_bwd_params --------------------------
	.section	.text._Z35group_norm_nhwc_bwd_one_pass_kernelI11Bf16IOBf16WLi256ELi70ELi560EEv26Group_norm_nhwc_bwd_params,"ax",@progbits
	.sectioninfo	@"SHI_REGISTERS=96"
	.align	128
        .global         _Z35group_norm_nhwc_bwd_one_pass_kernelI11Bf16IOBf16WLi256ELi70ELi560EEv26Group_norm_nhwc_bwd_params
        .type           _Z35group_norm_nhwc_bwd_one_pass_kernelI11Bf16IOBf16WLi256ELi70ELi560EEv26Group_norm_nhwc_bwd_params,@function
        .size           _Z35group_norm_nhwc_bwd_one_pass_kernelI11Bf16IOBf16WLi256ELi70ELi560EEv26Group_norm_nhwc_bwd_params,(.L_x_5156 - _Z35group_norm_nhwc_bwd_one_pass_kernelI11Bf16IOBf16WLi256ELi70ELi560EEv26Group_norm_nhwc_bwd_params)
        .other          _Z35group_norm_nhwc_bwd_one_pass_kernelI11Bf16IOBf16WLi256ELi70ELi560EEv26Group_norm_nhwc_bwd_params,@"STO_CUDA_ENTRY STV_DEFAULT"
_Z35group_norm_nhwc_bwd_one_pass_kernelI11Bf16IOBf16WLi256ELi70ELi560EEv26Group_norm_nhwc_bwd_params:
.text._Z35group_norm_nhwc_bwd_one_pass_kernelI11Bf16IOBf16WLi256ELi70ELi560EEv26Group_norm_nhwc_bwd_params:
        /* <DEDUP_REMOVED lines=57> */
.L_x_528:
        /* <DEDUP_REMOVED lines=60> */
[----:B------:R-:W-:Y:S01]  /*0750*/  ISETP.GT.U32.OR P4, PT, R0, 0x22f, P4 ;  /* 0x0000022f0000780c */ /* 0x000fe20002784470 */
[C---:B------:R-:W-:Y:S01]  /*0760*/  @!P3 IMAD R13, R75.reuse, c[0x0][0x1dc], R6 ;  /* 0x000077004b0dba24 */ /* 0x040fe200078e0206 */
[-C--:B------:R-:W-:Y:S02]  /*0770*/  @!P3 MOV R6, R18.reuse ;  /* 0x000000120006b202 */ /* 0x080fe40000000f00 */
[----:B------:R-:W-:Y:S02]  /*0780*/  @!P3 MOV R7, R21 ;  /* 0x000000150007b202 */ /* 0x000fe40000000f00 */
[----:B------:R-:W-:Y:S01]  /*0790*/  ISETP.GE.U32.AND P2, PT, R72, c[0x0][0x1e0], PT ;  /* 0x0000780048007a0c */ /* 0x000fe20003f46070 */
        /* <DEDUP_REMOVED lines=9> */
[----:B------:R-:W-:Y:S01]  /*0830*/  @!P0 IADD3 R11, R5, R3, RZ ;  /* 0x00000003050b8210 */ /* 0x000fe20007ffe0ff */
[----:B------:R-:W-:Y:S01]  /*0840*/  @!P5 IMAD R3, R80, c[0x0][0x1d8], RZ ;  /* 0x000076005003da24 */ /* 0x000fe200078e02ff */
[----:B------:R-:W-:Y:S02]  /*0850*/  @!P5 MOV R6, R18 ;  /* 0x000000120006d202 */ /* 0x000fe40000000f00 */
[----:B------:R-:W-:Y:S01]  /*0860*/  @!P5 MOV R7, R21 ;  /* 0x000000150007d202 */ /* 0x000fe20000000f00 */
[----:B------:R-:W-:Y:S01]  /*0870*/  @!P5 IMAD R3, R74, c[0x0][0x1dc], R3 ;  /* 0x000077004a03da24 */ /* 0x000fe200078e0203 */
[----:B------:R-:W-:-:S02]  /*0880*/  @!P0 SHF.L.U32 R10, R4, 0x1, RZ ;  /* 0x00000001040a8819 */ /* 0x000fc400000006ff */
[----:B------:R-:W-:Y:S01]  /*0890*/  @!P0 SHF.L.U64.HI R11, R4, 0x1, R11 ;  /* 0x00000001040b8819 */ /* 0x000fe2000001020b */
[----:B------:R-:W-:Y:S01]  /*08a0*/  @!P4 IMAD R4, R81, c[0x0][0x1d8], RZ ;  /* 0x000076005104ca24 */ /* 0x000fe200078e02ff */
[----:B------:R-:W-:Y:S01]  /*08b0*/  @!P4 MOV R8, R18 ;  /* 0x000000120008c202 */ /* 0x000fe20000000f00 */
[----:B------:R-:W-:Y:S01]  /*08c0*/  @!P5 IMAD.WIDE.U32 R6, R74, c[0x0][0x1d8], R6 ;  /* 0x000076004a06da25 */ /* 0x000fe200078e0006 */
[----:B------:R-:W-:Y:S02]  /*08d0*/  @!P4 MOV R9, R21 ;  /* 0x000000150009c202 */ /* 0x000fe40000000f00 */
[----:B------:R-:W-:Y:S01]  /*08e0*/  ISETP.GT.U32.OR P2, PT, R0, 0x22f, P2 ;  /* 0x0000022f0000780c */ /* 0x000fe20001744470 */
[----:B------:R-:W-:Y:S01]  /*08f0*/  @!P4 IMAD R15, R73, c[0x0][0x1dc], R4 ;  /* 0x00007700490fca24 */ /* 0x000fe200078e0204 */
[----:B------:R-:W-:Y:S01]  /*0900*/  @!P5 IADD3 R3, R7, R3, RZ ;  /* 0x000000030703d210 */ /* 0x000fe20007ffe0ff */
[----:B------:R-:W-:Y:S01]  /*0910*/  @!P4 IMAD.WIDE.U32 R8, R73, c[0x0][0x1d8], R8 ;  /* 0x000076004908ca25 */ /* 0x000fe200078e0008 */
[----:B------:R-:W-:-:S02]  /*0920*/  @!P5 SHF.L.U32 R23, R6, 0x1, RZ ;  /* 0x000000010617d819 */ /* 0x000fc400000006ff */
[----:B------:R-:W-:Y:S02]  /*0930*/  @!P5 SHF.L.U64.HI R24, R6, 0x1, R3 ;  /* 0x000000010618d819 */ /* 0x000fe40000010203 */
[----:B------:R-:W-:Y:S02]  /*0940*/  @!P4 IADD3 R7, R9, R15, RZ ;  /* 0x0000000f0907c210 */ /* 0x000fe40007ffe0ff */
[----:B------:R-:W-:Y:S02]  /*0950*/  @!P0 IADD3 R6, P6, R10, c[0x0][0x180], RZ ;  /* 0x000060000a068a10 */ /* 0x000fe40007fde0ff */
[----:B------:R-:W-:Y:S01]  /*0960*/  @!P4 SHF.L.U64.HI R22, R8, 0x1, R7 ;  /* 0x000000010816c819 */ /* 0x000fe20000010207 */
[----:B------:R-:W-:Y:S01]  /*0970*/  @!P2 IMAD R5, R82, c[0x0][0x1d8], RZ ;  /* 0x000076005205aa24 */ /* 0x000fe200078e02ff */
[C---:B------:R-:W-:Y:S02]  /*0980*/  @!P0 IADD3.X R7, R11.reuse, c[0x0][0x184], RZ, P6, !PT ;  /* 0x000061000b078a10 */ /* 0x040fe400037fe4ff */
[----:B------:R-:W-:Y:S01]  /*0990*/  @!P0 IADD3 R10, P6, R10, c[0x0][0x178], RZ ;  /* 0x00005e000a0a8a10 */ /* 0x000fe20007fde0ff */
[----:B------:R-:W-:Y:S01]  /*09a0*/  @!P2 IMAD R17, R72, c[0x0][0x1dc], R5 ;  /* 0x000077004811aa24 */ /* 0x000fe200078e0205 */
[----:B------:R-:W-:Y:S01]  /*09b0*/  @!P2 MOV R4, R18 ;  /* 0x000000120004a202 */ /* 0x000fe20000000f00 */
[----:B------:R0:W5:Y:S01]  /*09c0*/  @!P0 LDG.E R40, [R6.64] ;  /* 0x0000000e06288981 */ /* 0x000162000c1e1900 */
[----:B------:R-:W-:-:S02]  /*09d0*/  @!P0 IADD3.X R11, R11, c[0x0][0x17c], RZ, P6, !PT ;  /* 0x00005f000b0b8a10 */ /* 0x000fc400037fe4ff */
[----:B------:R-:W-:Y:S02]  /*09e0*/  @!P2 MOV R5, R21 ;  /* 0x000000150005a202 */ /* 0x000fe40000000f00 */
[----:B------:R-:W-:Y:S01]  /*09f0*/  @!P4 SHF.L.U32 R3, R8, 0x1, RZ ;  /* 0x000000010803c819 */ /* 0x000fe200000006ff */
[----:B------:R1:W5:Y:S01]  /*0a00*/  @!P0 LDG.E R55, [R10.64] ;  /* 0x0000000e0a378981 */ /* 0x000362000c1e1900 */
[----:B------:R-:W-:Y:S01]  /*0a10*/  @!P3 IADD3 R8, P6, R12, c[0x0][0x180], RZ ;  /* 0x000060000c08ba10 */ /* 0x000fe20007fde0ff */
[----:B------:R-:W-:Y:S01]  /*0a20*/  @!P2 IMAD.WIDE.U32 R4, R72, c[0x0][0x1d8], R4 ;  /* 0x000076004804aa25 */ /* 0x000fe200078e0004 */
[----:B------:R-:W-:Y:S01]  /*0a30*/  @!P3 IADD3 R12, P0, R12, c[0x0][0x178], RZ ;  /* 0x00005e000c0cba10 */ /* 0x000fe20007f1e0ff */
[----:B------:R-:W-:Y:S01]  /*0a40*/  CS2R R36, SRZ ;  /* 0x0000000000247805 */ /* 0x000fe2000001ff00 */
[C---:B------:R-:W-:Y:S02]  /*0a50*/  @!P3 IADD3.X R9, R13.reuse, c[0x0][0x184], RZ, P6, !PT ;  /* 0x000061000d09ba10 */ /* 0x040fe400037fe4ff */
[----:B------:R-:W-:-:S02]  /*0a60*/  @!P3 IADD3.X R13, R13, c[0x0][0x17c], RZ, P0, !PT ;  /* 0x00005f000d0dba10 */ /* 0x000fc400007fe4ff */
[----:B------:R-:W-:Y:S01]  /*0a70*/  @!P2 IADD3 R17, R5, R17, RZ ;  /* 0x000000110511a210 */ /* 0x000fe20007ffe0ff */
[----:B------:R2:W5:Y:S01]  /*0a80*/  @!P3 LDG.E R37, [R8.64] ;  /* 0x0000000e0825b981 */ /* 0x000562000c1e1900 */
[C---:B------:R-:W-:Y:S02]  /*0a90*/  @!P5 IADD3 R14, P6, R23.reuse, c[0x0][0x180], RZ ;  /* 0x00006000170eda10 */ /* 0x040fe40007fde0ff */
[C---:B------:R-:W-:Y:S01]  /*0aa0*/  @!P2 SHF.L.U32 R16, R4.reuse, 0x1, RZ ;  /* 0x000000010410a819 */ /* 0x040fe200000006ff */
[----:B------:R3:W5:Y:S01]  /*0ab0*/  @!P3 LDG.E R54, [R12.64] ;  /* 0x0000000e0c36b981 */ /* 0x000762000c1e1900 */
[----:B------:R-:W-:Y:S02]  /*0ac0*/  @!P2 SHF.L.U64.HI R17, R4, 0x1, R17 ;  /* 0x000000010411a819 */ /* 0x000fe40000010211 */
[----:B------:R-:W-:Y:S02]  /*0ad0*/  @!P5 IADD3.X R15, R24, c[0x0][0x184], RZ, P6, !PT ;  /* 0x00006100180fda10 */ /* 0x000fe400037fe4ff */
[----:B------:R-:W-:-:S02]  /*0ae0*/  @!P5 IADD3 R4, P0, R23, c[0x0][0x178], RZ ;  /* 0x00005e001704da10 */ /* 0x000fc40007f1e0ff */
[C---:B0-----:R-:W-:Y:S02]  /*0af0*/  @!P4 IADD3 R6, P3, R3.reuse, c[0x0][0x180], RZ ;  /* 0x000060000306ca10 */ /* 0x041fe40007f7e0ff */
[----:B-1----:R-:W-:Y:S01]  /*0b00*/  @!P4 IADD3 R10, P6, R3, c[0x0][0x178], RZ ;  /* 0x00005e00030aca10 */ /* 0x002fe20007fde0ff */
[----:B------:R-:W-:Y:S01]  /*0b10*/  CS2R R52, SRZ ;  /* 0x0000000000347805 */ /* 0x000fe2000001ff00 */
[----:B------:R-:W-:Y:S02]  /*0b20*/  MOV R38, RZ ;  /* 0x000000ff00267202 */ /* 0x000fe40000000f00 */
[----:B------:R-:W-:Y:S02]  /*0b30*/  MOV R3, RZ ;  /* 0x000000ff00037202 */ /* 0x000fe40000000f00 */
[----:B------:R-:W-:Y:S02]  /*0b40*/  @!P5 IADD3.X R5, R24, c[0x0][0x17c], RZ, P0, !PT ;  /* 0x00005f001805da10 */ /* 0x000fe400007fe4ff */
[C---:B------:R-:W-:Y:S01]  /*0b50*/  @!P4 IADD3.X R7, R22.reuse, c[0x0][0x184], RZ, P3, !PT ;  /* 0x000061001607ca10 */ /* 0x040fe20001ffe4ff */
[----:B------:R0:W5:Y:S01]  /*0b60*/  @!P5 LDG.E R38, [R14.64] ;  /* 0x0000000e0e26d981 */ /* 0x000162000c1e1900 */
[----:B------:R-:W-:-:S02]  /*0b70*/  @!P4 IADD3.X R11, R22, c[0x0][0x17c], RZ, P6, !PT ;  /* 0x00005f00160bca10 */ /* 0x000fc400037fe4ff */
[----:B------:R-:W-:Y:S01]  /*0b80*/  SHF.R.S32.HI R85, RZ, 0x1f, R71 ;  /* 0x0000001fff557819 */ /* 0x000fe20000011447 */
[----:B------:R1:W5:Y:S01]  /*0b90*/  @!P5 LDG.E R53, [R4.64] ;  /* 0x0000000e0435d981 */ /* 0x000362000c1e1900 */
[----:B------:R-:W-:Y:S02]  /*0ba0*/  ISETP.GE.U32.AND P5, PT, R71, c[0x0][0x1e0], PT ;  /* 0x0000780047007a0c */ /* 0x000fe40003fa6070 */
[----:B------:R-:W-:Y:S01]  /*0bb0*/  SHF.R.S32.HI R88, RZ, 0x1f, R70 ;  /* 0x0000001fff587819 */ /* 0x000fe20000011446 */
[----:B------:R4:W5:Y:S04]  /*0bc0*/  @!P4 LDG.E R3, [R6.64] ;  /* 0x0000000e0603c981 */ /* 0x000968000c1e1900 */
[----:B------:R0:W5:Y:S01]  /*0bd0*/  @!P4 LDG.E R52, [R10.64] ;  /* 0x0000000e0a34c981 */ /* 0x000162000c1e1900 */
[----:B------:R-:W-:-:S02]  /*0be0*/  ISETP.GE.U32.AND P4, PT, R70, c[0x0][0x1e0], PT ;  /* 0x0000780046007a0c */ /* 0x000fc40003f86070 */
[----:B------:R-:W-:Y:S02]  /*0bf0*/  ISETP.GE.AND.EX P5, PT, R85, c[0x0][0x1e4], PT, P5 ;  /* 0x0000790055007a0c */ /* 0x000fe40003fa6350 */
[----:B------:R-:W-:Y:S02]  /*0c00*/  ISETP.GE.AND.EX P4, PT, R88, c[0x0][0x1e4], PT, P4 ;  /* 0x0000790058007a0c */ /* 0x000fe40003f86340 */
[----:B------:R-:W-:Y:S02]  /*0c10*/  ISETP.GE.U32.AND P3, PT, R69, c[0x0][0x1e0], PT ;  /* 0x0000780045007a0c */ /* 0x000fe40003f66070 */
[----:B------:R-:W-:Y:S01]  /*0c20*/  SHF.R.S32.HI R90, RZ, 0x1f, R69 ;  /* 0x0000001fff5a7819 */ /* 0x000fe20000011445 */
[----:B--2---:R-:W-:Y:S01]  /*0c30*/  @P1 IMAD R9, R93, c[0x0][0x1d8], RZ ;  /* 0x000076005d091a24 */ /* 0x004fe200078e02ff */
[----:B0-----:R-:W-:Y:S02]  /*0c40*/  @P1 MOV R14, R18 ;  /* 0x00000012000e1202 */ /* 0x001fe40000000f00 */
[----:B------:R-:W-:-:S02]  /*0c50*/  @P1 MOV R15, R21 ;  /* 0x00000015000f1202 */ /* 0x000fc40000000f00 */
[C---:B------:R-:W-:Y:S02]  /*0c60*/  ISETP.GT.U32.OR P5, PT, R0.reuse, 0x22f, P5 ;  /* 0x0000022f0000780c */ /* 0x040fe40002fa4470 */
[----:B------:R-:W-:Y:S02]  /*0c70*/  ISETP.GT.U32.OR P4, PT, R0, 0x22f, P4 ;  /* 0x0000022f0000780c */ /* 0x000fe40002784470 */
[----:B------:R-:W-:Y:S01]  /*0c80*/  ISETP.GE.AND.EX P3, PT, R90, c[0x0][0x1e4], PT, P3 ;  /* 0x000079005a007a0c */ /* 0x000fe20003f66330 */
[----:B------:R-:W-:Y:S01]  /*0c90*/  @P1 IMAD R9, R2, c[0x0][0x1dc], R9 ;  /* 0x0000770002091a24 */ /* 0x000fe200078e0209 */
[----:B-1----:R-:W-:Y:S01]  /*0ca0*/  @!P2 IADD3 R4, P6, R16, c[0x0][0x180], RZ ;  /* 0x000060001004aa10 */ /* 0x002fe20007fde0ff */
[----:B------:R-:W-:Y:S01]  /*0cb0*/  @P1 IMAD.WIDE.U32 R14, R2, c[0x0][0x1d8], R14 ;  /* 0x00007600020e1a25 */ /* 0x000fe200078e000e */
[----:B------:R-:W-:Y:S02]  /*0cc0*/  ISETP.GT.U32.OR P3, PT, R0, 0x22f, P3 ;  /* 0x0000022f0000780c */ /* 0x000fe40001f64470 */
[----:B------:R-:W-:-:S02]  /*0cd0*/  @!P2 IADD3.X R5, R17, c[0x0][0x184], RZ, P6, !PT ;  /* 0x000061001105aa10 */ /* 0x000fc400037fe4ff */
[----:B------:R-:W-:Y:S02]  /*0ce0*/  ISETP.GE.U32.AND P6, PT, R68, c[0x0][0x1e0], PT ;  /* 0x0000780044007a0c */ /* 0x000fe40003fc6070 */
[----:B------:R-:W-:Y:S01]  /*0cf0*/  SHF.R.S32.HI R91, RZ, 0x1f, R68 ;  /* 0x0000001fff5b7819 */ /* 0x000fe20000011444 */
[----:B------:R-:W-:Y:S01]  /*0d00*/  @!P5 IMAD R8, R85, c[0x0][0x1d8], RZ ;  /* 0x000076005508da24 */ /* 0x000fe200078e02ff */
[----:B------:R-:W-:Y:S01]  /*0d10*/  @P1 IADD3 R9, R15, R9, RZ ;  /* 0x000000090f091210 */ /* 0x000fe20007ffe0ff */
[----:B------:R0:W5:Y:S01]  /*0d20*/  @!P2 LDG.E R36, [R4.64] ;  /* 0x0000000e0424a981 */ /* 0x000162000c1e1900 */
[----:B------:R-:W-:Y:S02]  /*0d30*/  @P1 SHF.L.U32 R15, R14, 0x1, RZ ;  /* 0x000000010e0f1819 */ /* 0x000fe400000006ff */
[----:B------:R-:W-:Y:S02]  /*0d40*/  ISETP.GE.AND.EX P6, PT, R91, c[0x0][0x1e4], PT, P6 ;  /* 0x000079005b007a0c */ /* 0x000fe40003fc6360 */
[----:B----4-:R-:W-:-:S02]  /*0d50*/  @!P2 IADD3 R6, P0, R16, c[0x0][0x178], RZ ;  /* 0x00005e001006aa10 */ /* 0x010fc40007f1e0ff */
[----:B------:R-:W-:Y:S01]  /*0d60*/  @P1 SHF.L.U64.HI R14, R14, 0x1, R9 ;  /* 0x000000010e0e1819 */ /* 0x000fe20000010209 */
[----:B------:R-:W-:Y:S01]  /*0d70*/  @!P4 IMAD R9, R88, c[0x0][0x1d8], RZ ;  /* 0x000076005809ca24 */ /* 0x000fe200078e02ff */
[----:B------:R-:W-:Y:S01]  /*0d80*/  ISETP.GT.U32.OR P6, PT, R0, 0x22f, P6 ;  /* 0x0000022f0000780c */ /* 0x000fe200037c4470 */
[----:B------:R-:W-:Y:S01]  /*0d90*/  @!P5 IMAD R27, R71, c[0x0][0x1dc], R8 ;  /* 0x00007700471bda24 */ /* 0x000fe200078e0208 */
[----:B------:R-:W-:Y:S01]  /*0da0*/  @!P2 IADD3.X R7, R17, c[0x0][0x17c], RZ, P0, !PT ;  /* 0x00005f001107aa10 */ /* 0x000fe200007fe4ff */
[----:B------:R-:W-:Y:S01]  /*0db0*/  @!P4 IMAD R17, R70, c[0x0][0x1dc], R9 ;  /* 0x000077004611ca24 */ /* 0x000fe200078e0209 */
[-C--:B---3--:R-:W-:Y:S02]  /*0dc0*/  @!P5 MOV R12, R18.reuse ;  /* 0x00000012000cd202 */ /* 0x088fe40000000f00 */
[----:B------:R-:W-:Y:S01]  /*0dd0*/  @!P5 MOV R13, R21 ;  /* 0x00000015000dd202 */ /* 0x000fe20000000f00 */
[----:B------:R-:W-:Y:S01]  /*0de0*/  @!P3 IMAD R10, R90, c[0x0][0x1d8], RZ ;  /* 0x000076005a0aba24 */ /* 0x000fe200078e02ff */
[----:B------:R-:W-:-:S02]  /*0df0*/  @!P3 MOV R8, R18 ;  /* 0x000000120008b202 */ /* 0x000fc40000000f00 */
[-C--:B------:R-:W-:Y:S02]  /*0e00*/  @!P3 MOV R9, R21.reuse ;  /* 0x000000150009b202 */ /* 0x080fe40000000f00 */
[----:B------:R-:W-:Y:S02]  /*0e10*/  ISETP.GE.U32.AND P0, PT, R67, c[0x0][0x1e0], PT ;  /* 0x0000780043007a0c */ /* 0x000fe40003f06070 */
[----:B------:R-:W-:Y:S01]  /*0e20*/  SHF.R.S32.HI R92, RZ, 0x1f, R67 ;  /* 0x0000001fff5c7819 */ /* 0x000fe20000011443 */
[----:B------:R-:W-:Y:S01]  /*0e30*/  @!P5 IMAD.WIDE.U32 R12, R71, c[0x0][0x1d8], R12 ;  /* 0x00007600470cda25 */ /* 0x000fe200078e000c */
[----:B------:R-:W-:Y:S02]  /*0e40*/  @!P4 MOV R11, R21 ;  /* 0x00000015000bc202 */ /* 0x000fe40000000f00 */
[----:B------:R-:W-:Y:S01]  /*0e50*/  ISETP.GE.AND.EX P0, PT, R92, c[0x0][0x1e4], PT, P0 ;  /* 0x000079005c007a0c */ /* 0x000fe20003f06300 */
[C---:B------:R-:W-:Y:S02]  /*0e60*/  @!P3 IMAD R23, R69.reuse, c[0x0][0x1dc], R10 ;  /* 0x000077004517ba24 */ /* 0x040fe400078e020a */
[----:B------:R-:W-:Y:S01]  /*0e70*/  @!P3 IMAD.WIDE.U32 R8, R69, c[0x0][0x1d8], R8 ;  /* 0x000076004508ba25 */ /* 0x000fe200078e0008 */
[----:B------:R-:W-:-:S02]  /*0e80*/  @!P4 MOV R10, R18 ;  /* 0x00000012000ac202 */ /* 0x000fc40000000f00 */
[----:B------:R-:W-:Y:S02]  /*0e90*/  @!P5 IADD3 R27, R13, R27, RZ ;  /* 0x0000001b0d1bd210 */ /* 0x000fe40007ffe0ff */
[----:B------:R-:W-:Y:S02]  /*0ea0*/  ISETP.GT.U32.OR P0, PT, R0, 0x22f, P0 ;  /* 0x0000022f0000780c */ /* 0x000fe40000704470 */
[----:B------:R-:W-:Y:S01]  /*0eb0*/  @!P3 IADD3 R13, R9, R23, RZ ;  /* 0x00000017090db210 */ /* 0x000fe20007ffe0ff */
[----:B------:R-:W-:Y:S01]  /*0ec0*/  @!P6 IMAD R9, R91, c[0x0][0x1d8], RZ ;  /* 0x000076005b09ea24 */ /* 0x000fe200078e02ff */
[----:B0-----:R-:W-:Y:S02]  /*0ed0*/  @!P6 MOV R4, R18 ;  /* 0x000000120004e202 */ /* 0x001fe40000000f00 */
[----:B------:R-:W-:Y:S01]  /*0ee0*/  @!P6 MOV R5, R21 ;  /* 0x000000150005e202 */ /* 0x000fe20000000f00 */
[----:B------:R-:W-:Y:S01]  /*0ef0*/  @!P4 IMAD.WIDE.U32 R10, R70, c[0x0][0x1d8], R10 ;  /* 0x00007600460aca25 */ /* 0x000fe200078e000a */
[----:B------:R-:W-:-:S03]  /*0f00*/  CS2R R50, SRZ ;  /* 0x0000000000327805 */ /* 0x000fc6000001ff00 */
[C---:B------:R-:W-:Y:S02]  /*0f10*/  @!P6 IMAD R9, R68.reuse, c[0x0][0x1dc], R9 ;  /* 0x000077004409ea24 */ /* 0x040fe400078e0209 */
[----:B------:R-:W-:Y:S01]  /*0f20*/  @!P6 IMAD.WIDE.U32 R4, R68, c[0x0][0x1d8], R4 ;  /* 0x000076004404ea25 */ /* 0x000fe200078e0004 */
[----:B------:R-:W-:Y:S01]  /*0f30*/  @!P4 IADD3 R11, R11, R17, RZ ;  /* 0x000000110b0bc210 */ /* 0x000fe20007ffe0ff */
[----:B------:R0:W5:Y:S01]  /*0f40*/  @!P2 LDG.E R51, [R6.64] ;  /* 0x0000000e0633a981 */ /* 0x000162000c1e1900 */
[C---:B------:R-:W-:Y:S02]  /*0f50*/  @!P5 SHF.L.U32 R22, R12.reuse, 0x1, RZ ;  /* 0x000000010c16d819 */ /* 0x040fe400000006ff */
[----:B------:R-:W-:Y:S02]  /*0f60*/  @!P5 SHF.L.U64.HI R27, R12, 0x1, R27 ;  /* 0x000000010c1bd819 */ /* 0x000fe4000001021b */
[----:B------:R-:W-:Y:S02]  /*0f70*/  @!P6 IADD3 R9, R5, R9, RZ ;  /* 0x000000090509e210 */ /* 0x000fe40007ffe0ff */
[----:B------:R-:W-:-:S02]  /*0f80*/  @!P4 SHF.L.U32 R25, R10, 0x1, RZ ;  /* 0x000000010a19c819 */ /* 0x000fc400000006ff */
[----:B------:R-:W-:Y:S02]  /*0f90*/  @!P4 SHF.L.U64.HI R16, R10, 0x1, R11 ;  /* 0x000000010a10c819 */ /* 0x000fe4000001020b */
[C---:B------:R-:W-:Y:S02]  /*0fa0*/  @!P3 SHF.L.U32 R12, R8.reuse, 0x1, RZ ;  /* 0x00000001080cb819 */ /* 0x040fe400000006ff */
[----:B------:R-:W-:Y:S01]  /*0fb0*/  @!P3 SHF.L.U64.HI R13, R8, 0x1, R13 ;  /* 0x00000001080db819 */ /* 0x000fe2000001020d */
[----:B------:R-:W-:Y:S01]  /*0fc0*/  @!P0 IMAD R8, R92, c[0x0][0x1d8], RZ ;  /* 0x000076005c088a24 */ /* 0x000fe200078e02ff */
[----:B------:R-:W-:Y:S02]  /*0fd0*/  @!P0 MOV R10, R18 ;  /* 0x00000012000a8202 */ /* 0x000fe40000000f00 */
[----:B------:R-:W-:Y:S02]  /*0fe0*/  @!P0 MOV R11, R21 ;  /* 0x00000015000b8202 */ /* 0x000fe40000000f00 */
[----:B0-----:R-:W-:-:S02]  /*0ff0*/  @!P5 IADD3 R6, P2, R22, c[0x0][0x180], RZ ;  /* 0x000060001606da10 */ /* 0x001fc40007f5e0ff */
        /* <DEDUP_REMOVED lines=181> */
.L_x_447:
[----:B-1----:R-:W-:Y:S05]  /*1b50*/  BSYNC B0 ;  /* 0x0000000000007941 */ /* 0x002fea0003800000 */
.L_x_446:
[----:B------:R-:W-:Y:S02]  /*1b60*/  ISETP.NE.AND P4, PT, RZ, UR13, PT ;  /* 0x0000000dff007c0c */ /* 0x000fe4000bf85270 */
[--C-:B-----5:R-:W-:Y:S02]  /*1b70*/  PRMT R22, RZ, 0x5410, R39.reuse ;  /* 0x00005410ff167816 */ /* 0x120fe40000000027 */
        /* <DEDUP_REMOVED lines=25> */
[----:B------:R-:W-:-:S04]  /*1d10*/  FMUL.FTZ R27, R27, R30 ;  /* 0x0000001e1b1b7220 */ /* 0x000fc80000410000 */
.L_x_448:
[----:B------:R-:W-:Y:S01]  /*1d20*/  FMUL.FTZ R23, R27, R14 ;  /* 0x0000000e1b177220 */ /* 0x000fe20000410000 */
[--C-:B------:R-:W-:Y:S01]  /*1d30*/  PRMT R31, RZ, 0x5410, R55.reuse ;  /* 0x00005410ff1f7816 */ /* 0x100fe20000000037 */
[----:B------:R-:W-:Y:S01]  /*1d40*/  FMUL.FTZ R28, R25, R17 ;  /* 0x00000011191c7220 */ /* 0x000fe20000410000 */
[----:B------:R-:W-:Y:S01]  /*1d50*/  PRMT R30, RZ, 0x7610, R55 ;  /* 0x00007610ff1e7816 */ /* 0x000fe20000000037 */
[----:B------:R-:W-:Y:S02]  /*1d60*/  FFMA.FTZ R29, R22, R23, RZ ;  /* 0x00000017161d7223 */ /* 0x000fe400000100ff */
[----:B------:R-:W-:Y:S02]  /*1d70*/  FADD.FTZ R23, RZ, R23 ;  /* 0x00000017ff177221 */ /* 0x000fe40000010000 */
[----:B------:R-:W-:Y:S02]  /*1d80*/  FFMA.FTZ R26, R24, R28, R29 ;  /* 0x0000001c181a7223 */ /* 0x000fe4000001001d */
[----:B------:R-:W-:Y:S01]  /*1d90*/  FADD.FTZ R28, R28, R23 ;  /* 0x000000171c1c7221 */ /* 0x000fe20000010000 */
[----:B------:R-:W-:Y:S01]  /*1da0*/  PRMT R23, RZ, 0x5410, R40 ;  /* 0x00005410ff177816 */ /* 0x000fe20000000028 */
[----:B------:R-:W-:-:S04]  /*1db0*/  FFMA.FTZ R22, R22, R27, RZ ;  /* 0x0000001b16167223 */ /* 0x000fc800000100ff */
        /* <DEDUP_REMOVED lines=24> */
.L_x_449:
[----:B------:R-:W-:Y:S02]  /*1f40*/  FMUL.FTZ R33, R31, R14 ;  /* 0x0000000e1f217220 */ /* 0x000fe40000410000 */
[----:B------:R-:W-:Y:S02]  /*1f50*/  FFMA.FTZ R24, R24, R25, RZ ;  /* 0x0000001918187223 */ /* 0x000fe400000100ff */
[----:B------:R-:W-:Y:S02]  /*1f60*/  FFMA.FTZ R26, R29, R33, R26 ;  /* 0x000000211d1a7223 */ /* 0x000fe4000001001a */
[----:B------:R-:W-:Y:S02]  /*1f70*/  FADD.FTZ R33, R28, R33 ;  /* 0x000000211c217221 */ /* 0x000fe40000010000 */
[----:B------:R-:W-:Y:S02]  /*1f80*/  FMUL.FTZ R28, R30, R17 ;  /* 0x000000111e1c7220 */ /* 0x000fe40000410000 */
[----:B------:R-:W-:-:S02]  /*1f90*/  FFMA.FTZ R24, R23, R30, R24 ;  /* 0x0000001e17187223 */ /* 0x000fc40000010018 */
[----:B------:R-:W-:Y:S01]  /*1fa0*/  FFMA.FTZ R26, R23, R28, R26 ;  /* 0x0000001c171a7223 */ /* 0x000fe2000001001a */
[----:B------:R-:W-:Y:S01]  /*1fb0*/  PRMT R23, RZ, 0x5410, R37 ;  /* 0x00005410ff177816 */ /* 0x000fe20000000025 */
[----:B------:R-:W-:Y:S02]  /*1fc0*/  FFMA.FTZ R22, R29, R31, R22 ;  /* 0x0000001f1d167223 */ /* 0x000fe40000010016 */
[----:B------:R-:W-:Y:S02]  /*1fd0*/  FADD.FTZ R32, RZ, R27 ;  /* 0x0000001bff207221 */ /* 0x000fe40000010000 */
[----:B------:R-:W-:Y:S01]  /*1fe0*/  FADD.FTZ R29, R23, -UR16 ;  /* 0x80000010171d7e21 */ /* 0x000fe20008010000 */
[----:B------:R-:W-:Y:S01]  /*1ff0*/  PRMT R23, RZ, 0x7610, R37 ;  /* 0x00007610ff177816 */ /* 0x000fe20000000025 */
[----:B------:R-:W-:Y:S02]  /*2000*/  FADD.FTZ R25, RZ, R25 ;  /* 0x00000019ff197221 */ /* 0x000fe40000010000 */
[----:B------:R-:W-:Y:S01]  /*2010*/  FADD.FTZ R27, R32, R31 ;  /* 0x0000001f201b7221 */ /* 0x000fe20000010000 */
[----:B------:R-:W-:Y:S01]  /*2020*/  PRMT R31, RZ, 0x5410, R54 ;  /* 0x00005410ff1f7816 */ /* 0x000fe20000000036 */
[----:B------:R-:W-:-:S02]  /*2030*/  FADD.FTZ R23, R23, -UR16 ;  /* 0x8000001017177e21 */ /* 0x000fc40008010000 */
[----:B------:R-:W-:Y:S01]  /*2040*/  FADD.FTZ R30, R25, R30 ;  /* 0x0000001e191e7221 */ /* 0x000fe20000010000 */
        /* <DEDUP_REMOVED lines=23> */
.L_x_450:
[----:B------:R-:W-:Y:S02]  /*21c0*/  FMUL.FTZ R33, R31, R14 ;  /* 0x0000000e1f217220 */ /* 0x000fe40000410000 */
[----:B------:R-:W-:Y:S02]  /*21d0*/  FFMA.FTZ R24, R23, R25, R24 ;  /* 0x0000001917187223 */ /* 0x000fe40000010018 */
        /* <DEDUP_REMOVED lines=10> */
[----:B------:R-:W-:Y:S01]  /*2280*/  FADD.FTZ R29, R23, -UR16 ;  /* 0x80000010171d7e21 */ /* 0x000fe20008010000 */
[----:B------:R-:W-:Y:S01]  /*2290*/  PRMT R23, RZ, 0x7610, R38 ;  /* 0x00007610ff177816 */ /* 0x000fe20000000026 */
[----:B------:R-:W-:Y:S02]  /*22a0*/  FADD.FTZ R28, R28, R33 ;  /* 0x000000211c1c7221 */ /* 0x000fe40000010000 */
        /* <DEDUP_REMOVED lines=22> */
.L_x_451:
[----:B------:R-:W-:Y:S02]  /*2410*/  FMUL.FTZ R33, R31, R14 ;  /* 0x0000000e1f217220 */ /* 0x000fe40000410000 */
[----:B------:R-:W-:Y:S02]  /*2420*/  FFMA.FTZ R24, R23, R25, R24 ;  /* 0x0000001917187223 */ /* 0x000fe40000010018 */
[----:B------:R-:W-:Y:S02]  /*2430*/  FFMA.FTZ R26, R29, R33, R26 ;  /* 0x000000211d1a7223 */ /* 0x000fe4000001001a */
[----:B------:R-:W-:Y:S02]  /*2440*/  FADD.FTZ R33, R28, R33 ;  /* 0x000000211c217221 */ /* 0x000fe40000010000 */
[----:B------:R-:W-:Y:S02]  /*2450*/  FMUL.FTZ R28, R25, R17 ;  /* 0x00000011191c7220 */ /* 0x000fe40000410000 */
[----:B------:R-:W-:-:S02]  /*2460*/  FFMA.FTZ R22, R29, R31, R22 ;  /* 0x0000001f1d167223 */ /* 0x000fc40000010016 */
[----:B------:R-:W-:Y:S01]  /*2470*/  FFMA.FTZ R26, R23, R28, R26 ;  /* 0x0000001c171a7223 */ /* 0x000fe2000001001a */
[----:B------:R-:W-:Y:S01]  /*2480*/  PRMT R23, RZ, 0x5410, R3 ;  /* 0x00005410ff177816 */ /* 0x000fe20000000003 */
[----:B------:R-:W-:Y:S01]  /*2490*/  FADD.FTZ R27, R27, R31 ;  /* 0x0000001f1b1b7221 */ /* 0x000fe20000010000 */
[--C-:B------:R-:W-:Y:S01]  /*24a0*/  PRMT R31, RZ, 0x5410, R52.reuse ;  /* 0x00005410ff1f7816 */ /* 0x100fe20000000034 */
        /* <DEDUP_REMOVED lines=27> */
.L_x_452:
        /* <DEDUP_REMOVED lines=37> */
.L_x_453:
        /* <DEDUP_REMOVED lines=37> */
.L_x_454:
        /* <DEDUP_REMOVED lines=37> */
.L_x_455:
        /* <DEDUP_REMOVED lines=37> */
.L_x_456:
        /* <DEDUP_REMOVED lines=37> */
.L_x_457:
        /* <DEDUP_REMOVED lines=37> */
.L_x_458:
        /* <DEDUP_REMOVED lines=37> */
.L_x_459:
        /* <DEDUP_REMOVED lines=37> */
.L_x_460:
        /* <DEDUP_REMOVED lines=37> */
.L_x_461:
[----:B------:R-:W-:Y:S01]  /*3b30*/  FMUL.FTZ R34, R32, R14 ;  /* 0x0000000e20227220 */ /* 0x000fe20000410000 */
[----:B------:R-:W-:Y:S01]  /*3b40*/  PRMT R33, RZ, 0x5410, R42 ;  /* 0x00005410ff217816 */ /* 0x000fe2000000002a */
[----:B------:R-:W-:Y:S02]  /*3b50*/  FADD.FTZ R26, R27, R32 ;  /* 0x000000201b1a7221 */ /* 0x000fe40000010000 */
[----:B------:R-:W-:Y:S02]  /*3b60*/  FFMA.FTZ R28, R31, R34, R28 ;  /* 0x000000221f1c7223 */ /* 0x000fe4000001001c */
[----:B------:R-:W-:Y:S02]  /*3b70*/  FADD.FTZ R34, R29, R34 ;  /* 0x000000221d227221 */ /* 0x000fe40000010000 */
[----:B------:R-:W-:Y:S02]  /*3b80*/  FMUL.FTZ R29, R25, R17 ;  /* 0x00000011191d7220 */ /* 0x000fe40000410000 */
[----:B------:R-:W-:Y:S01]  /*3b90*/  FADD.FTZ R27, R30, R25 ;  /* 0x000000191e1b7221 */ /* 0x000fe20000010000 */
[----:B------:R-:W-:Y:S01]  /*3ba0*/  PRMT R30, RZ, 0x7610, R42 ;  /* 0x00007610ff1e7816 */ /* 0x000fe2000000002a */
[----:B------:R-:W-:Y:S01]  /*3bb0*/  FFMA.FTZ R25, R23, R25, R24 ;  /* 0x0000001917197223 */ /* 0x000fe20000010018 */
[----:B------:R-:W-:Y:S01]  /*3bc0*/  PRMT R24, RZ, 0x5410, R12 ;  /* 0x00005410ff187816 */ /* 0x000fe2000000000c */
[----:B------:R-:W-:-:S02]  /*3bd0*/  FFMA.FTZ R22, R31, R32, R22 ;  /* 0x000000201f167223 */ /* 0x000fc40000010016 */
[----:B------:R-:W-:Y:S02]  /*3be0*/  FFMA.FTZ R23, R23, R29, R28 ;  /* 0x0000001d17177223 */ /* 0x000fe4000001001c */
[----:B------:R-:W-:Y:S01]  /*3bf0*/  FADD.FTZ R31, R24, -UR16 ;  /* 0x80000010181f7e21 */ /* 0x000fe20008010000 */
[----:B------:R-:W-:Y:S01]  /*3c00*/  PRMT R24, RZ, 0x7610, R12 ;  /* 0x00007610ff187816 */ /* 0x000fe2000000000c */
[----:B------:R-:W-:Y:S02]  /*3c10*/  FADD.FTZ R29, R29, R34 ;  /* 0x000000221d1d7221 */ /* 0x000fe40000010000 */
        /* <DEDUP_REMOVED lines=22> */
.L_x_462:
[----:B------:R-:W-:Y:S02]  /*3d80*/  FMUL.FTZ R32, R33, R14 ;  /* 0x0000000e21207220 */ /* 0x000fe40000410000 */
[C---:B------:R-:W-:Y:S01]  /*3d90*/  FFMA.FTZ R24, R31.reuse, R33, R22 ;  /* 0x000000211f187223 */ /* 0x040fe20000010016 */
[----:B------:R-:W-:Y:S01]  /*3da0*/  PRMT R22, RZ, 0x5410, R13 ;  /* 0x00005410ff167816 */ /* 0x000fe2000000000d */
[----:B------:R-:W-:Y:S02]  /*3db0*/  FFMA.FTZ R23, R31, R32, R23 ;  /* 0x000000201f177223 */ /* 0x000fe40000010017 */
[----:B------:R-:W-:Y:S02]  /*3dc0*/  FMUL.FTZ R31, R30, R17 ;  /* 0x000000111e1f7220 */ /* 0x000fe40000410000 */
[C---:B------:R-:W-:Y:S02]  /*3dd0*/  FFMA.FTZ R25, R28.reuse, R30, R25 ;  /* 0x0000001e1c197223 */ /* 0x040fe40000010019 */
[----:B------:R-:W-:-:S02]  /*3de0*/  FFMA.FTZ R23, R28, R31, R23 ;  /* 0x0000001f1c177223 */ /* 0x000fc40000010017 */
[----:B------:R-:W-:Y:S01]  /*3df0*/  FADD.FTZ R28, R22, -UR16 ;  /* 0x80000010161c7e21 */ /* 0x000fe20008010000 */
[----:B------:R-:W-:Y:S01]  /*3e00*/  PRMT R22, RZ, 0x7610, R13 ;  /* 0x00007610ff167816 */ /* 0x000fe2000000000d */
[----:B------:R-:W-:Y:S01]  /*3e10*/  FADD.FTZ R32, R29, R32 ;  /* 0x000000201d207221 */ /* 0x000fe20000010000 */
[----:B------:R-:W-:Y:S01]  /*3e20*/  PRMT R29, RZ, 0x5410, R41 ;  /* 0x00005410ff1d7816 */ /* 0x000fe20000000029 */
[----:B------:R-:W-:Y:S02]  /*3e30*/  FADD.FTZ R27, R27, R30 ;  /* 0x0000001e1b1b7221 */ /* 0x000fe40000010000 */
[----:B------:R-:W-:Y:S02]  /*3e40*/  FADD.FTZ R22, R22, -UR16 ;  /* 0x8000001016167e21 */ /* 0x000fe40008010000 */
[----:B------:R-:W-:Y:S02]  /*3e50*/  FADD.FTZ R26, R26, R33 ;  /* 0x000000211a1a7221 */ /* 0x000fe40000010000 */
[----:B------:R-:W-:Y:S01]  /*3e60*/  FMUL.FTZ R30, R22, UR5 ;  /* 0x00000005161e7c20 */ /* 0x000fe20008410000 */
[----:B------:R-:W-:Y:S01]  /*3e70*/  PRMT R22, RZ, 0x7610, R41 ;  /* 0x00007610ff167816 */ /* 0x000fe20000000029 */
[----:B------:R-:W-:-:S02]  /*3e80*/  FADD.FTZ R31, R31, R32 ;  /* 0x000000201f1f7221 */ /* 0x000fc40000010000 */
        /* <DEDUP_REMOVED lines=20> */
.L_x_463:
[----:B------:R-:W-:Y:S01]  /*3fd0*/  FMUL.FTZ R32, R29, R14 ;  /* 0x0000000e1d207220 */ /* 0x000fe20000410000 */
[----:B------:R-:W0:Y:S01]  /*3fe0*/  S2R R35, SR_LANEID ;  /* 0x0000000000237919 */ /* 0x000e220000000000 */
[----:B------:R-:W-:Y:S01]  /*3ff0*/  ISETP.GT.AND P0, PT, R0, 0x21f, PT ;  /* 0x0000021f0000780c */ /* 0x000fe20003f04270 */
[----:B------:R-:W-:Y:S01]  /*4000*/  FFMA.FTZ R25, R30, R22, R25 ;  /* 0x000000161e197223 */ /* 0x000fe20000010019 */
[----:B------:R-:W-:Y:S01]  /*4010*/  ISETP.NE.AND P2, PT, R0, RZ, PT ;  /* 0x000000ff0000720c */ /* 0x000fe20003f45270 */
[----:B------:R-:W-:Y:S01]  /*4020*/  FFMA.FTZ R33, R28, R32, R23 ;  /* 0x000000201c217223 */ /* 0x000fe20000010017 */
[----:B------:R-:W-:Y:S01]  /*4030*/  BSSY B0, `(.L_x_464) ;  /* 0x000005a000007945 */ /* 0x000fe20003800000 */
[----:B------:R-:W-:Y:S01]  /*4040*/  FADD.FTZ R34, R31, R32 ;  /* 0x000000201f227221 */ /* 0x000fe20000010000 */
[----:B------:R-:W-:Y:S01]  /*4050*/  MOV R32, 0xffffffe0 ;  /* 0xffffffe000207802 */ /* 0x000fe20000000f00 */
[----:B------:R-:W-:Y:S01]  /*4060*/  FMUL.FTZ R31, R22, R17 ;  /* 0x00000011161f7220 */ /* 0x000fe20000410000 */
[----:B------:R-:W-:Y:S01]  /*4070*/  ISETP.GT.U32.AND P3, PT, R0, 0x22, PT ;  /* 0x000000220000780c */ /* 0x000fe20003f64070 */
[----:B------:R-:W-:-:S02]  /*4080*/  FFMA.FTZ R24, R28, R29, R24 ;  /* 0x0000001d1c187223 */ /* 0x000fc40000010018 */
[----:B------:R-:W-:Y:S02]  /*4090*/  IMAD R32, R77, R32, 0x22f ;  /* 0x0000022f4d207424 */ /* 0x000fe400078e0220 */
[----:B------:R-:W-:Y:S02]  /*40a0*/  FADD.FTZ R23, R31, R34 ;  /* 0x000000221f177221 */ /* 0x000fe40000010000 */
[----:B------:R-:W-:Y:S01]  /*40b0*/  FFMA.FTZ R31, R30, R31, R33 ;  /* 0x0000001f1e1f7223 */ /* 0x000fe20000010021 */
[----:B------:R-:W-:Y:S01]  /*40c0*/  SEL R32, R32, 0x1f, P0 ;  /* 0x0000001f20207807 */ /* 0x000fe20000000000 */
[----:B------:R-:W-:Y:S02]  /*40d0*/  FADD.FTZ R26, R26, R29 ;  /* 0x0000001d1a1a7221 */ /* 0x000fe40000010000 */
[----:B------:R-:W-:Y:S02]  /*40e0*/  FADD.FTZ R27, R27, R22 ;  /* 0x000000161b1b7221 */ /* 0x000fe40000010000 */
[----:B------:R-:W1:Y:S01]  /*40f0*/  SHFL.DOWN PT, R34, R23, 0x1, R32 ;  /* 0x0820000017227989 */ /* 0x000e6200000e0020 */
[----:B0-----:R-:W-:-:S02]  /*4100*/  ISETP.GE.AND P0, PT, R35, R32, PT ;  /* 0x000000202300720c */ /* 0x001fc40003f06270 */
[----:B------:R-:W-:Y:S01]  /*4110*/  IADD3 R33, R35, 0x2, RZ ;  /* 0x0000000223217810 */ /* 0x000fe20007ffe0ff */
[----:B------:R-:W-:Y:S10]  /*4120*/  STS.128 [R0.X16+0xc0], R24 ;  /* 0x0000c01800007388 */ /* 0x000ff4000000cc00 */
[----:B-1----:R-:W-:-:S02]  /*4130*/  @!P0 FADD.FTZ R23, R23, R34 ;  /* 0x0000002217178221 */ /* 0x002fc40000010000 */
[----:B------:R-:W0:Y:S02]  /*4140*/  SHFL.DOWN PT, R34, R31, 0x1, R32 ;  /* 0x082000001f227989 */ /* 0x000e2400000e0020 */
[----:B0-----:R-:W-:Y:S01]  /*4150*/  @!P0 FADD.FTZ R31, R31, R34 ;  /* 0x000000221f1f8221 */ /* 0x001fe20000010000 */
[----:B------:R-:W-:Y:S01]  /*4160*/  ISETP.GT.AND P0, PT, R33, R32, PT ;  /* 0x000000202100720c */ /* 0x000fe20003f04270 */
[----:B------:R-:W0:Y:S01]  /*4170*/  SHFL.DOWN PT, R34, R23, 0x2, R32 ;  /* 0x0840000017227989 */ /* 0x000e2200000e0020 */
[----:B------:R-:W-:-:S11]  /*4180*/  IADD3 R33, R35, 0x4, RZ ;  /* 0x0000000423217810 */ /* 0x000fd60007ffe0ff */
[----:B0-----:R-:W-:Y:S02]  /*4190*/  @!P0 FADD.FTZ R23, R23, R34 ;  /* 0x0000002217178221 */ /* 0x001fe40000010000 */
        /* <DEDUP_REMOVED lines=14> */
[----:B------:R-:W-:Y:S02]  /*4280*/  ISETP.GT.AND P0, PT, R33, R32, PT ;  /* 0x000000202100720c */ /* 0x000fe40003f04270 */
[----:B------:R-:W0:Y:S04]  /*4290*/  SHFL.DOWN PT, R33, R23, 0x10, R32 ;  /* 0x0a00000017217989 */ /* 0x000e2800000e0020 */
[----:B------:R-:W1:Y:S07]  /*42a0*/  SHFL.DOWN PT, R34, R31, 0x10, R32 ;  /* 0x0a0000001f227989 */ /* 0x000e6e00000e0020 */
[----:B0-----:R-:W-:-:S02]  /*42b0*/  @!P0 FADD.FTZ R23, R23, R33 ;  /* 0x0000002117178221 */ /* 0x001fc40000010000 */
[----:B-1----:R-:W-:Y:S01]  /*42c0*/  @!P0 FADD.FTZ R31, R31, R34 ;  /* 0x000000221f1f8221 */ /* 0x002fe20000010000 */
[----:B------:R-:W-:-:S04]  /*42d0*/  ISETP.NE.AND P0, PT, R35, RZ, PT ;  /* 0x000000ff2300720c */ /* 0x000fc80003f05270 */
[----:B------:R-:W-:-:S09]  /*42e0*/  MOV R22, R31 ;  /* 0x0000001f00167202 */ /* 0x000fd20000000f00 */
[----:B------:R0:W-:Y:S04]  /*42f0*/  @!P0 STS.64 [R77.X8+0x18], R22 ;  /* 0x000018164d008388 */ /* 0x0001e80000008a00 */
[----:B------:R-:W-:Y:S06]  /*4300*/  BAR.SYNC.DEFER_BLOCKING 0x0 ;  /* 0x0000000000007b1d */ /* 0x000fec0000010000 */
[----:B------:R-:W-:Y:S05]  /*4310*/  @P2 BRA `(.L_x_465) ;  /* 0x000002b000002947 */ /* 0x000fea0003800000 */
[----:B------:R-:W1:Y:S04]  /*4320*/  LDS.128 R28, [0x20] ;  /* 0x00002000ff1c7984 */ /* 0x000e680000000c00 */
[----:B------:R-:W2:Y:S01]  /*4330*/  LDS.128 R32, [0x30] ;  /* 0x00003000ff207984 */ /* 0x000ea20000000c00 */
        /* <DEDUP_REMOVED lines=8> */
[----:B------:R-:W-:Y:S02]  /*43c0*/  FADD.FTZ R22, R22, R35 ;  /* 0x0000002316167221 */ /* 0x000fe40000010000 */
        /* <DEDUP_REMOVED lines=20> */
[----:B0-----:R-:W-:-:S02]  /*4510*/  FADD.FTZ R57, R57, R28 ;  /* 0x0000001c39397221 */ /* 0x001fc40000010000 */
[----:B------:R-:W-:Y:S02]  /*4520*/  FADD.FTZ R22, R22, R29 ;  /* 0x0000001d16167221 */ /* 0x000fe40000010000 */
[----:B------:R-:W-:Y:S02]  /*4530*/  FADD.FTZ R57, R57, R30 ;  /* 0x0000001e39397221 */ /* 0x000fe40000010000 */
[----:B------:R-:W-:Y:S02]  /*4540*/  FADD.FTZ R32, R22, R31 ;  /* 0x0000001f16207221 */ /* 0x000fe40000010000 */
[----:B------:R-:W0:Y:S04]  /*4550*/  LDS.128 R28, [0x90] ;  /* 0x00009000ff1c7984 */ /* 0x000e280000000c00 */
[----:B------:R-:W1:Y:S01]  /*4560*/  LDS.64 R22, [0xa0] ;  /* 0x0000a000ff167984 */ /* 0x000e620000000a00 */
[----:B0-----:R-:W-:-:S02]  /*4570*/  FADD.FTZ R57, R57, R28 ;  /* 0x0000001c39397221 */ /* 0x001fc40000010000 */
[----:B------:R-:W-:Y:S02]  /*4580*/  FADD.FTZ R32, R32, R29 ;  /* 0x0000001d20207221 */ /* 0x000fe40000010000 */
[----:B------:R-:W-:Y:S02]  /*4590*/  FADD.FTZ R57, R57, R30 ;  /* 0x0000001e39397221 */ /* 0x000fe40000010000 */
[----:B------:R-:W-:Y:S02]  /*45a0*/  FADD.FTZ R32, R32, R31 ;  /* 0x0000001f20207221 */ /* 0x000fe40000010000 */
[----:B-1----:R-:W-:Y:S02]  /*45b0*/  FADD.FTZ R22, R57, R22 ;  /* 0x0000001639167221 */ /* 0x002fe40000010000 */
[----:B------:R-:W-:Y:S02]  /*45c0*/  FADD.FTZ R23, R32, R23 ;  /* 0x0000001720177221 */ /* 0x000fe40000010000 */
.L_x_465:
[----:B------:R-:W-:Y:S05]  /*45d0*/  BSYNC B0 ;  /* 0x0000000000007941 */ /* 0x000fea0003800000 */
.L_x_464:
        /* <DEDUP_REMOVED lines=79> */
.L_x_467:
[----:B------:R-:W-:Y:S05]  /*4ad0*/  BSYNC B0 ;  /* 0x0000000000007941 */ /* 0x000fea0003800000 */
.L_x_466:
        /* <DEDUP_REMOVED lines=21> */
.L_x_469:
[----:B------:R-:W-:Y:S05]  /*4c30*/  BSYNC B0 ;  /* 0x0000000000007941 */ /* 0x000fea0003800000 */
.L_x_468:
[----:B------:R-:W-:Y:S05]  /*4c40*/  @!P0 BRA `(.L_x_470) ;  /* 0x000011f000008947 */ /* 0x000fea0003800000 */
[----:B------:R-:W2:Y:S01]  /*4c50*/  S2R R34, SR_CTAID.Y ;  /* 0x0000000000227919 */ /* 0x000ea20000002600 */
[----:B-1----:R-:W-:-:S05]  /*4c60*/  LOP3.LUT R24, R59, 0x1, RZ, 0xc0, !PT ;  /* 0x000000013b187812 */ /* 0x002fca00078ec0ff */
[----:B------:R-:W-:-:S04]  /*4c70*/  IMAD R25, R24, c[0x0][0x10], RZ ;  /* 0x0000040018197a24 */ /* 0x000fc800078e02ff */
[----:B------:R-:W-:-:S05]  /*4c80*/  IMAD R24, R25, c[0x0][0xc], RZ ;  /* 0x0000030019187a24 */ /* 0x000fca00078e02ff */
[----:B------:R-:W-:-:S05]  /*4c90*/  SHF.L.U32 R27, R24, 0x1, RZ ;  /* 0x00000001181b7819 */ /* 0x000fca00000006ff */
[----:B------:R-:W-:Y:S01]  /*4ca0*/  IMAD.WIDE R26, R27, R32, c[0x0][0x1b0] ;  /* 0x00006c001b1a7625 */ /* 0x000fe200078e0220 */
[----:B--2---:R-:W-:-:S05]  /*4cb0*/  IADD3 R25, R25, R34, RZ ;  /* 0x0000002219197210 */ /* 0x004fca0007ffe0ff */
        /* <DEDUP_REMOVED lines=20> */
.L_x_472:
[----:B------:R-:W2:Y:S01]  /*4e00*/  LDG.E.STRONG.GPU R28, [R24.64] ;  /* 0x0000000e181c7981 */ /* 0x000ea2000c1ef900 */
[----:B------:R-:W-:Y:S01]  /*4e10*/  YIELD ;  /* 0x0000000000007946 */ /* 0x000fe20003800000 */
[----:B--2---:R-:W-:Y:S01]  /*4e20*/  ISETP.NE.AND P0, PT, R28, R31, PT ;  /* 0x0000001f1c00720c */ /* 0x004fe20003f05270 */
[----:B------:R-:W-:-:S12]  /*4e30*/  CCTL.IVALL ;  /* 0x00000000ff00798f */ /* 0x000fd80002000000 */
[----:B------:R-:W-:Y:S05]  /*4e40*/  @P0 BRA `(.L_x_472) ;  /* 0xffffffb000000947 */ /* 0x000fea000383ffff */
.L_x_471:
[----:B------:R-:W-:Y:S01]  /*4e50*/  ISETP.NE.AND P0, PT, RZ, c[0x0][0xc], PT ;  /* 0x00000300ff007a0c */ /* 0x000fe20003f05270 */
[----:B------:R-:W-:Y:S01]  /*4e60*/  WARPSYNC 0xffffffff ;  /* 0xffffffff00007948 */ /* 0x000fe20003800000 */
[----:B------:R-:W-:Y:S11]  /*4e70*/  BAR.SYNC.DEFER_BLOCKING 0x0 ;  /* 0x0000000000007b1d */ /* 0x000ff60000010000 */
[----:B------:R-:W-:Y:S05]  /*4e80*/  @!P0 BRA `(.L_x_470) ;  /* 0x00000fb000008947 */ /* 0x000fea0003800000 */
[----:B-1----:R-:W-:-:S04]  /*4e90*/  IADD3 R24, R33, -0x1, RZ ;  /* 0xffffffff21187810 */ /* 0x002fc80007ffe0ff */
[----:B------:R-:W-:Y:S01]  /*4ea0*/  ISETP.GE.U32.AND P0, PT, R24, 0x3, PT ;  /* 0x000000031800780c */ /* 0x000fe20003f06070 */
[----:B------:R-:W-:-:S12]  /*4eb0*/  HFMA2.MMA R24, -RZ, RZ, 0, 0 ;  /* 0x00000000ff187435 */ /* 0x000fd800000001ff */
        /* <DEDUP_REMOVED lines=10> */
.L_x_476:
        /* <DEDUP_REMOVED lines=10> */
[----:B------:R-:W-:Y:S02]  /*5000*/  @!P6 IMAD R32, R32, c[0x0][0x10], R34 ;  /* 0x000004002020ea24 */ /* 0x000fe400078e0222 */
[----:B0-2---:R-:W-:Y:S02]  /*5010*/  @!P3 FADD.FTZ R22, R22, R28 ;  /* 0x0000001c1616b221 */ /* 0x005fe40000010000 */
[----:B------:R-:W-:Y:S01]  /*5020*/  @!P3 FADD.FTZ R23, R23, R29 ;  /* 0x0000001d1717b221 */ /* 0x000fe20000010000 */
[----:B------:R-:W-:Y:S01]  /*5030*/  ISETP.EQ.OR P3, PT, R31, R61, P2 ;  /* 0x0000003d1f00720c */ /* 0x000fe20001762670 */
[----:B------:R-:W-:-:S12]  /*5040*/  @!P5 IMAD.WIDE.U32 R28, R33, 0x8, R26 ;  /* 0x00000008211cd825 */ /* 0x000fd800078e001a */
[----:B------:R-:W-:Y:S01]  /*5050*/  @!P3 IMAD R31, R31, c[0x0][0x10], R34 ;  /* 0x000004001f1fba24 */ /* 0x000fe200078e0222 */
[----:B------:R-:W2:Y:S03]  /*5060*/  @!P5 LDG.E.64 R28, [R28.64] ;  /* 0x0000000e1c1cd981 */ /* 0x000ea6000c1e1b00 */
[----:B------:R-:W-:-:S06]  /*5070*/  @!P3 IMAD.WIDE.U32 R30, R31, 0x8, R26 ;  /* 0x000000081f1eb825 */ /* 0x000fcc00078e001a */
[----:B------:R-:W3:Y:S01]  /*5080*/  @!P3 LDG.E.64 R30, [R30.64] ;  /* 0x0000000e1e1eb981 */ /* 0x000ee2000c1e1b00 */
[----:B------:R-:W-:-:S06]  /*5090*/  @!P6 IMAD.WIDE.U32 R32, R32, 0x8, R26 ;  /* 0x000000082020e825 */ /* 0x000fcc00078e001a */
[----:B------:R-:W4:Y:S01]  /*50a0*/  @!P6 LDG.E.64 R32, [R32.64] ;  /* 0x0000000e2020e981 */ /* 0x000f22000c1e1b00 */
[----:B------:R-:W-:Y:S01]  /*50b0*/  IADD3 R35, R24, 0x4, RZ ;  /* 0x0000000418237810 */ /* 0x000fe20007ffe0ff */
[----:B---3--:R-:W-:Y:S01]  /*50c0*/  @!P3 FADD.FTZ R22, R22, R30 ;  /* 0x0000001e1616b221 */ /* 0x008fe20000010000 */
[----:B------:R-:W-:Y:S01]  /*50d0*/  IADD3 R30, R24, 0x5, RZ ;  /* 0x00000005181e7810 */ /* 0x000fe20007ffe0ff */
[----:B------:R-:W-:Y:S01]  /*50e0*/  @!P3 FADD.FTZ R23, R23, R31 ;  /* 0x0000001f1717b221 */ /* 0x000fe20000010000 */
[-C--:B------:R-:W-:Y:S01]  /*50f0*/  ISETP.EQ.OR P3, PT, R35, R61.reuse, P2 ;  /* 0x0000003d2300720c */ /* 0x080fe20001762670 */
[----:B--2---:R-:W-:Y:S02]  /*5100*/  @!P5 FADD.FTZ R22, R22, R28 ;  /* 0x0000001c1616d221 */ /* 0x004fe40000010000 */
[----:B------:R-:W-:Y:S01]  /*5110*/  @!P5 FADD.FTZ R23, R23, R29 ;  /* 0x0000001d1717d221 */ /* 0x000fe20000010000 */
[----:B------:R-:W-:Y:S01]  /*5120*/  ISETP.EQ.OR P5, PT, R30, R61, P2 ;  /* 0x0000003d1e00720c */ /* 0x000fe200017a2670 */
[----:B----4-:R-:W-:Y:S01]  /*5130*/  @!P6 FADD.FTZ R22, R22, R32 ;  /* 0x000000201616e221 */ /* 0x010fe20000010000 */
        /* <DEDUP_REMOVED lines=85> */
.L_x_475:
        /* <DEDUP_REMOVED lines=14> */
[----:B------:R-:W-:Y:S02]  /*5770*/  ISETP.EQ.OR P6, PT, R32, R61, P2 ;  /* 0x0000003d2000720c */ /* 0x000fe400017c2670 */
[----:B------:R-:W-:Y:S01]  /*5780*/  IADD3 R24, R24, 0x4, RZ ;  /* 0x0000000418187810 */ /* 0x000fe20007ffe0ff */
[----:B0-2---:R-:W-:-:S08]  /*5790*/  @!P0 FADD.FTZ R23, R23, R31 ;  /* 0x0000001f17178221 */ /* 0x005fd00000010000 */
[----:B------:R-:W-:Y:S02]  /*57a0*/  @!P5 IMAD R31, R33, c[0x0][0x10], R34 ;  /* 0x00000400211fda24 */ /* 0x000fe400078e0222 */
[----:B------:R-:W-:Y:S01]  /*57b0*/  @!P0 FADD.FTZ R22, R22, R30 ;  /* 0x0000001e16168221 */ /* 0x000fe20000010000 */
[----:B------:R-:W-:Y:S01]  /*57c0*/  ISETP.EQ.OR P0, PT, R24, R61, P2 ;  /* 0x0000003d1800720c */ /* 0x000fe20001702670 */
[----:B------:R-:W-:-:S04]  /*57d0*/  @!P5 IMAD.WIDE.U32 R30, R31, 0x8, R26 ;  /* 0x000000081f1ed825 */ /* 0x000fc800078e001a */
[----:B------:R-:W-:Y:S02]  /*57e0*/  @!P6 IMAD R33, R32, c[0x0][0x10], R34 ;  /* 0x000004002021ea24 */ /* 0x000fe400078e0222 */
[----:B------:R-:W2:Y:S02]  /*57f0*/  @!P5 LDG.E.64 R30, [R30.64] ;  /* 0x0000000e1e1ed981 */ /* 0x000ea4000c1e1b00 */
[----:B------:R-:W-:-:S04]  /*5800*/  @!P6 IMAD.WIDE.U32 R32, R33, 0x8, R26 ;  /* 0x000000082120e825 */ /* 0x000fc800078e001a */
[----:B---3--:R-:W-:Y:S02]  /*5810*/  @!P3 FADD.FTZ R23, R23, R29 ;  /* 0x0000001d1717b221 */ /* 0x008fe40000010000 */
[----:B------:R-:W3:Y:S01]  /*5820*/  @!P6 LDG.E.64 R32, [R32.64] ;  /* 0x0000000e2020e981 */ /* 0x000ee2000c1e1b00 */
[----:B------:R-:W-:Y:S02]  /*5830*/  @!P0 IMAD R29, R24, c[0x0][0x10], R34 ;  /* 0x00000400181d8a24 */ /* 0x000fe400078e0222 */
[----:B------:R-:W-:Y:S02]  /*5840*/  @!P3 FADD.FTZ R22, R22, R28 ;  /* 0x0000001c1616b221 */ /* 0x000fe40000010000 */
[----:B------:R-:W-:-:S06]  /*5850*/  @!P0 IMAD.WIDE.U32 R28, R29, 0x8, R26 ;  /* 0x000000081d1c8825 */ /* 0x000fcc00078e001a */
[----:B------:R-:W4:Y:S01]  /*5860*/  @!P0 LDG.E.64 R28, [R28.64] ;  /* 0x0000000e1c1c8981 */ /* 0x000f22000c1e1b00 */
[----:B--2---:R-:W-:Y:S01]  /*5870*/  @!P5 FADD.FTZ R23, R23, R31 ;  /* 0x0000001f1717d221 */ /* 0x004fe20000010000 */
[----:B------:R-:W-:Y:S01]  /*5880*/  IADD3 R31, R24, 0x1, RZ ;  /* 0x00000001181f7810 */ /* 0x000fe20007ffe0ff */
[----:B------:R-:W-:Y:S01]  /*5890*/  @!P5 FADD.FTZ R22, R22, R30 ;  /* 0x0000001e1616d221 */ /* 0x000fe20000010000 */
[----:B------:R-:W-:Y:S02]  /*58a0*/  IADD3 R30, R24, 0x2, RZ ;  /* 0x00000002181e7810 */ /* 0x000fe40007ffe0ff */
[-C--:B------:R-:W-:Y:S01]  /*58b0*/  ISETP.EQ.OR P5, PT, R31, R61.reuse, P2 ;  /* 0x0000003d1f00720c */ /* 0x080fe200017a2670 */
[----:B---3--:R-:W-:Y:S01]  /*58c0*/  @!P6 FADD.FTZ R22, R22, R32 ;  /* 0x000000201616e221 */ /* 0x008fe20000010000 */
[----:B------:R-:W-:Y:S01]  /*58d0*/  IADD3 R32, R24, 0x3, RZ ;  /* 0x0000000318207810 */ /* 0x000fe20007ffe0ff */
[----:B------:R-:W-:Y:S01]  /*58e0*/  @!P6 FADD.FTZ R23, R23, R33 ;  /* 0x000000211717e221 */ /* 0x000fe20000010000 */
[----:B------:R-:W-:-:S02]  /*58f0*/  ISETP.EQ.OR P6, PT, R30, R61, P2 ;  /* 0x0000003d1e00720c */ /* 0x000fc400017c2670 */
[----:B------:R-:W-:-:S07]  /*5900*/  ISETP.EQ.OR P3, PT, R32, R61, P2 ;  /* 0x0000003d2000720c */ /* 0x000fce0001762670 */
[----:B------:R-:W-:Y:S02]  /*5910*/  @!P5 IMAD R31, R31, c[0x0][0x10], R34 ;  /* 0x000004001f1fda24 */ /* 0x000fe400078e0222 */
[----:B----4-:R-:W-:Y:S02]  /*5920*/  @!P0 FADD.FTZ R23, R23, R29 ;  /* 0x0000001d17178221 */ /* 0x010fe40000010000 */
        /* <DEDUP_REMOVED lines=11> */
[----:B------:R-:W-:Y:S02]  /*59e0*/  IADD3 R25, R25, -0x4, RZ ;  /* 0xfffffffc19197810 */ /* 0x000fe40007ffe0ff */
[----:B------:R-:W-:Y:S01]  /*59f0*/  IADD3 R24, R24, 0x4, RZ ;  /* 0x0000000418187810 */ /* 0x000fe20007ffe0ff */
[----:B--2---:R-:W-:Y:S02]  /*5a00*/  @!P5 FADD.FTZ R22, R22, R30 ;  /* 0x0000001e1616d221 */ /* 0x004fe40000010000 */
[----:B------:R-:W-:-:S02]  /*5a10*/  @!P5 FADD.FTZ R23, R23, R31 ;  /* 0x0000001f1717d221 */ /* 0x000fc40000010000 */
[----:B---3--:R-:W-:Y:S02]  /*5a20*/  @!P6 FADD.FTZ R22, R22, R28 ;  /* 0x0000001c1616e221 */ /* 0x008fe40000010000 */
[----:B------:R-:W-:Y:S02]  /*5a30*/  @!P6 FADD.FTZ R23, R23, R29 ;  /* 0x0000001d1717e221 */ /* 0x000fe40000010000 */
[----:B----4-:R-:W-:Y:S02]  /*5a40*/  @!P3 FADD.FTZ R22, R22, R32 ;  /* 0x000000201616b221 */ /* 0x010fe40000010000 */
[----:B------:R-:W-:Y:S02]  /*5a50*/  @!P3 FADD.FTZ R23, R23, R33 ;  /* 0x000000211717b221 */ /* 0x000fe40000010000 */
.L_x_477:
[----:B------:R-:W-:-:S13]  /*5a60*/  ISETP.NE.OR P0, PT, R25, RZ, P0 ;  /* 0x000000ff1900720c */ /* 0x000fda0000705670 */
[----:B------:R-:W-:Y:S05]  /*5a70*/  @!P0 BRA `(.L_x_473) ;  /* 0x000001f000008947 */ /* 0x000fea0003800000 */
.L_x_474:
        /* <DEDUP_REMOVED lines=31> */
.L_x_473:
        /* <DEDUP_REMOVED lines=12> */
.L_x_479:
[----:B------:R-:W-:Y:S05]  /*5d30*/  BSYNC B0 ;  /* 0x0000000000007941 */ /* 0x000fea0003800000 */
.L_x_478:
        /* <DEDUP_REMOVED lines=16> */
.L_x_470:
[----:B------:R-:W-:Y:S04]  /*5e40*/  @!P2 STS.64 [0xb0], R22 ;  /* 0x0000b016ff00a388 */ /* 0x000fe80000000a00 */
[----:B------:R-:W-:Y:S01]  /*5e50*/  BAR.SYNC.DEFER_BLOCKING 0x0 ;  /* 0x0000000000007b1d */ /* 0x000fe20000010000 */
[----:B------:R-:W-:Y:S02]  /*5e60*/  ISETP.GE.U32.AND P0, PT, R76, c[0x0][0x1e0], PT ;  /* 0x000078004c007a0c */ /* 0x000fe40003f06070 */
[----:B-1----:R-:W-:Y:S02]  /*5e70*/  PRMT R27, RZ, 0x5410, R56 ;  /* 0x00005410ff1b7816 */ /* 0x002fe40000000038 */
[----:B------:R-:W-:Y:S02]  /*5e80*/  ISETP.GE.U32.AND P5, PT, R75, c[0x0][0x1e0], PT ;  /* 0x000078004b007a0c */ /* 0x000fe40003fa6070 */
[----:B------:R-:W-:-:S02]  /*5e90*/  ISETP.GE.AND.EX P3, PT, R78, c[0x0][0x1e4], PT, P0 ;  /* 0x000079004e007a0c */ /* 0x000fc40003f66300 */
[----:B------:R-:W-:Y:S01]  /*5ea0*/  PRMT R56, RZ, 0x7610, R56 ;  /* 0x00007610ff387816 */ /* 0x000fe20000000038 */
[----:B0-----:R-:W0:Y:S02]  /*5eb0*/  LDS.64 R22, [0xb0] ;  /* 0x0000b000ff167984 */ /* 0x001e240000000a00 */
[----:B0-----:R-:W-:Y:S01]  /*5ec0*/  FMUL.FTZ R24, R22, c[0x0][0x20c] ;  /* 0x0000830016187a20 */ /* 0x001fe20000410000 */
[--C-:B------:R-:W-:Y:S01]  /*5ed0*/  PRMT R22, RZ, 0x5410, R39.reuse ;  /* 0x00005410ff167816 */ /* 0x100fe20000000027 */
[----:B------:R-:W-:Y:S01]  /*5ee0*/  FMUL.FTZ R26, R23, c[0x0][0x20c] ;  /* 0x00008300171a7a20 */ /* 0x000fe20000410000 */
[----:B------:R-:W-:Y:S01]  /*5ef0*/  PRMT R39, RZ, 0x7610, R39 ;  /* 0x00007610ff277816 */ /* 0x000fe20000000027 */
[----:B------:R0:W1:Y:S02]  /*5f00*/  R2UR UR4, R24 ;  /* 0x00000000180473c2 */ /* 0x00006400000e0000 */
[----:B------:R-:W-:Y:S02]  /*5f10*/  FADD.FTZ R22, R22, -UR16 ;  /* 0x8000001016167e21 */ /* 0x000fe40008010000 */
[----:B------:R-:W-:-:S02]  /*5f20*/  FADD.FTZ R23, R39, -UR16 ;  /* 0x8000001027177e21 */ /* 0x000fc40008010000 */
[----:B------:R-:W-:Y:S02]  /*5f30*/  FMUL.FTZ R25, R22, UR5 ;  /* 0x0000000516197c20 */ /* 0x000fe40008410000 */
[----:B------:R-:W-:Y:S01]  /*5f40*/  FMUL.FTZ R23, R23, UR5 ;  /* 0x0000000517177c20 */ /* 0x000fe20008410000 */
[----:B------:R-:W-:Y:S05]  /*5f50*/  @!P4 BRA `(.L_x_480) ;  /* 0x000001200000c947 */ /* 0x000fea0003800000 */
[----:B0-----:R-:W-:Y:S02]  /*5f60*/  FFMA.FTZ R24, R25, R14, R15 ;  /* 0x0000000e19187223 */ /* 0x001fe4000001000f */
[----:B------:R-:W-:Y:S02]  /*5f70*/  FFMA.FTZ R22, R23, R17, R16 ;  /* 0x0000001117167223 */ /* 0x000fe40000010010 */
[----:B------:R-:W-:Y:S02]  /*5f80*/  FMUL.FTZ R28, R24, -1.4426950216293334961 ;  /* 0xbfb8aa3b181c7820 */ /* 0x000fe40000410000 */
[----:B------:R-:W-:-:S04]  /*5f90*/  FMUL.FTZ R31, R22, -1.4426950216293334961 ;  /* 0xbfb8aa3b161f7820 */ /* 0x000fc80000410000 */
[----:B------:R-:W0:Y:S08]  /*5fa0*/  MUFU.EX2 R28, R28 ;  /* 0x0000001c001c7308 */ /* 0x000e300000000800 */
[----:B------:R-:W2:Y:S01]  /*5fb0*/  MUFU.EX2 R31, R31 ;  /* 0x0000001f001f7308 */ /* 0x000ea20000000800 */
[----:B0-----:R-:W-:-:S07]  /*5fc0*/  FADD.FTZ R29, R28, 1 ;  /* 0x3f8000001c1d7421 */ /* 0x001fce0000010000 */
[----:B------:R-:W0:Y:S01]  /*5fd0*/  MUFU.RCP R30, R29 ;  /* 0x0000001d001e7308 */ /* 0x000e220000001000 */
[----:B--2---:R-:W-:-:S07]  /*5fe0*/  FADD.FTZ R32, R31, 1 ;  /* 0x3f8000001f207421 */ /* 0x004fce0000010000 */
[----:B------:R-:W2:Y:S01]  /*5ff0*/  MUFU.RCP R33, R32 ;  /* 0x0000002000217308 */ /* 0x000ea20000001000 */
[----:B0-----:R-:W-:Y:S02]  /*6000*/  FADD.FTZ R35, -R30, 1 ;  /* 0x3f8000001e237421 */ /* 0x001fe40000010100 */
[----:B------:R-:W-:Y:S02]  /*6010*/  FMUL.FTZ R27, R27, R30 ;  /* 0x0000001e1b1b7220 */ /* 0x000fe40000410000 */
[----:B------:R-:W-:Y:S02]  /*6020*/  FFMA.FTZ R24, R24, R35, 1 ;  /* 0x3f80000018187423 */ /* 0x000fe40000010023 */
[----:B--2---:R-:W-:Y:S02]  /*6030*/  FADD.FTZ R39, -R33, 1 ;  /* 0x3f80000021277421 */ /* 0x004fe40000010100 */
[----:B------:R-:W-:Y:S02]  /*6040*/  FMUL.FTZ R56, R56, R33 ;  /* 0x0000002138387220 */ /* 0x000fe40000410000 */
[----:B------:R-:W-:-:S02]  /*6050*/  FFMA.FTZ R39, R22, R39, 1 ;  /* 0x3f80000016277423 */ /* 0x000fc40000010027 */
[----:B------:R-:W-:Y:S02]  /*6060*/  FMUL.FTZ R27, R27, R24 ;  /* 0x000000181b1b7220 */ /* 0x000fe40000410000 */
[----:B------:R-:W-:Y:S02]  /*6070*/  FMUL.FTZ R56, R56, R39 ;  /* 0x0000002738387220 */ /* 0x000fe40000410000 */
.L_x_480:
[----:B0-----:R-:W-:Y:S01]  /*6080*/  BSSY B0, `(.L_x_481) ;  /* 0x0000012000007945 */ /* 0x001fe20003800000 */
[----:B------:R-:W-:Y:S05]  /*6090*/  @!P1 BRA `(.L_x_482) ;  /* 0x0000010000009947 */ /* 0x000fea0003800000 */
[--C-:B-1----:R-:W-:Y:S01]  /*60a0*/  FFMA.FTZ R25, R25, UR4, R26.reuse ;  /* 0x0000000419197c23 */ /* 0x102fe2000801001a */
[----:B------:R-:W-:Y:S01]  /*60b0*/  MOV R22, R18 ;  /* 0x0000001200167202 */ /* 0x000fe20000000f00 */
[----:B------:R-:W-:Y:S02]  /*60c0*/  FFMA.FTZ R23, R23, UR4, R26 ;  /* 0x0000000417177c23 */ /* 0x000fe4000801001a */
[----:B------:R-:W-:Y:S02]  /*60d0*/  FFMA.FTZ R25, R27, R14, -R25 ;  /* 0x0000000e1b197223 */ /* 0x000fe40000010819 */
[----:B------:R-:W-:Y:S01]  /*60e0*/  FFMA.FTZ R27, R56, R17, -R23 ;  /* 0x00000011381b7223 */ /* 0x000fe20000010817 */
[----:B------:R-:W-:Y:S01]  /*60f0*/  MOV R23, R21 ;  /* 0x0000001500177202 */ /* 0x000fe20000000f00 */
[----:B------:R-:W-:-:S02]  /*6100*/  IMAD R29, R93, c[0x0][0x1d8], RZ ;  /* 0x000076005d1d7a24 */ /* 0x000fc400078e02ff */
        /* <DEDUP_REMOVED lines=9> */
.L_x_482:
[----:B------:R-:W-:Y:S05]  /*61a0*/  BSYNC B0 ;  /* 0x0000000000007941 */ /* 0x000fea0003800000 */
.L_x_481:
[--C-:B------:R-:W-:Y:S02]  /*61b0*/  PRMT R22, RZ, 0x5410, R40.reuse ;  /* 0x00005410ff167816 */ /* 0x100fe40000000028 */
        /* <DEDUP_REMOVED lines=29> */
.L_x_483:
[----:B------:R-:W-:Y:S01]  /*6390*/  BSSY B0, `(.L_x_484) ;  /* 0x0000012000007945 */ /* 0x000fe20003800000 */
[----:B------:R-:W-:Y:S05]  /*63a0*/  @P3 BRA `(.L_x_485) ;  /* 0x0000010000003947 */ /* 0x000fea0003800000 */
        /* <DEDUP_REMOVED lines=16> */
.L_x_485:
[----:B------:R-:W-:Y:S05]  /*64b0*/  BSYNC B0 ;  /* 0x0000000000007941 */ /* 0x000fea0003800000 */
.L_x_484:
[--C-:B------:R-:W-:Y:S02]  /*64c0*/  PRMT R22, RZ, 0x5410, R37.reuse ;  /* 0x00005410ff167816 */ /* 0x100fe40000000025 */
[----:B------:R-:W-:Y:S02]  /*64d0*/  PRMT R37, RZ, 0x7610, R37 ;  /* 0x00007610ff257816 */ /* 0x000fe40000000025 */
[--C-:B------:R-:W-:Y:S01]  /*64e0*/  PRMT R23, RZ, 0x5410, R54.reuse ;  /* 0x00005410ff177816 */ /* 0x100fe20000000036 */
[----:B------:R-:W-:Y:S01]  /*64f0*/  FADD.FTZ R22, R22, -UR16 ;  /* 0x8000001016167e21 */ /* 0x000fe20008010000 */
[----:B------:R-:W-:Y:S01]  /*6500*/  ISETP.GE.U32.AND P3, PT, R73, c[0x0][0x1e0], PT ;  /* 0x0000780049007a0c */ /* 0x000fe20003f66070 */
        /* <DEDUP_REMOVED lines=8> */
[----:B0-----:R-:W-:-:S02]  /*6590*/  FFMA.FTZ R24, R37, R17, R16 ;  /* 0x0000001125187223 */ /* 0x001fc40000010010 */
        /* <DEDUP_REMOVED lines=16> */
.L_x_486:
[----:B------:R-:W-:Y:S01]  /*66a0*/  BSSY B0, `(.L_x_487) ;  /* 0x0000012000007945 */ /* 0x000fe20003800000 */
[----:B------:R-:W-:Y:S05]  /*66b0*/  @P0 BRA `(.L_x_488) ;  /* 0x0000010000000947 */ /* 0x000fea0003800000 */
[--C-:B-1----:R-:W-:Y:S02]  /*66c0*/  FFMA.FTZ R22, R39, UR4, R26.reuse ;  /* 0x0000000427167c23 */ /* 0x102fe4000801001a */
[----:B0-----:R-:W-:Y:S02]  /*66d0*/  FFMA.FTZ R25, R37, UR4, R26 ;  /* 0x0000000425197c23 */ /* 0x001fe4000801001a */
        /* <DEDUP_REMOVED lines=14> */
.L_x_488:
[----:B------:R-:W-:Y:S05]  /*67c0*/  BSYNC B0 ;  /* 0x0000000000007941 */ /* 0x000fea0003800000 */
.L_x_487:
[--C-:B------:R-:W-:Y:S02]  /*67d0*/  PRMT R22, RZ, 0x5410, R38.reuse ;  /* 0x00005410ff167816 */ /* 0x100fe40000000026 */
[----:B------:R-:W-:Y:S02]  /*67e0*/  PRMT R38, RZ, 0x7610, R38 ;  /* 0x00007610ff267816 */ /* 0x000fe40000000026 */
[----:B------:R-:W-:Y:S01]  /*67f0*/  ISETP.GE.U32.AND P0, PT, R72, c[0x0][0x1e0], PT ;  /* 0x0000780048007a0c */ /* 0x000fe20003f06070 */
[----:B0-----:R-:W-:Y:S01]  /*6800*/  FADD.FTZ R24, R22, -UR16 ;  /* 0x8000001016187e21 */ /* 0x001fe20008010000 */
        /* <DEDUP_REMOVED lines=26> */
.L_x_489:
[----:B------:R-:W-:Y:S01]  /*69b0*/  BSSY B0, `(.L_x_490) ;  /* 0x0000012000007945 */ /* 0x000fe20003800000 */
[----:B------:R-:W-:Y:S05]  /*69c0*/  @P2 BRA `(.L_x_491) ;  /* 0x0000010000002947 */ /* 0x000fea0003800000 */
[--C-:B-1----:R-:W-:Y:S02]  /*69d0*/  FFMA.FTZ R24, R35, UR4, R26.reuse ;  /* 0x0000000423187c23 */ /* 0x102fe4000801001a */
        /* <DEDUP_REMOVED lines=15> */
.L_x_491:
[----:B------:R-:W-:Y:S05]  /*6ad0*/  BSYNC B0 ;  /* 0x0000000000007941 */ /* 0x000fea0003800000 */
.L_x_490:
        /* <DEDUP_REMOVED lines=14> */
[----:B0-----:R-:W-:Y:S02]  /*6bc0*/  FMUL.FTZ R27, R23, -1.4426950216293334961 ;  /* 0xbfb8aa3b171b7820 */ /* 0x001fe40000410000 */
        /* <DEDUP_REMOVED lines=15> */
.L_x_492:
        /* <DEDUP_REMOVED lines=8> */
[----:B0-----:R-:W-:-:S02]  /*6d40*/  IMAD R24, R81, c[0x0][0x1d8], RZ ;  /* 0x0000760051187a24 */ /* 0x001fc400078e02ff */
        /* <DEDUP_REMOVED lines=9> */
.L_x_494:
[----:B------:R-:W-:Y:S05]  /*6de0*/  BSYNC B0 ;  /* 0x0000000000007941 */ /* 0x000fea0003800000 */
.L_x_493:
        /* <DEDUP_REMOVED lines=30> */
.L_x_495:
        /* <DEDUP_REMOVED lines=18> */
.L_x_497:
[----:B------:R-:W-:Y:S05]  /*70f0*/  BSYNC B0 ;  /* 0x0000000000007941 */ /* 0x000fea0003800000 */
.L_x_496:
        /* <DEDUP_REMOVED lines=30> */
.L_x_498:
        /* <DEDUP_REMOVED lines=18> */
.L_x_500:
[----:B------:R-:W-:Y:S05]  /*7400*/  BSYNC B0 ;  /* 0x0000000000007941 */ /* 0x000fea0003800000 */
.L_x_499:
        /* <DEDUP_REMOVED lines=30> */
.L_x_501:
        /* <DEDUP_REMOVED lines=18> */
.L_x_503:
[----:B------:R-:W-:Y:S05]  /*7710*/  BSYNC B0 ;  /* 0x0000000000007941 */ /* 0x000fea0003800000 */
.L_x_502:
        /* <DEDUP_REMOVED lines=30> */
.L_x_504:
        /* <DEDUP_REMOVED lines=18> */
.L_x_506:
[----:B------:R-:W-:Y:S05]  /*7a20*/  BSYNC B0 ;  /* 0x0000000000007941 */ /* 0x000fea0003800000 */
.L_x_505:
        /* <DEDUP_REMOVED lines=30> */
.L_x_507:
        /* <DEDUP_REMOVED lines=18> */
.L_x_509:
[----:B------:R-:W-:Y:S05]  /*7d30*/  BSYNC B0 ;  /* 0x0000000000007941 */ /* 0x000fea0003800000 */
.L_x_508:
        /* <DEDUP_REMOVED lines=30> */
.L_x_510:
        /* <DEDUP_REMOVED lines=18> */
.L_x_512:
[----:B------:R-:W-:Y:S05]  /*8040*/  BSYNC B0 ;  /* 0x0000000000007941 */ /* 0x000fea0003800000 */
.L_x_511:
        /* <DEDUP_REMOVED lines=30> */
.L_x_513:
        /* <DEDUP_REMOVED lines=18> */
.L_x_515:
[----:B------:R-:W-:Y:S05]  /*8350*/  BSYNC B0 ;  /* 0x0000000000007941 */ /* 0x000fea0003800000 */
.L_x_514:
        /* <DEDUP_REMOVED lines=29> */
.L_x_516:
        /* <DEDUP_REMOVED lines=18> */
.L_x_518:
[----:B------:R-:W-:Y:S05]  /*8650*/  BSYNC B0 ;  /* 0x0000000000007941 */ /* 0x000fea0003800000 */
.L_x_517:
        /* <DEDUP_REMOVED lines=32> */
.L_x_519:
        /* <DEDUP_REMOVED lines=18> */
.L_x_521:
[----:B------:R-:W-:Y:S05]  /*8980*/  BSYNC B0 ;  /* 0x0000000000007941 */ /* 0x000fea0003800000 */
.L_x_520:
        /* <DEDUP_REMOVED lines=30> */
.L_x_522:
        /* <DEDUP_REMOVED lines=18> */
.L_x_524:
[----:B------:R-:W-:Y:S05]  /*8c90*/  BSYNC B0 ;  /* 0x0000000000007941 */ /* 0x000fea0003800000 */
.L_x_523:
        /* <DEDUP_REMOVED lines=26> */
.L_x_525:
[----:B------:R-:W-:Y:S01]  /*8e40*/  BSSY B0, `(.L_x_526) ;  /* 0x0000011000007945 */ /* 0x000fe20003800000 */
[----:B------:R-:W-:Y:S05]  /*8e50*/  @P2 BRA `(.L_x_527) ;  /* 0x000000f000002947 */ /* 0x000fea0003800000 */
[--C-:B-1----:R-:W-:Y:S01]  /*8e60*/  FFMA.FTZ R5, R23, UR4, R26.reuse ;  /* 0x0000000417057c23 */ /* 0x102fe2000801001a */
        /* <DEDUP_REMOVED lines=14> */
.L_x_527:
[----:B------:R-:W-:Y:S05]  /*8f50*/  BSYNC B0 ;  /* 0x0000000000007941 */ /* 0x000fea0003800000 */
.L_x_526:
[----:B-1----:R-:W-:Y:S01]  /*8f60*/  ULDC UR4, c[0x0][0x10] ;  /* 0x0000040000047ab9 */ /* 0x002fe20000000800 */
[----:B------:R-:W-:Y:S01]  /*8f70*/  IADD3 R59, R59, 0x1, RZ ;  /* 0x000000013b3b7810 */ /* 0x000fe20007ffe0ff */
[----:B------:R-:W-:-:S04]  /*8f80*/  UIADD3 UR7, UR7, UR4, URZ ;  /* 0x0000000407077290 */ /* 0x000fc8000fffe03f */
[----:B------:R-:W-:-:S06]  /*8f90*/  UISETP.GE.AND UP0, UPT, UR7, UR6, UPT ;  /* 0x000000060700728c */ /* 0x000fcc000bf06270 */
[----:B------:R-:W-:-:S13]  /*8fa0*/  PLOP3.LUT P0, PT, PT, PT, UP0, 0x80, 0x0 ;  /* 0x000000000000781c */ /* 0x000fda0003f0f008 */
[----:B------:R-:W-:Y:S01]  /*8fb0*/  @P0 CALL.REL.NOINC `(.L_x_445) ;  /* 0x0000001000000944 */ /* 0x000fe20003c00000 */
[----:B------:R-:W-:Y:S05]  /*8fc0*/  BRA `(.L_x_528) ;  /* 0xffff73c000007947 */ /* 0x000fea000383ffff */
.L_x_445:
[----:B------:R-:W-:Y:S01]  /*8fd0*/  ISETP.NE.AND P1, PT, R0, RZ, PT ;  /* 0x000000ff0000720c */ /* 0x000fe20003f25270 */
[----:B0-----:R-:W-:Y:S01]  /*8fe0*/  HFMA2.MMA R3, -RZ, RZ, 0, 2.384185791015625e-07 ;  /* 0x00000004ff037435 */ /* 0x001fe200000001ff */
        /* <DEDUP_REMOVED lines=16> */
.L_x_530:
[----:B------:R-:W-:Y:S05]  /*90f0*/  BSYNC B0 ;  /* 0x0000000000007941 */ /* 0x000fea0003800000 */
.L_x_529:
        /* <DEDUP_REMOVED lines=11> */
.L_x_532:
[----:B------:R-:W2:Y:S01]  /*91b0*/  LDG.E.STRONG.GPU R5, [R2.64] ;  /* 0x0000000e02057981 */ /* 0x000ea2000c1ef900 */
[----:B------:R-:W-:Y:S01]  /*91c0*/  YIELD ;  /* 0x0000000000007946 */ /* 0x000fe20003800000 */
[----:B--2---:R-:W-:Y:S01]  /*91d0*/  ISETP.NE.AND P0, PT, R5, R4, PT ;  /* 0x000000040500720c */ /* 0x004fe20003f05270 */
[----:B------:R-:W-:-:S12]  /*91e0*/  CCTL.IVALL ;  /* 0x00000000ff00798f */ /* 0x000fd80002000000 */
[----:B------:R-:W-:Y:S05]  /*91f0*/  @P0 BRA `(.L_x_532) ;  /* 0xffffffb000000947 */ /* 0x000fea000383ffff */
.L_x_531:
        /* <DEDUP_REMOVED lines=25> */
.L_x_533:
[----:B------:R-:W-:-:S04]  /*9390*/  LEA R6, P0, R0, c[0x0][0x1b8], 0x2 ;  /* 0x00006e0000067a11 */ /* 0x000fc800078010ff */
[----:B------:R-:W-:Y:S02]  /*93a0*/  LEA.HI.X R7, R0, c[0x0][0x1bc], R7, 0x2, P0 ;  /* 0x00006f0000077a11 */ /* 0x000fe400000f1407 */
[-C--:B------:R-:W-:Y:S02]  /*93b0*/  LEA R8, P0, R25, R6.reuse, 0x2 ;  /* 0x0000000619087211 */ /* 0x080fe400078010ff */
[-C--:B------:R-:W-:Y:S01]  /*93c0*/  LEA R12, P2, R23, R6.reuse, 0x2 ;  /* 0x00000006170c7211 */ /* 0x080fe200078410ff */
[----:B0-----:R0:W2:Y:S01]  /*93d0*/  LDG.E R2, [R6.64] ;  /* 0x0000000e06027981 */ /* 0x0010a2000c1e1900 */
[----:B------:R-:W-:Y:S02]  /*93e0*/  LEA R10, P1, R16, R6, 0x2 ;  /* 0x00000006100a7211 */ /* 0x000fe400078210ff */
        /* <DEDUP_REMOVED lines=8> */
[----:B------:R-:W-:-:S04]  /*9470*/  IADD3 R0, R0, 0x230, RZ ;  /* 0x0000023000007810 */ /* 0x000fc80007ffe0ff */
[----:B------:R-:W-:Y:S02]  /*9480*/  ISETP.GT.U32.AND P0, PT, R25, R0, PT ;  /* 0x000000001900720c */ /* 0x000fe40003f04070 */
[----:B0-----:R-:W-:-:S04]  /*9490*/  SHF.R.S32.HI R7, RZ, 0x1f, R0 ;  /* 0x0000001fff077819 */ /* 0x001fc80000011400 */
[----:B------:R-:W-:Y:S02]  /*94a0*/  ISETP.GT.AND.EX P0, PT, R14, R7, PT, P0 ;  /* 0x000000070e00720c */ /* 0x000fe40003f04300 */
[----:B--2---:R-:W-:Y:S01]  /*94b0*/  F2FP.BF16.PACK_AB R15, R9, R2 ;  /* 0x00000002090f723e */ /* 0x004fe200000010ff */
[----:B------:R-:W-:-:S04]  /*94c0*/  IMAD.WIDE R2, R4, R5, c[0x0][0x168] ;  /* 0x00005a0004027625 */ /* 0x000fc800078e0205 */
[----:B------:R-:W-:Y:S01]  /*94d0*/  IMAD.WIDE R4, R4, R5, c[0x0][0x170] ;  /* 0x00005c0004047625 */ /* 0x000fe200078e0205 */
[----:B---3--:R-:W-:Y:S01]  /*94e0*/  F2FP.BF16.PACK_AB R17, R13, R10 ;  /* 0x0000000a0d11723e */ /* 0x008fe200000010ff */
[----:B------:R0:W-:Y:S04]  /*94f0*/  STG.E [R2.64], R15 ;  /* 0x0000000f02007986 */ /* 0x0001e8000c10190e */
[----:B------:R0:W-:Y:S01]  /*9500*/  STG.E [R4.64], R17 ;  /* 0x0000001104007986 */ /* 0x0001e2000c10190e */
[----:B------:R-:W-:Y:S05]  /*9510*/  @P0 BRA `(.L_x_533) ;  /* 0xfffffe7000000947 */ /* 0x000fea000383ffff */
[----:B------:R-:W-:Y:S05]  /*9520*/  EXIT ;  /* 0x000000000000794d */ /* 0x000fea0003800000 */
.L_x_534:
        /* <DEDUP_REMOVED lines=13> */
.L_x_5156:


//--------------------- .text._Z35group_norm_nhwc_bwd_one_pass_kernelI11Bf16IOBf16WLi512ELi70ELi560EEv26Group_norm_nhwc_bwd_params --------------------------
	.section	.text._Z35group_norm_nhwc_bwd_one_pass_kernelI11Bf16IOBf16WLi512ELi70ELi560EEv26Group_norm_nhwc_bwd_params,"ax",@progbits
	.sectioninfo	@"SHI_REGISTERS=96"
	.align	128
        .global         _Z35group_norm_nhwc_bwd_one_pass_kernelI11Bf16IOBf16WLi512ELi70ELi560EEv26Group_norm_nhwc_bwd_params
        .type           _Z35group_norm_nhwc_bwd_one_pass_kernelI11Bf16IOBf16WLi512ELi70ELi560EEv26Group_norm_nhwc_bwd_params,@function
        .size           _Z35group_norm_nhwc_bwd_one_pass_kernelI11Bf16IOBf16WLi512ELi70ELi560EEv26Group_norm_nhwc_bwd_params,(.L_x_5157 - _Z35group_norm_nhwc_bwd_one_pass_kernelI11Bf16IOBf16WLi512ELi70ELi560EEv26Group_norm_nhwc_bwd_params)
        .other          _Z35group_norm_nhwc_bwd_one_pass_kernelI11Bf16IOBf16WLi512ELi70ELi560EEv26Group_norm_nhwc_bwd_params,@"STO_CUDA_ENTRY STV_DEFAULT"
_Z35group_norm_nhwc_bwd_one_pass_kernelI11Bf16IOBf16WLi512ELi70ELi560EEv26Group_norm_nhwc_bwd_params:
.text._Z35group_norm_nhwc_bwd_one_pass_kernelI11Bf16IOBf16WLi512ELi70ELi560EEv26Group_norm_nhwc_bwd_params:
        /* <DEDUP_REMOVED lines=76> */
.L_x_682:
[----:B------:R-:W-:Y:S01]  /*04c0*/  IABS R5, c[0x0][0x1f0] ;  /* 0x00007c0000057a13 */ /* 0x000fe20000000000 */
[----:B---3--:R-:W-:Y:S01]  /*04d0*/  UMOV UR6, URZ ;  /* 0x0000003f00067c82 */ /* 0x008fe20008000000 */
        /* <DEDUP_REMOVED lines=343> */
[----:B------:R-:W-:Y:S01]  /*1a50*/  CS2R R84, SRZ ;  /* 0x0000000000547805 */ /* 0x000fe2000001ff00 */
[----:B0-----:R-:W-:Y:S01]  /*1a60*/  @!P4 IADD3 R8, P0, R16, c[0x0][0x178], RZ ;  /* 0x00005e001008ca10 */ /* 0x001fe20007f1e0ff */
[----:B------:R-:W-:-:S03]  /*1a70*/  CS2R R38, SRZ ;  /* 0x0000000000267805 */ /* 0x000fc6000001ff00 */
[----:B------:R0:W5:Y:S01]  /*1a80*/  @!P5 LDG.E R83, [R4.64] ;  /* 0x000000120453d981 */ /* 0x000162000c1e1900 */
[----:B------:R-:W-:Y:S02]  /*1a90*/  @!P4 IADD3.X R9, R13, c[0x0][0x17c], RZ, P0, !PT ;  /* 0x00005f000d09ca10 */ /* 0x000fe400007fe4ff */
[----:B------:R-:W-:Y:S01]  /*1aa0*/  IADD3 R29, R2, 0x110, RZ ;  /* 0x00000110021d7810 */ /* 0x000fe20007ffe0ff */
[----:B------:R1:W5:Y:S04]  /*1ab0*/  @!P4 LDG.E R41, [R6.64] ;  /* 0x000000120629c981 */ /* 0x000368000c1e1900 */
[----:B------:R2:W5:Y:S01]  /*1ac0*/  @!P4 LDG.E R85, [R8.64] ;  /* 0x000000120855c981 */ /* 0x000562000c1e1900 */
[----:B0-----:R-:W-:Y:S02]  /*1ad0*/  @!P3 IADD3 R4, P0, R12, c[0x0][0x180], RZ ;  /* 0x000060000c04ba10 */ /* 0x001fe40007f1e0ff */
[----:B------:R-:W-:-:S02]  /*1ae0*/  SHF.R.S32.HI R32, RZ, 0x1f, R29 ;  /* 0x0000001fff207819 */ /* 0x000fc4000001141d */
[----:B------:R-:W-:Y:S02]  /*1af0*/  @!P3 IADD3.X R5, R3, c[0x0][0x184], RZ, P0, !PT ;  /* 0x000061000305ba10 */ /* 0x000fe400007fe4ff */
[----:B--2---:R-:W-:-:S03]  /*1b00*/  @!P6 IADD3 R8, P5, R14, c[0x0][0x180], RZ ;  /* 0x000060000e08ea10 */ /* 0x004fc60007fbe0ff */
[----:B------:R0:W5:Y:S01]  /*1b10*/  @!P3 LDG.E R38, [R4.64] ;  /* 0x000000120426b981 */ /* 0x000162000c1e1900 */
[----:B-1----:R-:W-:Y:S02]  /*1b20*/  @!P3 IADD3 R6, P4, R12, c[0x0][0x178], RZ ;  /* 0x00005e000c06ba10 */ /* 0x002fe40007f9e0ff */
[----:B------:R-:W-:Y:S02]  /*1b30*/  @!P6 IADD3.X R9, R15, c[0x0][0x184], RZ, P5, !PT ;  /* 0x000061000f09ea10 */ /* 0x000fe40002ffe4ff */
[----:B------:R-:W-:Y:S02]  /*1b40*/  ISETP.GE.U32.AND P5, PT, R29, c[0x0][0x1e0], PT ;  /* 0x000078001d007a0c */ /* 0x000fe40003fa6070 */
[----:B------:R-:W-:Y:S01]  /*1b50*/  @!P3 IADD3.X R7, R3, c[0x0][0x17c], RZ, P4, !PT ;  /* 0x00005f000307ba10 */ /* 0x000fe200027fe4ff */
[----:B------:R1:W5:Y:S01]  /*1b60*/  @!P6 LDG.E R39, [R8.64] ;  /* 0x000000120827e981 */ /* 0x000362000c1e1900 */
[----:B------:R-:W-:Y:S02]  /*1b70*/  IADD3 R28, R2, 0x120, RZ ;  /* 0x00000120021c7810 */ /* 0x000fe40007ffe0ff */
[----:B0-----:R-:W-:Y:S01]  /*1b80*/  @!P6 IADD3 R4, P0, R14, c[0x0][0x178], RZ ;  /* 0x00005e000e04ea10 */ /* 0x001fe20007f1e0ff */
[----:B------:R0:W5:Y:S01]  /*1b90*/  @!P3 LDG.E R84, [R6.64] ;  /* 0x000000120654b981 */ /* 0x000162000c1e1900 */
[----:B------:R-:W-:-:S02]  /*1ba0*/  ISETP.GE.AND.EX P5, PT, R32, c[0x0][0x1e4], PT, P5 ;  /* 0x0000790020007a0c */ /* 0x000fc40003fa6350 */
[----:B------:R-:W-:Y:S02]  /*1bb0*/  IADD3 R27, R2, 0x130, RZ ;  /* 0x00000130021b7810 */ /* 0x000fe40007ffe0ff */
[----:B------:R-:W-:Y:S02]  /*1bc0*/  ISETP.GE.U32.AND P4, PT, R28, c[0x0][0x1e0], PT ;  /* 0x000078001c007a0c */ /* 0x000fe40003f86070 */
[----:B------:R-:W-:Y:S02]  /*1bd0*/  @!P6 IADD3.X R5, R15, c[0x0][0x17c], RZ, P0, !PT ;  /* 0x00005f000f05ea10 */ /* 0x000fe400007fe4ff */
[----:B------:R-:W-:Y:S02]  /*1be0*/  SHF.R.S32.HI R31, RZ, 0x1f, R28 ;  /* 0x0000001fff1f7819 */ /* 0x000fe4000001141c */
[----:B------:R-:W-:Y:S01]  /*1bf0*/  ISETP.GT.U32.OR P5, PT, R0, 0x22f, P5 ;  /* 0x0000022f0000780c */ /* 0x000fe20002fa4470 */
[----:B------:R2:W5:Y:S01]  /*1c00*/  @!P6 LDG.E R82, [R4.64] ;  /* 0x000000120452e981 */ /* 0x000562000c1e1900 */
[----:B------:R-:W-:-:S02]  /*1c10*/  ISETP.GE.U32.AND P3, PT, R27, c[0x0][0x1e0], PT ;  /* 0x000078001b007a0c */ /* 0x000fc40003f66070 */
[----:B------:R-:W-:Y:S02]  /*1c20*/  SHF.R.S32.HI R30, RZ, 0x1f, R27 ;  /* 0x0000001fff1e7819 */ /* 0x000fe4000001141b */
[----:B0-----:R-:W-:Y:S02]  /*1c30*/  @!P2 IADD3 R6, P0, R11, c[0x0][0x180], RZ ;  /* 0x000060000b06aa10 */ /* 0x001fe40007f1e0ff */
[----:B------:R-:W-:Y:S02]  /*1c40*/  IADD3 R24, R2, 0x140, RZ ;  /* 0x0000014002187810 */ /* 0x000fe40007ffe0ff */
[----:B------:R-:W-:Y:S02]  /*1c50*/  ISETP.GE.AND.EX P4, PT, R31, c[0x0][0x1e4], PT, P4 ;  /* 0x000079001f007a0c */ /* 0x000fe40003f86340 */
[----:B------:R-:W-:Y:S02]  /*1c60*/  ISETP.GE.AND.EX P3, PT, R30, c[0x0][0x1e4], PT, P3 ;  /* 0x000079001e007a0c */ /* 0x000fe40003f66330 */
[----:B------:R-:W-:-:S02]  /*1c70*/  @!P2 IADD3.X R7, R10, c[0x0][0x184], RZ, P0, !PT ;  /* 0x000061000a07aa10 */ /* 0x000fc400007fe4ff */
[----:B------:R-:W-:Y:S02]  /*1c80*/  ISETP.GE.U32.AND P0, PT, R24, c[0x0][0x1e0], PT ;  /* 0x0000780018007a0c */ /* 0x000fe40003f06070 */
[----:B------:R-:W-:Y:S02]  /*1c90*/  SHF.R.S32.HI R26, RZ, 0x1f, R24 ;  /* 0x0000001fff1a7819 */ /* 0x000fe40000011418 */
[C---:B------:R-:W-:Y:S02]  /*1ca0*/  ISETP.GT.U32.OR P4, PT, R0.reuse, 0x22f, P4 ;  /* 0x0000022f0000780c */ /* 0x040fe40002784470 */
[----:B--2---:R-:W-:Y:S02]  /*1cb0*/  @!P2 IADD3 R4, P6, R11, c[0x0][0x178], RZ ;  /* 0x00005e000b04aa10 */ /* 0x004fe40007fde0ff */
[----:B------:R-:W-:Y:S02]  /*1cc0*/  ISETP.GT.U32.OR P3, PT, R0, 0x22f, P3 ;  /* 0x0000022f0000780c */ /* 0x000fe40001f64470 */
[----:B------:R-:W-:-:S02]  /*1cd0*/  ISETP.GE.AND.EX P0, PT, R26, c[0x0][0x1e4], PT, P0 ;  /* 0x000079001a007a0c */ /* 0x000fc40003f06300 */
[----:B------:R-:W-:Y:S02]  /*1ce0*/  IADD3 R19, R2, 0x150, RZ ;  /* 0x0000015002137810 */ /* 0x000fe40007ffe0ff */
[----:B------:R-:W-:Y:S01]  /*1cf0*/  @!P2 IADD3.X R5, R10, c[0x0][0x17c], RZ, P6, !PT ;  /* 0x00005f000a05aa10 */ /* 0x000fe200037fe4ff */
[----:B------:R-:W-:Y:S01]  /*1d00*/  @!P5 IMAD R14, R32, c[0x0][0x1d8], RZ ;  /* 0x00007600200eda24 */ /* 0x000fe200078e02ff */
[----:B------:R-:W-:Y:S02]  /*1d10*/  @!P5 MOV R10, R20 ;  /* 0x00000014000ad202 */ /* 0x000fe40000000f00 */
[----:B------:R-:W-:Y:S02]  /*1d20*/  @!P5 MOV R11, R23 ;  /* 0x00000017000bd202 */ /* 0x000fe40000000f00 */
[----:B------:R-:W-:Y:S02]  /*1d30*/  ISETP.GT.U32.OR P0, PT, R0, 0x22f, P0 ;  /* 0x0000022f0000780c */ /* 0x000fe40000704470 */
[----:B------:R-:W-:-:S02]  /*1d40*/  ISETP.GE.U32.AND P6, PT, R19, c[0x0][0x1e0], PT ;  /* 0x0000780013007a0c */ /* 0x000fc40003fc6070 */
[----:B------:R-:W-:Y:S01]  /*1d50*/  SHF.R.S32.HI R25, RZ, 0x1f, R19 ;  /* 0x0000001fff197819 */ /* 0x000fe20000011413 */
[C---:B------:R-:W-:Y:S01]  /*1d60*/  @!P5 IMAD R14, R29.reuse, c[0x0][0x1dc], R14 ;  /* 0x000077001d0eda24 */ /* 0x040fe200078e020e */
[----:B------:R-:W-:Y:S01]  /*1d70*/  CS2R R36, SRZ ;  /* 0x0000000000247805 */ /* 0x000fe2000001ff00 */
[----:B------:R-:W-:Y:S01]  /*1d80*/  @!P5 IMAD.WIDE.U32 R10, R29, c[0x0][0x1d8], R10 ;  /* 0x000076001d0ada25 */ /* 0x000fe200078e000a */
[----:B------:R-:W-:Y:S01]  /*1d90*/  ISETP.GE.AND.EX P6, PT, R25, c[0x0][0x1e4], PT, P6 ;  /* 0x0000790019007a0c */ /* 0x000fe20003fc6360 */
[----:B------:R0:W5:Y:S01]  /*1da0*/  @!P2 LDG.E R80, [R4.64] ;  /* 0x000000120450a981 */ /* 0x000162000c1e1900 */
[-C--:B------:R-:W-:Y:S01]  /*1db0*/  @!P4 MOV R12, R20.reuse ;  /* 0x00000014000cc202 */ /* 0x080fe20000000f00 */
[----:B------:R-:W-:Y:S01]  /*1dc0*/  @!P4 IMAD R15, R31, c[0x0][0x1d8], RZ ;  /* 0x000076001f0fca24 */ /* 0x000fe200078e02ff */
[-C--:B------:R-:W-:Y:S01]  /*1dd0*/  @!P4 MOV R13, R23.reuse ;  /* 0x00000017000dc202 */ /* 0x080fe20000000f00 */
[----:B------:R-:W-:Y:S01]  /*1de0*/  @!P3 IMAD R3, R30, c[0x0][0x1d8], RZ ;  /* 0x000076001e03ba24 */ /* 0x000fe200078e02ff */
[----:B-1----:R-:W-:Y:S01]  /*1df0*/  @!P3 MOV R8, R20 ;  /* 0x000000140008b202 */ /* 0x002fe20000000f00 */
[----:B------:R1:W5:Y:S01]  /*1e00*/  @!P2 LDG.E R36, [R6.64] ;  /* 0x000000120624a981 */ /* 0x000362000c1e1900 */
[----:B------:R-:W-:-:S02]  /*1e10*/  @!P3 MOV R9, R23 ;  /* 0x000000170009b202 */ /* 0x000fc40000000f00 */
[----:B------:R-:W-:Y:S02]  /*1e20*/  @!P5 IADD3 R14, R11, R14, RZ ;  /* 0x0000000e0b0ed210 */ /* 0x000fe40007ffe0ff */
[----:B------:R-:W-:Y:S01]  /*1e30*/  ISETP.GT.U32.OR P6, PT, R0, 0x22f, P6 ;  /* 0x0000022f0000780c */ /* 0x000fe200037c4470 */
[----:B------:R-:W-:Y:S01]  /*1e40*/  @!P4 IMAD R15, R28, c[0x0][0x1dc], R15 ;  /* 0x000077001c0fca24 */ /* 0x000fe200078e020f */
[----:B------:R-:W-:Y:S01]  /*1e50*/  @!P5 SHF.L.U64.HI R17, R10, 0x1, R14 ;  /* 0x000000010a11d819 */ /* 0x000fe2000001020e */
[----:B------:R-:W-:Y:S01]  /*1e60*/  @!P4 IMAD.WIDE.U32 R12, R28, c[0x0][0x1d8], R12 ;  /* 0x000076001c0cca25 */ /* 0x000fe200078e000c */
[----:B-1----:R-:W-:-:S03]  /*1e70*/  @!P0 MOV R6, R20 ;  /* 0x0000001400068202 */ /* 0x002fc60000000f00 */
[C---:B------:R-:W-:Y:S01]  /*1e80*/  @!P3 IMAD R3, R27.reuse, c[0x0][0x1dc], R3 ;  /* 0x000077001b03ba24 */ /* 0x040fe200078e0203 */
[----:B------:R-:W-:Y:S01]  /*1e90*/  @!P0 MOV R7, R23 ;  /* 0x0000001700078202 */ /* 0x000fe20000000f00 */
[----:B------:R-:W-:Y:S01]  /*1ea0*/  @!P3 IMAD.WIDE.U32 R8, R27, c[0x0][0x1d8], R8 ;  /* 0x000076001b08ba25 */ /* 0x000fe200078e0008 */
[----:B------:R-:W-:-:S03]  /*1eb0*/  @!P4 IADD3 R13, R13, R15, RZ ;  /* 0x0000000f0d0dc210 */ /* 0x000fc60007ffe0ff */
[----:B------:R-:W-:Y:S01]  /*1ec0*/  @!P0 IMAD R14, R26, c[0x0][0x1d8], RZ ;  /* 0x000076001a0e8a24 */ /* 0x000fe200078e02ff */
[----:B------:R-:W-:Y:S01]  /*1ed0*/  @!P3 IADD3 R3, R9, R3, RZ ;  /* 0x000000030903b210 */ /* 0x000fe20007ffe0ff */
[----:B------:R-:W-:Y:S01]  /*1ee0*/  @!P0 IMAD.WIDE.U32 R6, R24, c[0x0][0x1d8], R6 ;  /* 0x0000760018068a25 */ /* 0x000fe200078e0006 */
[----:B------:R-:W-:-:S03]  /*1ef0*/  @!P5 SHF.L.U32 R11, R10, 0x1, RZ ;  /* 0x000000010a0bd819 */ /* 0x000fc600000006ff */
[----:B------:R-:W-:Y:S01]  /*1f00*/  @!P0 IMAD R14, R24, c[0x0][0x1dc], R14 ;  /* 0x00007700180e8a24 */ /* 0x000fe200078e020e */
[C---:B------:R-:W-:Y:S02]  /*1f10*/  @!P4 SHF.L.U32 R15, R12.reuse, 0x1, RZ ;  /* 0x000000010c0fc819 */ /* 0x040fe400000006ff */
[----:B------:R-:W-:Y:S02]  /*1f20*/  @!P4 SHF.L.U64.HI R13, R12, 0x1, R13 ;  /* 0x000000010c0dc819 */ /* 0x000fe4000001020d */
[C---:B------:R-:W-:Y:S02]  /*1f30*/  @!P3 SHF.L.U32 R12, R8.reuse, 0x1, RZ ;  /* 0x00000001080cb819 */ /* 0x040fe400000006ff */
[----:B------:R-:W-:Y:S01]  /*1f40*/  @!P3 SHF.L.U64.HI R3, R8, 0x1, R3 ;  /* 0x000000010803b819 */ /* 0x000fe20000010203 */
[----:B------:R-:W-:Y:S01]  /*1f50*/  @!P6 IMAD R10, R25, c[0x0][0x1d8], RZ ;  /* 0x00007600190aea24 */ /* 0x000fe200078e02ff */
[----:B------:R-:W-:Y:S02]  /*1f60*/  @!P6 MOV R8, R20 ;  /* 0x000000140008e202 */ /* 0x000fe40000000f00 */
[----:B------:R-:W-:-:S02]  /*1f70*/  @!P6 MOV R9, R23 ;  /* 0x000000170009e202 */ /* 0x000fc40000000f00 */
[----:B------:R-:W-:Y:S02]  /*1f80*/  @!P0 IADD3 R14, R7, R14, RZ ;  /* 0x0000000e070e8210 */ /* 0x000fe40007ffe0ff */
[----:B0-----:R-:W-:Y:S01]  /*1f90*/  @!P5 IADD3 R4, P2, R11, c[0x0][0x180], RZ ;  /* 0x000060000b04da10 */ /* 0x001fe20007f5e0ff */
[C---:B------:R-:W-:Y:S01]  /*1fa0*/  @!P6 IMAD R10, R19.reuse, c[0x0][0x1dc], R10 ;  /* 0x00007700130aea24 */ /* 0x040fe200078e020a */
[C---:B------:R-:W-:Y:S01]  /*1fb0*/  @!P0 SHF.L.U32 R16, R6.reuse, 0x1, RZ ;  /* 0x0000000106108819 */ /* 0x040fe200000006ff */
[----:B------:R-:W-:Y:S01]  /*1fc0*/  @!P6 IMAD.WIDE.U32 R8, R19, c[0x0][0x1d8], R8 ;  /* 0x000076001308ea25 */ /* 0x000fe200078e0008 */
[----:B------:R-:W-:Y:S02]  /*1fd0*/  @!P0 SHF.L.U64.HI R14, R6, 0x1, R14 ;  /* 0x00000001060e8819 */ /* 0x000fe4000001020e */
[----:B------:R-:W-:Y:S02]  /*1fe0*/  @!P5 IADD3.X R5, R17, c[0x0][0x184], RZ, P2, !PT ;  /* 0x000061001105da10 */ /* 0x000fe400017fe4ff */
[----:B------:R-:W-:-:S02]  /*1ff0*/  @!P5 IADD3 R6, P2, R11, c[0x0][0x178], RZ ;  /* 0x00005e000b06da10 */ /* 0x000fc40007f5e0ff */
[----:B------:R-:W-:Y:S01]  /*2000*/  @!P6 IADD3 R10, R9, R10, RZ ;  /* 0x0000000a090ae210 */ /* 0x000fe20007ffe0ff */
[----:B------:R0:W5:Y:S01]  /*2010*/  @!P5 LDG.E R37, [R4.64] ;  /* 0x000000120425d981 */ /* 0x000162000c1e1900 */
[----:B------:R-:W-:Y:S02]  /*2020*/  @!P5 IADD3.X R7, R17, c[0x0][0x17c], RZ, P2, !PT ;  /* 0x00005f001107da10 */ /* 0x000fe400017fe4ff */
[C---:B------:R-:W-:Y:S02]  /*2030*/  @!P6 SHF.L.U32 R11, R8.reuse, 0x1, RZ ;  /* 0x00000001080be819 */ /* 0x040fe400000006ff */
[----:B------:R-:W-:Y:S01]  /*2040*/  @!P6 SHF.L.U64.HI R10, R8, 0x1, R10 ;  /* 0x00000001080ae819 */ /* 0x000fe2000001020a */
[----:B------:R-:W-:Y:S01]  /*2050*/  CS2R R34, SRZ ;  /* 0x0000000000227805 */ /* 0x000fe2000001ff00 */
[----:B------:R1:W5:Y:S01]  /*2060*/  @!P5 LDG.E R78, [R6.64] ;  /* 0x00000012064ed981 */ /* 0x000362000c1e1900 */
[----:B0-----:R-:W-:-:S04]  /*2070*/  @!P4 IADD3 R4, P2, R15, c[0x0][0x180], RZ ;  /* 0x000060000f04ca10 */ /* 0x001fc80007f5e0ff */
[----:B------:R-:W-:Y:S02]  /*2080*/  @!P4 IADD3.X R5, R13, c[0x0][0x184], RZ, P2, !PT ;  /* 0x000061000d05ca10 */ /* 0x000fe400017fe4ff */
[----:B------:R-:W-:Y:S02]  /*2090*/  @!P3 IADD3 R8, P2, R12, c[0x0][0x180], RZ ;  /* 0x000060000c08ba10 */ /* 0x000fe40007f5e0ff */
[----:B-1----:R-:W-:Y:S01]  /*20a0*/  @!P4 IADD3 R6, P5, R15, c[0x0][0x178], RZ ;  /* 0x00005e000f06ca10 */ /* 0x002fe20007fbe0ff */
[----:B------:R0:W5:Y:S01]  /*20b0*/  @!P4 LDG.E R34, [R4.64] ;  /* 0x000000120422c981 */ /* 0x000162000c1e1900 */
[----:B------:R-:W-:Y:S02]  /*20c0*/  @!P3 IADD3.X R9, R3, c[0x0][0x184], RZ, P2, !PT ;  /* 0x000061000309ba10 */ /* 0x000fe400017fe4ff */
[----:B------:R-:W-:Y:S02]  /*20d0*/  @!P4 IADD3.X R7, R13, c[0x0][0x17c], RZ, P5, !PT ;  /* 0x00005f000d07ca10 */ /* 0x000fe40002ffe4ff */
[----:B------:R-:W-:Y:S01]  /*20e0*/  IADD3 R19, R2, 0x180, RZ ;  /* 0x0000018002137810 */ /* 0x000fe20007ffe0ff */
[----:B------:R1:W5:Y:S01]  /*20f0*/  @!P3 LDG.E R35, [R8.64] ;  /* 0x000000120823b981 */ /* 0x000362000c1e1900 */
[----:B0-----:R-:W-:-:S03]  /*2100*/  @!P3 IADD3 R4, P2, R12, c[0x0][0x178], RZ ;  /* 0x00005e000c04ba10 */ /* 0x001fc60007f5e0ff */
[----:B------:R0:W5:Y:S01]  /*2110*/  @!P4 LDG.E R76, [R6.64] ;  /* 0x00000012064cc981 */ /* 0x000162000c1e1900 */
[----:B------:R-:W-:Y:S02]  /*2120*/  SHF.R.S32.HI R30, RZ, 0x1f, R19 ;  /* 0x0000001fff1e7819 */ /* 0x000fe40000011413 */
[----:B------:R-:W-:Y:S02]  /*2130*/  @!P3 IADD3.X R5, R3, c[0x0][0x17c], RZ, P2, !PT ;  /* 0x00005f000305ba10 */ /* 0x000fe400017fe4ff */
[----:B-1----:R-:W-:Y:S02]  /*2140*/  @!P0 IADD3 R8, P5, R16, c[0x0][0x178], RZ ;  /* 0x00005e0010088a10 */ /* 0x002fe40007fbe0ff */
[----:B------:R-:W-:Y:S02]  /*2150*/  ISETP.GE.U32.AND P2, PT, R19, c[0x0][0x1e0], PT ;  /* 0x0000780013007a0c */ /* 0x000fe40003f46070 */
[----:B------:R-:W-:Y:S02]  /*2160*/  IADD3 R27, R2, 0x160, RZ ;  /* 0x00000160021b7810 */ /* 0x000fe40007ffe0ff */
[----:B0-----:R-:W-:-:S02]  /*2170*/  @!P0 IADD3 R6, P4, R16, c[0x0][0x180], RZ ;  /* 0x0000600010068a10 */ /* 0x001fc40007f9e0ff */
[----:B------:R-:W-:Y:S02]  /*2180*/  SHF.R.S32.HI R24, RZ, 0x1f, R2 ;  /* 0x0000001fff187819 */ /* 0x000fe40000011402 */
[----:B------:R-:W-:Y:S01]  /*2190*/  IADD3 R26, R2, 0x170, RZ ;  /* 0x00000170021a7810 */ /* 0x000fe20007ffe0ff */
[----:B------:R-:W-:Y:S01]  /*21a0*/  HFMA2.MMA R3, -RZ, RZ, 0, 0 ;  /* 0x00000000ff037435 */ /* 0x000fe200000001ff */
[----:B------:R-:W-:Y:S01]  /*21b0*/  @!P0 IADD3.X R9, R14, c[0x0][0x17c], RZ, P5, !PT ;  /* 0x00005f000e098a10 */ /* 0x000fe20002ffe4ff */
[----:B------:R0:W5:Y:S01]  /*21c0*/  @!P3 LDG.E R74, [R4.64] ;  /* 0x00000012044ab981 */ /* 0x000162000c1e1900 */
[----:B------:R-:W-:Y:S02]  /*21d0*/  ISETP.GE.AND.EX P2, PT, R30, c[0x0][0x1e4], PT, P2 ;  /* 0x000079001e007a0c */ /* 0x000fe40003f46320 */
[----:B------:R-:W-:Y:S01]  /*21e0*/  @!P0 IADD3.X R7, R14, c[0x0][0x184], RZ, P4, !PT ;  /* 0x000061000e078a10 */ /* 0x000fe200027fe4ff */
[----:B------:R1:W5:Y:S01]  /*21f0*/  @!P0 LDG.E R72, [R8.64] ;  /* 0x0000001208488981 */ /* 0x000362000c1e1900 */
[----:B------:R-:W-:-:S02]  /*2200*/  ISETP.GE.U32.AND P4, PT, R27, c[0x0][0x1e0], PT ;  /* 0x000078001b007a0c */ /* 0x000fc40003f86070 */
[----:B------:R-:W-:Y:S01]  /*2210*/  SHF.R.S32.HI R31, RZ, 0x1f, R27 ;  /* 0x0000001fff1f7819 */ /* 0x000fe2000001141b */
[----:B------:R2:W5:Y:S01]  /*2220*/  @!P0 LDG.E R3, [R6.64] ;  /* 0x0000001206038981 */ /* 0x000562000c1e1900 */
[----:B------:R-:W-:Y:S02]  /*2230*/  @P1 MOV R14, R20 ;  /* 0x00000014000e1202 */ /* 0x000fe40000000f00 */
[----:B------:R-:W-:Y:S02]  /*2240*/  @P1 MOV R15, R23 ;  /* 0x00000017000f1202 */ /* 0x000fe40000000f00 */
[----:B------:R-:W-:Y:S01]  /*2250*/  ISETP.GE.U32.AND P3, PT, R26, c[0x0][0x1e0], PT ;  /* 0x000078001a007a0c */ /* 0x000fe20003f66070 */
[----:B-1----:R-:W-:Y:S01]  /*2260*/  @P1 IMAD R8, R24, c[0x0][0x1d8], RZ ;  /* 0x0000760018081a24 */ /* 0x002fe200078e02ff */
[----:B------:R-:W-:Y:S02]  /*2270*/  SHF.R.S32.HI R18, RZ, 0x1f, R26 ;  /* 0x0000001fff127819 */ /* 0x000fe4000001141a */
[----:B------:R-:W-:Y:S01]  /*2280*/  ISETP.GT.U32.OR P2, PT, R0, 0x22f, P2 ;  /* 0x0000022f0000780c */ /* 0x000fe20001744470 */
[C---:B------:R-:W-:Y:S01]  /*2290*/  @P1 IMAD R8, R2.reuse, c[0x0][0x1dc], R8 ;  /* 0x0000770002081a24 */ /* 0x040fe200078e0208 */
[----:B------:R-:W-:Y:S01]  /*22a0*/  ISETP.GE.AND.EX P4, PT, R31, c[0x0][0x1e4], PT, P4 ;  /* 0x000079001f007a0c */ /* 0x000fe20003f86340 */
[----:B------:R-:W-:Y:S01]  /*22b0*/  @P1 IMAD.WIDE.U32 R14, R2, c[0x0][0x1d8], R14 ;  /* 0x00007600020e1a25 */ /* 0x000fe200078e000e */
[----:B------:R-:W-:-:S02]  /*22c0*/  ISETP.GE.AND.EX P3, PT, R18, c[0x0][0x1e4], PT, P3 ;  /* 0x0000790012007a0c */ /* 0x000fc40003f66330 */
[----:B0-----:R-:W-:Y:S02]  /*22d0*/  @!P6 IADD3 R4, P5, R11, c[0x0][0x180], RZ ;  /* 0x000060000b04ea10 */ /* 0x001fe40007fbe0ff */
[----:B------:R-:W-:Y:S02]  /*22e0*/  IADD3 R25, R2, 0x190, RZ ;  /* 0x0000019002197810 */ /* 0x000fe40007ffe0ff */
[C---:B------:R-:W-:Y:S02]  /*22f0*/  ISETP.GT.U32.OR P4, PT, R0.reuse, 0x22f, P4 ;  /* 0x0000022f0000780c */ /* 0x040fe40002784470 */
[----:B------:R-:W-:Y:S02]  /*2300*/  ISETP.GT.U32.OR P3, PT, R0, 0x22f, P3 ;  /* 0x0000022f0000780c */ /* 0x000fe40001f64470 */
[----:B------:R-:W-:Y:S02]  /*2310*/  @!P6 IADD3.X R5, R10, c[0x0][0x184], RZ, P5, !PT ;  /* 0x000061000a05ea10 */ /* 0x000fe40002ffe4ff */
[----:B------:R-:W-:-:S02]  /*2320*/  @P1 IADD3 R8, R15, R8, RZ ;  /* 0x000000080f081210 */ /* 0x000fc40007ffe0ff */
[----:B--2---:R-:W-:Y:S02]  /*2330*/  @!P6 IADD3 R6, P0, R11, c[0x0][0x178], RZ ;  /* 0x00005e000b06ea10 */ /* 0x004fe40007f1e0ff */
[----:B------:R-:W-:Y:S02]  /*2340*/  ISETP.GE.U32.AND P5, PT, R25, c[0x0][0x1e0], PT ;  /* 0x0000780019007a0c */ /* 0x000fe40003fa6070 */
[----:B------:R-:W-:Y:S02]  /*2350*/  SHF.R.S32.HI R29, RZ, 0x1f, R25 ;  /* 0x0000001fff1d7819 */ /* 0x000fe40000011419 */
[----:B------:R-:W-:Y:S02]  /*2360*/  IADD3 R24, R2, 0x1a0, RZ ;  /* 0x000001a002187810 */ /* 0x000fe40007ffe0ff */
[C---:B------:R-:W-:Y:S02]  /*2370*/  @P1 SHF.L.U32 R15, R14.reuse, 0x1, RZ ;  /* 0x000000010e0f1819 */ /* 0x040fe400000006ff */
[----:B------:R-:W-:Y:S01]  /*2380*/  @P1 SHF.L.U64.HI R14, R14, 0x1, R8 ;  /* 0x000000010e0e1819 */ /* 0x000fe20000010208 */
[----:B------:R-:W-:Y:S01]  /*2390*/  @!P2 IMAD R16, R30, c[0x0][0x1d8], RZ ;  /* 0x000076001e10aa24 */ /* 0x000fe200078e02ff */
[----:B------:R-:W-:-:S02]  /*23a0*/  @!P6 IADD3.X R7, R10, c[0x0][0x17c], RZ, P0, !PT ;  /* 0x00005f000a07ea10 */ /* 0x000fc400007fe4ff */
[----:B------:R-:W-:Y:S02]  /*23b0*/  ISETP.GE.AND.EX P5, PT, R29, c[0x0][0x1e4], PT, P5 ;  /* 0x000079001d007a0c */ /* 0x000fe40003fa6350 */
[-C--:B------:R-:W-:Y:S02]  /*23c0*/  @!P2 MOV R8, R20.reuse ;  /* 0x000000140008a202 */ /* 0x080fe40000000f00 */
[----:B------:R-:W-:Y:S02]  /*23d0*/  @!P2 MOV R9, R23 ;  /* 0x000000170009a202 */ /* 0x000fe40000000f00 */
[----:B------:R-:W-:Y:S01]  /*23e0*/  SHF.R.S32.HI R28, RZ, 0x1f, R24 ;  /* 0x0000001fff1c7819 */ /* 0x000fe20000011418 */
[C---:B------:R-:W-:Y:S01]  /*23f0*/  @!P2 IMAD R16, R19.reuse, c[0x0][0x1dc], R16 ;  /* 0x000077001310aa24 */ /* 0x040fe200078e0210 */
[----:B------:R-:W-:Y:S01]  /*2400*/  ISETP.GE.U32.AND P0, PT, R24, c[0x0][0x1e0], PT ;  /* 0x0000780018007a0c */ /* 0x000fe20003f06070 */
[----:B------:R-:W-:Y:S01]  /*2410*/  @!P2 IMAD.WIDE.U32 R8, R19, c[0x0][0x1d8], R8 ;  /* 0x000076001308aa25 */ /* 0x000fe200078e0008 */
[----:B------:R-:W-:Y:S01]  /*2420*/  ISETP.GT.U32.OR P5, PT, R0, 0x22f, P5 ;  /* 0x0000022f0000780c */ /* 0x000fe20002fa4470 */
[----:B------:R-:W-:Y:S01]  /*2430*/  HFMA2.MMA R19, -RZ, RZ, 0, 0 ;  /* 0x00000000ff137435 */ /* 0x000fe200000001ff */
[----:B------:R-:W-:Y:S01]  /*2440*/  ISETP.GE.AND.EX P0, PT, R28, c[0x0][0x1e4], PT, P0 ;  /* 0x000079001c007a0c */ /* 0x000fe20003f06300 */
[----:B------:R-:W-:Y:S01]  /*2450*/  @!P4 IMAD R17, R31, c[0x0][0x1d8], RZ ;  /* 0x000076001f11ca24 */ /* 0x000fe200078e02ff */
[----:B------:R-:W-:-:S02]  /*2460*/  @!P4 MOV R12, R20 ;  /* 0x00000014000cc202 */ /* 0x000fc40000000f00 */
[-C--:B------:R-:W-:Y:S01]  /*2470*/  @!P4 MOV R13, R23.reuse ;  /* 0x00000017000dc202 */ /* 0x080fe20000000f00 */
[----:B------:R-:W-:Y:S01]  /*2480*/  @!P3 IMAD R18, R18, c[0x0][0x1d8], RZ ;  /* 0x000076001212ba24 */ /* 0x000fe200078e02ff */
[----:B------:R-:W-:Y:S01]  /*2490*/  @!P3 MOV R10, R20 ;  /* 0x00000014000ab202 */ /* 0x000fe20000000f00 */
[----:B------:R0:W5:Y:S01]  /*24a0*/  @!P6 LDG.E R70, [R6.64] ;  /* 0x000000120646e981 */ /* 0x000162000c1e1900 */
[----:B------:R-:W-:Y:S02]  /*24b0*/  @!P3 MOV R11, R23 ;  /* 0x00000017000bb202 */ /* 0x000fe40000000f00 */
[----:B------:R-:W-:Y:S01]  /*24c0*/  ISETP.GT.U32.OR P0, PT, R0, 0x22f, P0 ;  /* 0x0000022f0000780c */ /* 0x000fe20000704470 */
[C---:B------:R-:W-:Y:S01]  /*24d0*/  @!P4 IMAD R17, R27.reuse, c[0x0][0x1dc], R17 ;  /* 0x000077001b11ca24 */ /* 0x040fe200078e0211 */
[----:B------:R1:W5:Y:S01]  /*24e0*/  @!P6 LDG.E R19, [R4.64] ;  /* 0x000000120413e981 */ /* 0x000362000c1e1900 */
[----:B------:R-:W-:-:S04]  /*24f0*/  @!P4 IMAD.WIDE.U32 R12, R27, c[0x0][0x1d8], R12 ;  /* 0x000076001b0cca25 */ /* 0x000fc800078e000c */
[C---:B------:R-:W-:Y:S02]  /*2500*/  @!P3 IMAD R18, R26.reuse, c[0x0][0x1dc], R18 ;  /* 0x000077001a12ba24 */ /* 0x040fe400078e0212 */
[----:B------:R-:W-:Y:S01]  /*2510*/  @!P3 IMAD.WIDE.U32 R10, R26, c[0x0][0x1d8], R10 ;  /* 0x000076001a0aba25 */ /* 0x000fe200078e000a */
[----:B------:R-:W-:Y:S02]  /*2520*/  @!P4 IADD3 R17, R13, R17, RZ ;  /* 0x000000110d11c210 */ /* 0x000fe40007ffe0ff */
[----:B------:R-:W-:Y:S01]  /*2530*/  @!P2 IADD3 R13, R9, R16, RZ ;  /* 0x00000010090da210 */ /* 0x000fe20007ffe0ff */
[----:B------:R-:W-:Y:S01]  /*2540*/  @!P5 IMAD R9, R29, c[0x0][0x1d8], RZ ;  /* 0x000076001d09da24 */ /* 0x000fe200078e02ff */
[----:B------:R-:W-:Y:S02]  /*2550*/  @!P3 IADD3 R11, R11, R18, RZ ;  /* 0x000000120b0bb210 */ /* 0x000fe40007ffe0ff */
[----:B-1----:R-:W-:Y:S02]  /*2560*/  @!P5 MOV R4, R20 ;  /* 0x000000140004d202 */ /* 0x002fe40000000f00 */
[----:B------:R-:W-:Y:S01]  /*2570*/  @!P5 MOV R5, R23 ;  /* 0x000000170005d202 */ /* 0x000fe20000000f00 */
[----:B------:R-:W-:Y:S01]  /*2580*/  @!P5 IMAD R9, R25, c[0x0][0x1dc], R9 ;  /* 0x000077001909da24 */ /* 0x000fe200078e0209 */
[----:B------:R-:W-:-:S02]  /*2590*/  @!P4 SHF.L.U32 R18, R12, 0x1, RZ ;  /* 0x000000010c12c819 */ /* 0x000fc400000006ff */
[----:B------:R-:W-:Y:S01]  /*25a0*/  @!P4 SHF.L.U64.HI R27, R12, 0x1, R17 ;  /* 0x000000010c1bc819 */ /* 0x000fe20000010211 */
[----:B------:R-:W-:Y:S01]  /*25b0*/  @!P5 IMAD.WIDE.U32 R4, R25, c[0x0][0x1d8], R4 ;  /* 0x000076001904da25 */ /* 0x000fe200078e0004 */
[C---:B------:R-:W-:Y:S02]  /*25c0*/  @!P3 SHF.L.U32 R26, R10.reuse, 0x1, RZ ;  /* 0x000000010a1ab819 */ /* 0x040fe400000006ff */
[----:B------:R-:W-:Y:S02]  /*25d0*/  @!P3 SHF.L.U64.HI R16, R10, 0x1, R11 ;  /* 0x000000010a10b819 */ /* 0x000fe4000001020b */
[C---:B------:R-:W-:Y:S02]  /*25e0*/  @!P2 SHF.L.U32 R12, R8.reuse, 0x1, RZ ;  /* 0x00000001080ca819 */ /* 0x040fe400000006ff */
[----:B------:R-:W-:Y:S01]  /*25f0*/  @!P2 SHF.L.U64.HI R13, R8, 0x1, R13 ;  /* 0x00000001080da819 */ /* 0x000fe2000001020d */
[----:B------:R-:W-:Y:S01]  /*2600*/  @!P0 IMAD R8, R28, c[0x0][0x1d8], RZ ;  /* 0x000076001c088a24 */ /* 0x000fe200078e02ff */
[----:B------:R-:W-:-:S02]  /*2610*/  @!P0 MOV R10, R20 ;  /* 0x00000014000a8202 */ /* 0x000fc40000000f00 */
[----:B------:R-:W-:Y:S01]  /*2620*/  @!P0 MOV R11, R23 ;  /* 0x00000017000b8202 */ /* 0x000fe20000000f00 */
[----:B------:R-:W-:Y:S01]  /*2630*/  @!P0 IMAD R8, R24, c[0x0][0x1dc], R8 ;  /* 0x0000770018088a24 */ /* 0x000fe200078e0208 */
[----:B------:R-:W-:Y:S02]  /*2640*/  @!P5 IADD3 R9, R5, R9, RZ ;  /* 0x000000090509d210 */ /* 0x000fe40007ffe0ff */
[----:B0-----:R-:W-:Y:S01]  /*2650*/  @!P4 IADD3 R6, P6, R18, c[0x0][0x180], RZ ;  /* 0x000060001206ca10 */ /* 0x001fe20007fde0ff */
[----:B------:R-:W-:Y:S01]  /*2660*/  @!P0 IMAD.WIDE.U32 R10, R24, c[0x0][0x1d8], R10 ;  /* 0x00007600180a8a25 */ /* 0x000fe200078e000a */
[C---:B------:R-:W-:Y:S02]  /*2670*/  @!P5 SHF.L.U32 R17, R4.reuse, 0x1, RZ ;  /* 0x000000010411d819 */ /* 0x040fe400000006ff */
[----:B------:R-:W-:Y:S01]  /*2680*/  @!P5 SHF.L.U64.HI R25, R4, 0x1, R9 ;  /* 0x000000010419d819 */ /* 0x000fe20000010209 */
[----:B------:R-:W-:Y:S01]  /*2690*/  HFMA2.MMA R4, -RZ, RZ, 0, 0 ;  /* 0x00000000ff047435 */ /* 0x000fe200000001ff */
[----:B------:R-:W-:-:S02]  /*26a0*/  @!P0 IADD3 R5, R11, R8, RZ ;  /* 0x000000080b058210 */ /* 0x000fc40007ffe0ff */
        /* <DEDUP_REMOVED lines=17> */
[----:B------:R-:W-:Y:S02]  /*27c0*/  @!P2 IADD3.X R13, R13, c[0x0][0x17c], RZ, P3, !PT ;  /* 0x00005f000d0daa10 */ /* 0x000fe40001ffe4ff */
[----:B0-----:R-:W-:Y:S01]  /*27d0*/  @!P5 IADD3 R10, P3, R17, c[0x0][0x178], RZ ;  /* 0x00005e00110ada10 */ /* 0x001fe20007f7e0ff */
[----:B-1----:R-:W-:-:S03]  /*27e0*/  CS2R R6, SRZ ;  /* 0x0000000000067805 */ /* 0x002fc6000001ff00 */
[----:B------:R-:W-:Y:S01]  /*27f0*/  @!P5 IADD3.X R11, R25, c[0x0][0x17c], RZ, P3, !PT ;  /* 0x00005f00190bda10 */ /* 0x000fe20001ffe4ff */
[----:B------:R-:W-:Y:S01]  /*2800*/  UMOV UR5, 0x8 ;  /* 0x0000000800057882 */ /* 0x000fe20000000000 */
[----:B------:R0:W5:Y:S01]  /*2810*/  @!P2 LDG.E R64, [R12.64] ;  /* 0x000000120c40a981 */ /* 0x000162000c1e1900 */
[----:B------:R-:W-:-:S03]  /*2820*/  ULDC.64 UR6, c[0x0][0x198] ;  /* 0x0000660000067ab9 */ /* 0x000fc60000000a00 */
[----:B------:R1:W5:Y:S01]  /*2830*/  @!P2 LDG.E R6, [R8.64] ;  /* 0x000000120806a981 */ /* 0x000362000c1e1900 */
[----:B------:R-:W-:Y:S01]  /*2840*/  UIMAD.WIDE UR6, UR9, UR5, UR6 ;  /* 0x00000005090672a5 */ /* 0x000fe2000f8e0206 */
[----:B------:R-:W-:Y:S02]  /*2850*/  @P1 IADD3 R16, P2, R15, c[0x0][0x180], RZ ;  /* 0x000060000f101a10 */ /* 0x000fe40007f5e0ff */
        /* <DEDUP_REMOVED lines=10> */
[C---:B------:R-:W-:Y:S02]  /*2900*/  IADD3 R29, R2.reuse, 0x1b0, RZ ;  /* 0x000001b0021d7810 */ /* 0x040fe40007ffe0ff */
[----:B------:R-:W-:Y:S02]  /*2910*/  IADD3 R28, R2, 0x1c0, RZ ;  /* 0x000001c0021c7810 */ /* 0x000fe40007ffe0ff */
[----:B------:R-:W-:Y:S02]  /*2920*/  @!P0 IADD3 R26, P3, R24, c[0x0][0x180], RZ ;  /* 0x00006000181a8a10 */ /* 0x000fe40007f7e0ff */
[----:B------:R-:W-:Y:S02]  /*2930*/  ISETP.GE.U32.AND P6, PT, R29, c[0x0][0x1e0], PT ;  /* 0x000078001d007a0c */ /* 0x000fe40003fc6070 */
[----:B------:R-:W-:Y:S02]  /*2940*/  ISETP.GE.U32.AND P5, PT, R28, c[0x0][0x1e0], PT ;  /* 0x000078001c007a0c */ /* 0x000fe40003fa6070 */
[----:B------:R-:W-:-:S02]  /*2950*/  IADD3 R55, R2, 0x1d0, RZ ;  /* 0x000001d002377810 */ /* 0x000fc40007ffe0ff */
[----:B------:R-:W-:Y:S02]  /*2960*/  IADD3 R54, R2, 0x1e0, RZ ;  /* 0x000001e002367810 */ /* 0x000fe40007ffe0ff */
[----:B------:R-:W-:Y:S02]  /*2970*/  SHF.R.S32.HI R33, RZ, 0x1f, R29 ;  /* 0x0000001fff217819 */ /* 0x000fe4000001141d */
[----:B------:R-:W-:Y:S02]  /*2980*/  SHF.R.S32.HI R32, RZ, 0x1f, R28 ;  /* 0x0000001fff207819 */ /* 0x000fe4000001141c */
[----:B------:R-:W-:Y:S02]  /*2990*/  @!P0 IADD3.X R27, R18, c[0x0][0x184], RZ, P3, !PT ;  /* 0x00006100121b8a10 */ /* 0x000fe40001ffe4ff */
[----:B------:R-:W-:Y:S02]  /*29a0*/  ISETP.GE.U32.AND P4, PT, R55, c[0x0][0x1e0], PT ;  /* 0x0000780037007a0c */ /* 0x000fe40003f86070 */
[----:B------:R-:W-:-:S02]  /*29b0*/  ISETP.GE.U32.AND P3, PT, R54, c[0x0][0x1e0], PT ;  /* 0x0000780036007a0c */ /* 0x000fc40003f66070 */
[----:B------:R-:W-:Y:S02]  /*29c0*/  SHF.R.S32.HI R31, RZ, 0x1f, R55 ;  /* 0x0000001fff1f7819 */ /* 0x000fe40000011437 */
[----:B------:R-:W-:Y:S02]  /*29d0*/  SHF.R.S32.HI R30, RZ, 0x1f, R54 ;  /* 0x0000001fff1e7819 */ /* 0x000fe40000011436 */
[----:B------:R-:W-:Y:S02]  /*29e0*/  ISETP.GE.AND.EX P6, PT, R33, c[0x0][0x1e4], PT, P6 ;  /* 0x0000790021007a0c */ /* 0x000fe40003fc6360 */
[----:B------:R-:W-:Y:S02]  /*29f0*/  ISETP.GE.AND.EX P5, PT, R32, c[0x0][0x1e4], PT, P5 ;  /* 0x0000790020007a0c */ /* 0x000fe40003fa6350 */
[----:B------:R-:W-:Y:S02]  /*2a00*/  ISETP.GE.AND.EX P4, PT, R31, c[0x0][0x1e4], PT, P4 ;  /* 0x000079001f007a0c */ /* 0x000fe40003f86340 */
[----:B------:R-:W-:-:S02]  /*2a10*/  ISETP.GE.AND.EX P3, PT, R30, c[0x0][0x1e4], PT, P3 ;  /* 0x000079001e007a0c */ /* 0x000fc40003f66330 */
[C---:B------:R-:W-:Y:S02]  /*2a20*/  ISETP.GT.U32.OR P6, PT, R0.reuse, 0x22f, P6 ;  /* 0x0000022f0000780c */ /* 0x040fe400037c4470 */
[C---:B------:R-:W-:Y:S02]  /*2a30*/  ISETP.GT.U32.OR P5, PT, R0.reuse, 0x22f, P5 ;  /* 0x0000022f0000780c */ /* 0x040fe40002fa4470 */
[C---:B------:R-:W-:Y:S02]  /*2a40*/  ISETP.GT.U32.OR P4, PT, R0.reuse, 0x22f, P4 ;  /* 0x0000022f0000780c */ /* 0x040fe40002784470 */
[----:B------:R-:W-:Y:S02]  /*2a50*/  ISETP.GT.U32.OR P3, PT, R0, 0x22f, P3 ;  /* 0x0000022f0000780c */ /* 0x000fe40001f64470 */
[----:B------:R-:W-:Y:S02]  /*2a60*/  @!P0 IADD3 R24, P2, R24, c[0x0][0x178], RZ ;  /* 0x00005e0018188a10 */ /* 0x000fe40007f5e0ff */
[----:B------:R-:W-:-:S02]  /*2a70*/  IADD3 R56, R2, 0x1f0, RZ ;  /* 0x000001f002387810 */ /* 0x000fc40007ffe0ff */
[----:B------:R-:W-:Y:S01]  /*2a80*/  @!P0 IADD3.X R25, R18, c[0x0][0x17c], RZ, P2, !PT ;  /* 0x00005f0012198a10 */ /* 0x000fe200017fe4ff */
[----:B------:R-:W-:Y:S01]  /*2a90*/  @!P6 IMAD R52, R33, c[0x0][0x1d8], RZ ;  /* 0x000076002134ea24 */ /* 0x000fe200078e02ff */
[----:B------:R-:W-:Y:S01]  /*2aa0*/  ISETP.GE.U32.AND P2, PT, R56, c[0x0][0x1e0], PT ;  /* 0x0000780038007a0c */ /* 0x000fe20003f46070 */
[----:B------:R-:W-:Y:S01]  /*2ab0*/  @!P5 IMAD R33, R32, c[0x0][0x1d8], RZ ;  /* 0x000076002021da24 */ /* 0x000fe200078e02ff */
[----:B------:R-:W-:Y:S02]  /*2ac0*/  SHF.R.S32.HI R57, RZ, 0x1f, R56 ;  /* 0x0000001fff397819 */ /* 0x000fe40000011438 */
[-C--:B-1----:R-:W-:Y:S02]  /*2ad0*/  @!P6 MOV R8, R20.reuse ;  /* 0x000000140008e202 */ /* 0x082fe40000000f00 */
[----:B------:R-:W-:Y:S02]  /*2ae0*/  @!P6 MOV R9, R23 ;  /* 0x000000170009e202 */ /* 0x000fe40000000f00 */
[----:B0-----:R-:W-:-:S02]  /*2af0*/  @!P5 MOV R12, R20 ;  /* 0x00000014000cd202 */ /* 0x001fc40000000f00 */
[-C--:B------:R-:W-:Y:S01]  /*2b00*/  @!P5 MOV R13, R23.reuse ;  /* 0x00000017000dd202 */ /* 0x080fe20000000f00 */
[----:B------:R-:W-:Y:S01]  /*2b10*/  @!P4 IMAD R32, R31, c[0x0][0x1d8], RZ ;  /* 0x000076001f20ca24 */ /* 0x000fe200078e02ff */
[----:B------:R-:W-:Y:S01]  /*2b20*/  ISETP.GE.AND.EX P2, PT, R57, c[0x0][0x1e4], PT, P2 ;  /* 0x0000790039007a0c */ /* 0x000fe20003f46320 */
[----:B------:R-:W-:Y:S01]  /*2b30*/  @!P3 IMAD R18, R30, c[0x0][0x1d8], RZ ;  /* 0x000076001e12ba24 */ /* 0x000fe200078e02ff */
[----:B------:R-:W-:Y:S01]  /*2b40*/  @!P4 MOV R30, R20 ;  /* 0x00000014001ec202 */ /* 0x000fe20000000f00 */
[C---:B------:R-:W-:Y:S01]  /*2b50*/  @!P6 IMAD R52, R29.reuse, c[0x0][0x1dc], R52 ;  /* 0x000077001d34ea24 */ /* 0x040fe200078e0234 */
[-C--:B------:R-:W-:Y:S01]  /*2b60*/  @!P4 MOV R31, R23.reuse ;  /* 0x00000017001fc202 */ /* 0x080fe20000000f00 */
[----:B------:R-:W-:Y:S01]  /*2b70*/  @!P5 IMAD R33, R28, c[0x0][0x1dc], R33 ;  /* 0x000077001c21da24 */ /* 0x000fe200078e0221 */
[----:B------:R0:W5:Y:S01]  /*2b80*/  @!P0 LDG.E R60, [R24.64] ;  /* 0x00000012183c8981 */ /* 0x000162000c1e1900 */
        /* <DEDUP_REMOVED lines=29> */
[----:B0-----:R-:W-:-:S04]  /*2d60*/  @!P6 IADD3 R24, P0, R9, c[0x0][0x180], RZ ;  /* 0x000060000918ea10 */ /* 0x001fc80007f1e0ff */
[----:B------:R-:W-:Y:S02]  /*2d70*/  @!P2 IADD3 R29, R13, R29, RZ ;  /* 0x0000001d0d1da210 */ /* 0x000fe40007ffe0ff */
[C---:B------:R-:W-:Y:S01]  /*2d80*/  @!P2 SHF.L.U32 R31, R12.reuse, 0x1, RZ ;  /* 0x000000010c1fa819 */ /* 0x040fe200000006ff */
[----:B------:R0:W5:Y:S01]  /*2d90*/  @P1 LDG.E R52, [R16.64] ;  /* 0x0000001210341981 */ /* 0x000162000c1e1900 */
[----:B------:R-:W-:Y:S02]  /*2da0*/  @!P2 SHF.L.U64.HI R29, R12, 0x1, R29 ;  /* 0x000000010c1da819 */ /* 0x000fe4000001021d */
[----:B------:R-:W-:Y:S02]  /*2db0*/  @!P6 IADD3.X R25, R55, c[0x0][0x184], RZ, P0, !PT ;  /* 0x000061003719ea10 */ /* 0x000fe400007fe4ff */
[----:B------:R-:W-:Y:S02]  /*2dc0*/  @!P6 IADD3 R12, P0, R9, c[0x0][0x178], RZ ;  /* 0x00005e00090cea10 */ /* 0x000fe40007f1e0ff */
[----:B------:R-:W-:-:S02]  /*2dd0*/  MOV R9, RZ ;  /* 0x000000ff00097202 */ /* 0x000fc40000000f00 */
[----:B------:R-:W-:Y:S01]  /*2de0*/  @!P6 IADD3.X R13, R55, c[0x0][0x17c], RZ, P0, !PT ;  /* 0x00005f00370dea10 */ /* 0x000fe200007fe4ff */
[----:B------:R-:W-:Y:S01]  /*2df0*/  CS2R R58, SRZ ;  /* 0x00000000003a7805 */ /* 0x000fe2000001ff00 */
[C---:B0-----:R-:W-:Y:S02]  /*2e00*/  @!P5 IADD3 R16, P0, R54.reuse, c[0x0][0x180], RZ ;  /* 0x000060003610da10 */ /* 0x041fe40007f1e0ff */
[----:B------:R0:W5:Y:S02]  /*2e10*/  @!P6 LDG.E R9, [R24.64] ;  /* 0x000000121809e981 */ /* 0x000164000c1e1900 */
[----:B------:R-:W-:Y:S01]  /*2e20*/  @!P5 IADD3.X R17, R33, c[0x0][0x184], RZ, P0, !PT ;  /* 0x000061002111da10 */ /* 0x000fe200007fe4ff */
[----:B------:R-:W-:Y:S01]  /*2e30*/  CS2R R56, SRZ ;  /* 0x0000000000387805 */ /* 0x000fe2000001ff00 */
[----:B------:R3:W5:Y:S04]  /*2e40*/  @P1 LDG.E R59, [R10.64] ;  /* 0x000000120a3b1981 */ /* 0x000768000c1e1900 */
[----:B------:R4:W5:Y:S01]  /*2e50*/  @!P6 LDG.E R58, [R12.64] ;  /* 0x000000120c3ae981 */ /* 0x000962000c1e1900 */
[----:B0-----:R-:W-:Y:S01]  /*2e60*/  @!P5 IADD3 R24, P0, R54, c[0x0][0x178], RZ ;  /* 0x00005e003618da10 */ /* 0x001fe20007f1e0ff */
[----:B---3--:R-:W-:-:S03]  /*2e70*/  CS2R R10, SRZ ;  /* 0x00000000000a7805 */ /* 0x008fc6000001ff00 */
[----:B------:R-:W-:Y:S02]  /*2e80*/  @!P5 IADD3.X R25, R33, c[0x0][0x17c], RZ, P0, !PT ;  /* 0x00005f002119da10 */ /* 0x000fe400007fe4ff */
[----:B-1----:R-:W-:Y:S01]  /*2e90*/  @!P3 IADD3 R26, P6, R18, c[0x0][0x180], RZ ;  /* 0x00006000121aba10 */ /* 0x002fe20007fde0ff */
[----:B------:R0:W5:Y:S04]  /*2ea0*/  @!P5 LDG.E R10, [R16.64] ;  /* 0x00000012100ad981 */ /* 0x000168000c1e1900 */
[----:B------:R1:W5:Y:S01]  /*2eb0*/  @!P5 LDG.E R57, [R24.64] ;  /* 0x000000121839d981 */ /* 0x000362000c1e1900 */
[----:B----4-:R-:W-:Y:S01]  /*2ec0*/  CS2R R12, SRZ ;  /* 0x00000000000c7805 */ /* 0x010fe2000001ff00 */
[----:B------:R-:W-:Y:S02]  /*2ed0*/  @!P3 IADD3.X R27, R28, c[0x0][0x184], RZ, P6, !PT ;  /* 0x000061001c1bba10 */ /* 0x000fe400037fe4ff */
[----:B0-----:R-:W-:-:S03]  /*2ee0*/  @!P4 IADD3 R16, P0, R32, c[0x0][0x180], RZ ;  /* 0x000060002010ca10 */ /* 0x001fc60007f1e0ff */
[----:B------:R0:W5:Y:S01]  /*2ef0*/  @!P3 LDG.E R12, [R26.64] ;  /* 0x000000121a0cb981 */ /* 0x000162000c1e1900 */
[----:B-1----:R-:W-:Y:S02]  /*2f00*/  @!P4 IADD3 R24, P5, R32, c[0x0][0x178], RZ ;  /* 0x00005e002018ca10 */ /* 0x002fe40007fbe0ff */
[C---:B------:R-:W-:Y:S02]  /*2f10*/  @!P4 IADD3.X R17, R30.reuse, c[0x0][0x184], RZ, P0, !PT ;  /* 0x000061001e11ca10 */ /* 0x040fe400007fe4ff */
[----:B------:R-:W-:-:S03]  /*2f20*/  @!P4 IADD3.X R25, R30, c[0x0][0x17c], RZ, P5, !PT ;  /* 0x00005f001e19ca10 */ /* 0x000fc60002ffe4ff */
[----:B------:R1:W5:Y:S01]  /*2f30*/  @!P4 LDG.E R11, [R16.64] ;  /* 0x00000012100bc981 */ /* 0x000362000c1e1900 */
[----:B0-----:R-:W-:-:S03]  /*2f40*/  @!P2 IADD3 R26, P5, R31, c[0x0][0x178], RZ ;  /* 0x00005e001f1aaa10 */ /* 0x001fc60007fbe0ff */
[----:B------:R0:W5:Y:S01]  /*2f50*/  @!P4 LDG.E R56, [R24.64] ;  /* 0x000000121838c981 */ /* 0x000162000c1e1900 */
[----:B------:R-:W-:Y:S01]  /*2f60*/  CS2R R54, SRZ ;  /* 0x0000000000367805 */ /* 0x000fe2000001ff00 */
[----:B------:R-:W-:-:S05]  /*2f70*/  @!P2 IADD3.X R27, R29, c[0x0][0x17c], RZ, P5, !PT ;  /* 0x00005f001d1baa10 */ /* 0x000fca0002ffe4ff */
[----:B------:R3:W5:Y:S01]  /*2f80*/  @!P2 LDG.E R54, [R26.64] ;  /* 0x000000121a36a981 */ /* 0x000762000c1e1900 */
[----:B0-----:R-:W-:-:S04]  /*2f90*/  @!P2 IADD3 R24, P4, R31, c[0x0][0x180], RZ ;  /* 0x000060001f18aa10 */ /* 0x001fc80007f9e0ff */
[----:B------:R-:W-:-:S05]  /*2fa0*/  @!P2 IADD3.X R25, R29, c[0x0][0x184], RZ, P4, !PT ;  /* 0x000061001d19aa10 */ /* 0x000fca00027fe4ff */
[----:B------:R3:W5:Y:S01]  /*2fb0*/  @!P2 LDG.E R13, [R24.64] ;  /* 0x00000012180da981 */ /* 0x000762000c1e1900 */
[----:B-1----:R-:W-:-:S04]  /*2fc0*/  @!P3 IADD3 R16, P0, R18, c[0x0][0x178], RZ ;  /* 0x00005e001210ba10 */ /* 0x002fc80007f1e0ff */
[----:B------:R-:W-:Y:S01]  /*2fd0*/  @!P3 IADD3.X R17, R28, c[0x0][0x17c], RZ, P0, !PT ;  /* 0x00005f001c11ba10 */ /* 0x000fe200007fe4ff */
[----:B--2---:R-:W0:Y:S01]  /*2fe0*/  R2UR UR24, R14 ;  /* 0x000000000e1873c2 */ /* 0x004e2200000e0000 */
[----:B------:R-:W-:Y:S01]  /*2ff0*/  UMOV UR25, 0x3f800000 ;  /* 0x3f80000000197882 */ /* 0x000fe20000000000 */
        /* <DEDUP_REMOVED lines=9> */
[----:B0-----:R0:W2:Y:S01]  /*3090*/  @P0 R2UR UR5, R14 ;  /* 0x000000000e0503c2 */ /* 0x0010a200000e0000 */
[----:B------:R-:W-:Y:S01]  /*30a0*/  ISETP.GT.U32.AND P0, PT, R0, 0x22f, PT ;  /* 0x0000022f0000780c */ /* 0x000fe20003f04070 */
[----:B-1----:R-:W-:Y:S01]  /*30b0*/  CS2R R16, SRZ ;  /* 0x0000000000107805 */ /* 0x002fe2000001ff00 */
[----:B------:R-:W-:Y:S01]  /*30c0*/  ISETP.NE.AND P4, PT, RZ, UR21, PT ;  /* 0x00000015ff007c0c */ /* 0x000fe2000bf85270 */
[----:B0-----:R-:W-:Y:S01]  /*30d0*/  CS2R R14, SRZ ;  /* 0x00000000000e7805 */ /* 0x001fe2000001ff00 */
[----:B--2---:R-:W-:-:S09]  /*30e0*/  @UP0 UMOV UR25, UR5 ;  /* 0x0000000500190c82 */ /* 0x004fd20008000000 */
[----:B------:R-:W-:Y:S05]  /*30f0*/  @P0 BRA `(.L_x_537) ;  /* 0x000000f000000947 */ /* 0x000fea0003800000 */
[----:B---3--:R-:W-:Y:S02]  /*3100*/  ISETP.NE.AND P0, PT, RZ, UR21, PT ;  /* 0x00000015ff007c0c */ /* 0x008fe4000bf05270 */
[----:B------:R-:W-:Y:S02]  /*3110*/  IADD3 R26, R86, UR15, RZ ;  /* 0x0000000f561a7c10 */ /* 0x000fe4000fffe0ff */
[----:B------:R-:W-:Y:S02]  /*3120*/  MOV R27, 0x2 ;  /* 0x00000002001b7802 */ /* 0x000fe40000000f00 */
[----:B------:R-:W-:-:S07]  /*3130*/  SHF.R.S32.HI R14, RZ, 0x1f, R26 ;  /* 0x0000001fff0e7819 */ /* 0x000fce000001141a */
[----:B------:R-:W-:-:S04]  /*3140*/  @P0 LEA R24, P2, R26, c[0x0][0x190], 0x1 ;  /* 0x000064001a180a11 */ /* 0x000fc800078408ff */
[C---:B------:R-:W-:Y:S01]  /*3150*/  @P0 LEA.HI.X R25, R26.reuse, c[0x0][0x194], R14, 0x1, P2 ;  /* 0x000065001a190a11 */ /* 0x040fe200010f0c0e */
[----:B------:R-:W-:-:S04]  /*3160*/  IMAD.WIDE R26, R26, R27, c[0x0][0x188] ;  /* 0x000062001a1a7625 */ /* 0x000fc800078e021b */
[----:B------:R0:W2:Y:S04]  /*3170*/  @P0 LDG.E.U16 R14, [R24.64] ;  /* 0x00000012180e0981 */ /* 0x0000a8000c1e1500 */
[----:B------:R1:W3:Y:S04]  /*3180*/  LDG.E.U16 R17, [R26.64] ;  /* 0x000000121a117981 */ /* 0x0002e8000c1e1500 */
[----:B0-----:R-:W4:Y:S04]  /*3190*/  @P0 LDG.E.U16 R24, [R24.64+0x2] ;  /* 0x0000021218180981 */ /* 0x001f28000c1e1500 */
[----:B-1----:R-:W4:Y:S01]  /*31a0*/  LDG.E.U16 R26, [R26.64+0x2] ;  /* 0x000002121a1a7981 */ /* 0x002f22000c1e1500 */
[----:B--2---:R-:W-:-:S02]  /*31b0*/  @P0 PRMT R15, RZ, 0x5410, R14 ;  /* 0x00005410ff0f0816 */ /* 0x004fc4000000000e */
[----:B---3--:R-:W-:Y:S02]  /*31c0*/  PRMT R14, RZ, 0x5410, R17 ;  /* 0x00005410ff0e7816 */ /* 0x008fe40000000011 */
[----:B----4-:R-:W-:Y:S02]  /*31d0*/  @P0 PRMT R16, RZ, 0x5410, R24 ;  /* 0x00005410ff100816 */ /* 0x010fe40000000018 */
[----:B------:R-:W-:Y:S02]  /*31e0*/  PRMT R17, RZ, 0x5410, R26 ;  /* 0x00005410ff117816 */ /* 0x000fe4000000001a */
.L_x_537:
[----:B---3--:R-:W-:Y:S05]  /*31f0*/  BSYNC B0 ;  /* 0x0000000000007941 */ /* 0x008fea0003800000 */
.L_x_536:
        /* <DEDUP_REMOVED lines=27> */
.L_x_538:
        /* <DEDUP_REMOVED lines=34> */
.L_x_539:
        /* <DEDUP_REMOVED lines=40> */
.L_x_540:
        /* <DEDUP_REMOVED lines=37> */
.L_x_541:
        /* <DEDUP_REMOVED lines=37> */
.L_x_542:
        /* <DEDUP_REMOVED lines=37> */
.L_x_543:
        /* <DEDUP_REMOVED lines=37> */
.L_x_544:
        /* <DEDUP_REMOVED lines=37> */
.L_x_545:
        /* <DEDUP_REMOVED lines=37> */
.L_x_546:
        /* <DEDUP_REMOVED lines=37> */
.L_x_547:
        /* <DEDUP_REMOVED lines=37> */
.L_x_548:
        /* <DEDUP_REMOVED lines=37> */
.L_x_549:
        /* <DEDUP_REMOVED lines=37> */
.L_x_550:
        /* <DEDUP_REMOVED lines=37> */
.L_x_551:
        /* <DEDUP_REMOVED lines=37> */
.L_x_552:
        /* <DEDUP_REMOVED lines=37> */
.L_x_553:
        /* <DEDUP_REMOVED lines=37> */
.L_x_554:
        /* <DEDUP_REMOVED lines=37> */
.L_x_555:
        /* <DEDUP_REMOVED lines=37> */
.L_x_556:
        /* <DEDUP_REMOVED lines=37> */
.L_x_557:
        /* <DEDUP_REMOVED lines=37> */
.L_x_558:
        /* <DEDUP_REMOVED lines=37> */
.L_x_559:
        /* <DEDUP_REMOVED lines=37> */
.L_x_560:
        /* <DEDUP_REMOVED lines=37> */
.L_x_561:
        /* <DEDUP_REMOVED lines=37> */
.L_x_562:
        /* <DEDUP_REMOVED lines=37> */
.L_x_563:
        /* <DEDUP_REMOVED lines=37> */
.L_x_564:
        /* <DEDUP_REMOVED lines=37> */
.L_x_565:
        /* <DEDUP_REMOVED lines=37> */
.L_x_566:
        /* <DEDUP_REMOVED lines=37> */
.L_x_567:
        /* <DEDUP_REMOVED lines=9> */
[----:B------:R-:W-:Y:S01]  /*7750*/  FFMA.FTZ R24, R88, R25, R18 ;  /* 0x0000001958187223 */ /* 0x000fe20000010012 */
[--C-:B------:R-:W-:Y:S01]  /*7760*/  PRMT R18, RZ, 0x7610, R55.reuse ;  /* 0x00007610ff127816 */ /* 0x100fe20000000037 */
        /* <DEDUP_REMOVED lines=24> */
.L_x_568:
[----:B------:R-:W-:Y:S01]  /*78f0*/  FMUL.FTZ R27, R25, R14 ;  /* 0x0000000e191b7220 */ /* 0x000fe20000410000 */
[----:B------:R-:W-:Y:S01]  /*7900*/  PRMT R91, RZ, 0x7610, R13 ;  /* 0x00007610ff5b7816 */ /* 0x000fe2000000000d */
[----:B------:R-:W-:Y:S02]  /*7910*/  FMUL.FTZ R33, R18, R17 ;  /* 0x0000001112217220 */ /* 0x000fe40000410000 */
[----:B------:R-:W-:Y:S02]  /*7920*/  FFMA.FTZ R24, R29, R27, R24 ;  /* 0x0000001b1d187223 */ /* 0x000fe40000010018 */
[----:B------:R-:W-:Y:S01]  /*7930*/  FADD.FTZ R26, R26, R27 ;  /* 0x0000001b1a1a7221 */ /* 0x000fe20000010000 */
[----:B------:R-:W-:Y:S01]  /*7940*/  PRMT R27, RZ, 0x7610, R54 ;  /* 0x00007610ff1b7816 */ /* 0x000fe20000000036 */
[----:B------:R-:W-:Y:S01]  /*7950*/  FFMA.FTZ R32, R28, R33, R24 ;  /* 0x000000211c207223 */ /* 0x000fe20000010018 */
[----:B------:R-:W-:Y:S01]  /*7960*/  PRMT R24, RZ, 0x5410, R13 ;  /* 0x00005410ff187816 */ /* 0x000fe2000000000d */
[----:B------:R-:W-:-:S02]  /*7970*/  FADD.FTZ R91, R91, -UR24 ;  /* 0x800000185b5b7e21 */ /* 0x000fc40008010000 */
[----:B------:R-:W-:Y:S01]  /*7980*/  FADD.FTZ R33, R33, R26 ;  /* 0x0000001a21217221 */ /* 0x000fe20000010000 */
        /* <DEDUP_REMOVED lines=23> */
.L_x_569:
        /* <DEDUP_REMOVED lines=108> */
[----:B------:R-:W0:Y:S01]  /*81c0*/  LDS.64 R32, [0xa0] ;  /* 0x0000a000ff207984 */ /* 0x000e220000000a00 */
[----:B------:R-:W-:Y:S02]  /*81d0*/  FADD.FTZ R28, R28, R30 ;  /* 0x0000001e1c1c7221 */ /* 0x000fe40000010000 */
[----:B------:R-:W-:-:S02]  /*81e0*/  FADD.FTZ R29, R29, R31 ;  /* 0x0000001f1d1d7221 */ /* 0x000fc40000010000 */
[----:B0-----:R-:W-:Y:S02]  /*81f0*/  FADD.FTZ R32, R28, R32 ;  /* 0x000000201c207221 */ /* 0x001fe40000010000 */
[----:B------:R-:W-:Y:S02]  /*8200*/  FADD.FTZ R33, R29, R33 ;  /* 0x000000211d217221 */ /* 0x000fe40000010000 */
.L_x_571:
[----:B------:R-:W-:Y:S05]  /*8210*/  BSYNC B0 ;  /* 0x0000000000007941 */ /* 0x000fea0003800000 */
.L_x_570:
        /* <DEDUP_REMOVED lines=78> */
.L_x_573:
[----:B------:R-:W-:Y:S05]  /*8700*/  BSYNC B0 ;  /* 0x0000000000007941 */ /* 0x000fea0003800000 */
.L_x_572:
        /* <DEDUP_REMOVED lines=20> */
.L_x_575:
[----:B------:R-:W-:Y:S05]  /*8850*/  BSYNC B0 ;  /* 0x0000000000007941 */ /* 0x000fea0003800000 */
.L_x_574:
        /* <DEDUP_REMOVED lines=41> */
.L_x_578:
[----:B------:R-:W-:Y:S02]  /*8af0*/  MOV R24, UR16 ;  /* 0x0000001000187c02 */ /* 0x000fe40008000f00 */
[----:B------:R-:W-:-:S05]  /*8b00*/  MOV R25, UR17 ;  /* 0x0000001100197c02 */ /* 0x000fca0008000f00 */
[----:B------:R-:W2:Y:S01]  /*8b10*/  LDG.E.STRONG.GPU R24, [R24.64] ;  /* 0x0000001218187981 */ /* 0x000ea2000c1ef900 */
[----:B------:R-:W-:Y:S01]  /*8b20*/  YIELD ;  /* 0x0000000000007946 */ /* 0x000fe20003800000 */
[----:B--2---:R-:W-:Y:S01]  /*8b30*/  ISETP.NE.AND P0, PT, R24, R18, PT ;  /* 0x000000121800720c */ /* 0x004fe20003f05270 */
[----:B------:R-:W-:-:S12]  /*8b40*/  CCTL.IVALL ;  /* 0x00000000ff00798f */ /* 0x000fd80002000000 */
[----:B------:R-:W-:Y:S05]  /*8b50*/  @P0 BRA `(.L_x_578) ;  /* 0xffffff9000000947 */ /* 0x000fea000383ffff */
.L_x_577:
        /* <DEDUP_REMOVED lines=20> */
.L_x_582:
        /* <DEDUP_REMOVED lines=158> */
.L_x_581:
        /* <DEDUP_REMOVED lines=85> */
.L_x_583:
[----:B01----:R-:W-:-:S13]  /*9bd0*/  ISETP.NE.OR P0, PT, RZ, UR14, P0 ;  /* 0x0000000eff007c0c */ /* 0x003fda0008705670 */
[----:B------:R-:W-:Y:S05]  /*9be0*/  @!P0 BRA `(.L_x_579) ;  /* 0x000002a000008947 */ /* 0x000fea0003800000 */
.L_x_580:
        /* <DEDUP_REMOVED lines=42> */
.L_x_579:
        /* <DEDUP_REMOVED lines=16> */
.L_x_585:
[----:B------:R-:W-:Y:S05]  /*9f90*/  BSYNC B0 ;  /* 0x0000000000007941 */ /* 0x000fea0003800000 */
.L_x_584:
        /* <DEDUP_REMOVED lines=24> */
.L_x_576:
[----:B------:R-:W-:Y:S01]  /*a120*/  @!P2 STS.64 [0xb0], R32 ;  /* 0x0000b020ff00a388 */ /* 0x000fe20000000a00 */
[--C-:B------:R-:W-:Y:S02]  /*a130*/  PRMT R18, RZ, 0x5410, R59.reuse ;  /* 0x00005410ff127816 */ /* 0x100fe4000000003b */
[----:B------:R-:W-:Y:S01]  /*a140*/  PRMT R59, RZ, 0x7610, R59 ;  /* 0x00007610ff3b7816 */ /* 0x000fe2000000003b */
[----:B------:R-:W-:Y:S06]  /*a150*/  BAR.SYNC.DEFER_BLOCKING 0x0 ;  /* 0x0000000000007b1d */ /* 0x000fec0000010000 */
[----:B01----:R-:W0:Y:S02]  /*a160*/  LDS.64 R24, [0xb0] ;  /* 0x0000b000ff187984 */ /* 0x003e240000000a00 */
[----:B0-----:R-:W-:-:S02]  /*a170*/  FMUL.FTZ R24, R24, c[0x0][0x20c] ;  /* 0x0000830018187a20 */ /* 0x001fc40000410000 */
[----:B------:R-:W-:Y:S02]  /*a180*/  FMUL.FTZ R25, R25, c[0x0][0x20c] ;  /* 0x0000830019197a20 */ /* 0x000fe40000410000 */
[----:B------:R0:W1:Y:S08]  /*a190*/  R2UR UR5, R24 ;  /* 0x00000000180573c2 */ /* 0x00007000000e0000 */
[----:B------:R2:W3:Y:S01]  /*a1a0*/  R2UR UR6, R25 ;  /* 0x00000000190673c2 */ /* 0x0004e200000e0000 */
[----:B0-----:R-:W-:-:S05]  /*a1b0*/  PRMT R24, RZ, 0x7610, R52 ;  /* 0x00007610ff187816 */ /* 0x001fca0000000034 */
[----:B------:R-:W-:Y:S01]  /*a1c0*/  FADD.FTZ R24, R24, -UR24 ;  /* 0x8000001818187e21 */ /* 0x000fe20008010000 */
[----:B--2---:R-:W-:-:S03]  /*a1d0*/  PRMT R25, RZ, 0x5410, R52 ;  /* 0x00005410ff197816 */ /* 0x004fc60000000034 */
[----:B------:R-:W-:Y:S02]  /*a1e0*/  FMUL.FTZ R24, R24, UR25 ;  /* 0x0000001918187c20 */ /* 0x000fe40008410000 */
[----:B------:R-:W-:-:S04]  /*a1f0*/  FADD.FTZ R25, R25, -UR24 ;  /* 0x8000001819197e21 */ /* 0x000fc80008010000 */
[----:B------:R-:W-:Y:S01]  /*a200*/  FMUL.FTZ R25, R25, UR25 ;  /* 0x0000001919197c20 */ /* 0x000fe20008410000 */
[----:B------:R-:W-:Y:S05]  /*a210*/  @!P4 BRA `(.L_x_586) ;  /* 0x000001200000c947 */ /* 0x000fea0003800000 */
[----:B-1----:R-:W-:-:S04]  /*a220*/  FFMA.FTZ R26, R25, R14, R15 ;  /* 0x0000000e191a7223 */ /* 0x002fc8000001000f */
        /* <DEDUP_REMOVED lines=17> */
.L_x_586:
[----:B-1----:R-:W-:Y:S01]  /*a340*/  BSSY B0, `(.L_x_587) ;  /* 0x0000015000007945 */ /* 0x002fe20003800000 */
[----:B------:R-:W-:Y:S05]  /*a350*/  @!P1 BRA `(.L_x_588) ;  /* 0x0000013000009947 */ /* 0x000fea0003800000 */
[----:B------:R-:W-:Y:S02]  /*a360*/  MOV R26, UR5 ;  /* 0x00000005001a7c02 */ /* 0x000fe40008000f00 */
[----:B-----5:R-:W-:-:S03]  /*a370*/  SHF.R.S32.HI R27, RZ, 0x1f, R2 ;  /* 0x0000001fff1b7819 */ /* 0x020fc60000011402 */
[----:B---3--:R-:W-:Y:S01]  /*a380*/  FFMA.FTZ R26, R25, R26, UR6 ;  /* 0x00000006191a7e23 */ /* 0x008fe2000801001a */
        /* <DEDUP_REMOVED lines=16> */
.L_x_588:
[----:B------:R-:W-:Y:S05]  /*a490*/  BSYNC B0 ;  /* 0x0000000000007941 */ /* 0x000fea0003800000 */
.L_x_587:
[C---:B-----5:R-:W-:Y:S02]  /*a4a0*/  IADD3 R29, R2.reuse, 0x10, RZ ;  /* 0x00000010021d7810 */ /* 0x060fe40007ffe0ff */
        /* <DEDUP_REMOVED lines=32> */
.L_x_589:
[----:B------:R-:W-:Y:S01]  /*a6b0*/  BSSY B0, `(.L_x_590) ;  /* 0x0000014000007945 */ /* 0x000fe20003800000 */
[----:B------:R-:W-:Y:S05]  /*a6c0*/  @P0 BRA `(.L_x_591) ;  /* 0x0000012000000947 */ /* 0x000fea0003800000 */
[----:B------:R-:W-:-:S05]  /*a6d0*/  MOV R26, UR5 ;  /* 0x00000005001a7c02 */ /* 0x000fca0008000f00 */
[----:B---3--:R-:W-:Y:S01]  /*a6e0*/  FFMA.FTZ R26, R25, R26, UR6 ;  /* 0x00000006191a7e23 */ /* 0x008fe2000801001a */
        /* <DEDUP_REMOVED lines=16> */
.L_x_591:
[----:B------:R-:W-:Y:S05]  /*a7f0*/  BSYNC B0 ;  /* 0x0000000000007941 */ /* 0x000fea0003800000 */
.L_x_590:
        /* <DEDUP_REMOVED lines=33> */
.L_x_592:
        /* <DEDUP_REMOVED lines=20> */
.L_x_594:
[----:B------:R-:W-:Y:S05]  /*ab50*/  BSYNC B0 ;  /* 0x0000000000007941 */ /* 0x000fea0003800000 */
.L_x_593:
        /* <DEDUP_REMOVED lines=33> */
.L_x_595:
        /* <DEDUP_REMOVED lines=20> */
.L_x_597:
[----:B------:R-:W-:Y:S05]  /*aeb0*/  BSYNC B0 ;  /* 0x0000000000007941 */ /* 0x000fea0003800000 */
.L_x_596:
        /* <DEDUP_REMOVED lines=35> */
.L_x_598:
        /* <DEDUP_REMOVED lines=20> */
.L_x_600:
[----:B------:R-:W-:Y:S05]  /*b230*/  BSYNC B0 ;  /* 0x0000000000007941 */ /* 0x000fea0003800000 */
.L_x_599:
        /* <DEDUP_REMOVED lines=38> */
.L_x_601:
        /* <DEDUP_REMOVED lines=20> */
.L_x_603:
[----:B------:R-:W-:Y:S05]  /*b5e0*/  BSYNC B0 ;  /* 0x0000000000007941 */ /* 0x000fea0003800000 */
.L_x_602:
        /* <DEDUP_REMOVED lines=33> */
.L_x_604:
        /* <DEDUP_REMOVED lines=20> */
.L_x_606:
[----:B------:R-:W-:Y:S05]  /*b940*/  BSYNC B0 ;  /* 0x0000000000007941 */ /* 0x000fea0003800000 */
.L_x_605:
        /* <DEDUP_REMOVED lines=33> */
.L_x_607:
        /* <DEDUP_REMOVED lines=20> */
.L_x_609:
[----:B------:R-:W-:Y:S05]  /*bca0*/  BSYNC B0 ;  /* 0x0000000000007941 */ /* 0x000fea0003800000 */
.L_x_608:
        /* <DEDUP_REMOVED lines=33> */
.L_x_610:
        /* <DEDUP_REMOVED lines=20> */
.L_x_612:
[----:B------:R-:W-:Y:S05]  /*c000*/  BSYNC B0 ;  /* 0x0000000000007941 */ /* 0x000fea0003800000 */
.L_x_611:
        /* <DEDUP_REMOVED lines=33> */
.L_x_613:
        /* <DEDUP_REMOVED lines=20> */
.L_x_615:
[----:B------:R-:W-:Y:S05]  /*c360*/  BSYNC B0 ;  /* 0x0000000000007941 */ /* 0x000fea0003800000 */
.L_x_614:
        /* <DEDUP_REMOVED lines=33> */
.L_x_616:
        /* <DEDUP_REMOVED lines=20> */
.L_x_618:
[----:B------:R-:W-:Y:S05]  /*c6c0*/  BSYNC B0 ;  /* 0x0000000000007941 */ /* 0x000fea0003800000 */
.L_x_617:
        /* <DEDUP_REMOVED lines=33> */
.L_x_619:
        /* <DEDUP_REMOVED lines=20> */
.L_x_621:
[----:B------:R-:W-:Y:S05]  /*ca20*/  BSYNC B0 ;  /* 0x0000000000007941 */ /* 0x000fea0003800000 */
.L_x_620:
        /* <DEDUP_REMOVED lines=33> */
.L_x_622:
        /* <DEDUP_REMOVED lines=20> */
.L_x_624:
[----:B------:R-:W-:Y:S05]  /*cd80*/  BSYNC B0 ;  /* 0x0000000000007941 */ /* 0x000fea0003800000 */
.L_x_623:
        /* <DEDUP_REMOVED lines=33> */
.L_x_625:
        /* <DEDUP_REMOVED lines=20> */
.L_x_627:
[----:B------:R-:W-:Y:S05]  /*d0e0*/  BSYNC B0 ;  /* 0x0000000000007941 */ /* 0x000fea0003800000 */
.L_x_626:
        /* <DEDUP_REMOVED lines=33> */
.L_x_628:
[----:B------:R-:W-:Y:S01]  /*d300*/  BSSY B0, `(.L_x_629) ;  /* 0x0000014000007945 */ /* 0x000fe20003800000 */
[----:B------:R-:W-:Y:S05]  /*d310*/  @P3 BRA `(.L_x_630) ;  /* 0x0000012000003947 */ /* 0x000fea0003800000 */
[----:B------:R-:W-:-:S05]  /*d320*/  MOV R26, UR5 ;  /* 0x00000005001a7c02 */ /* 0x000fca0008000f00 */
[----:B---3--:R-:W-:Y:S01]  /*d330*/  FFMA.FTZ R26, R25, R26, UR6 ;  /* 0x00000006191a7e23 */ /* 0x008fe2000801001a */
        /* <DEDUP_REMOVED lines=16> */
.L_x_630:
[----:B------:R-:W-:Y:S05]  /*d440*/  BSYNC B0 ;  /* 0x0000000000007941 */ /* 0x000fea0003800000 */
.L_x_629:
        /* <DEDUP_REMOVED lines=33> */
.L_x_631:
        /* <DEDUP_REMOVED lines=20> */
.L_x_633:
[----:B------:R-:W-:Y:S05]  /*d7a0*/  BSYNC B0 ;  /* 0x0000000000007941 */ /* 0x000fea0003800000 */
.L_x_632:
        /* <DEDUP_REMOVED lines=33> */
.L_x_634:
        /* <DEDUP_REMOVED lines=20> */
.L_x_636:
[----:B------:R-:W-:Y:S05]  /*db00*/  BSYNC B0 ;  /* 0x0000000000007941 */ /* 0x000fea0003800000 */
.L_x_635:
        /* <DEDUP_REMOVED lines=33> */
.L_x_637:
[----:B------:R-:W-:Y:S01]  /*dd20*/  BSSY B0, `(.L_x_638) ;  /* 0x0000014000007945 */ /* 0x000fe20003800000 */
[----:B------:R-:W-:Y:S05]  /*dd30*/  @P3 BRA `(.L_x_639) ;  /* 0x0000012000003947 */ /* 0x000fea0003800000 */
[----:B------:R-:W-:Y:S02]  /*dd40*/  MOV R27, UR5 ;  /* 0x00000005001b7c02 */ /* 0x000fe40008000f00 */
[----:B------:R-:W-:-:S03]  /*dd50*/  MOV R18, UR5 ;  /* 0x0000000500127c02 */ /* 0x000fc60008000f00 */
[----:B---3--:R-:W-:Y:S02]  /*dd60*/  FFMA.FTZ R27, R26, R27, UR6 ;  /* 0x000000061a1b7e23 */ /* 0x008fe4000801001b */
        /* <DEDUP_REMOVED lines=15> */
.L_x_639:
[----:B------:R-:W-:Y:S05]  /*de60*/  BSYNC B0 ;  /* 0x0000000000007941 */ /* 0x000fea0003800000 */
.L_x_638:
        /* <DEDUP_REMOVED lines=33> */
.L_x_640:
[----:B------:R-:W-:Y:S01]  /*e080*/  BSSY B0, `(.L_x_641) ;  /* 0x0000014000007945 */ /* 0x000fe20003800000 */
[----:B------:R-:W-:Y:S05]  /*e090*/  @P0 BRA `(.L_x_642) ;  /* 0x0000012000000947 */ /* 0x000fea0003800000 */
[----:B------:R-:W-:Y:S01]  /*e0a0*/  MOV R25, UR5 ;  /* 0x0000000500197c02 */ /* 0x000fe20008000f00 */
[----:B------:R-:W-:Y:S01]  /*e0b0*/  IMAD R29, R33, c[0x0][0x1d8], RZ ;  /* 0x00007600211d7a24 */ /* 0x000fe200078e02ff */
[----:B------:R-:W-:Y:S02]  /*e0c0*/  MOV R31, UR5 ;  /* 0x00000005001f7c02 */ /* 0x000fe40008000f00 */
[----:B------:R-:W-:Y:S01]  /*e0d0*/  MOV R24, R20 ;  /* 0x0000001400187202 */ /* 0x000fe20000000f00 */
[----:B---3--:R-:W-:Y:S01]  /*e0e0*/  FFMA.FTZ R18, R18, R25, UR6 ;  /* 0x0000000612127e23 */ /* 0x008fe20008010019 */
[----:B------:R-:W-:Y:S01]  /*e0f0*/  MOV R25, R23 ;  /* 0x0000001700197202 */ /* 0x000fe20000000f00 */
[----:B------:R-:W-:Y:S02]  /*e100*/  FFMA.FTZ R26, R26, R31, UR6 ;  /* 0x000000061a1a7e23 */ /* 0x000fe4000801001f */
[----:B------:R-:W-:-:S02]  /*e110*/  IMAD R29, R32, c[0x0][0x1dc], R29 ;  /* 0x00007700201d7a24 */ /* 0x000fc400078e021d */
[----:B------:R-:W-:-:S04]  /*e120*/  IMAD.WIDE.U32 R24, R32, c[0x0][0x1d8], R24 ;  /* 0x0000760020187a25 */ /* 0x000fc800078e0018 */
[----:B------:R-:W-:Y:S01]  /*e130*/  FFMA.FTZ R18, R27, R14, -R18 ;  /* 0x0000000e1b127223 */ /* 0x000fe20000010812 */
[----:B------:R-:W-:Y:S01]  /*e140*/  IADD3 R29, R25, R29, RZ ;  /* 0x0000001d191d7210 */ /* 0x000fe20007ffe0ff */
[----:B------:R-:W-:Y:S01]  /*e150*/  FFMA.FTZ R76, R76, R17, -R26 ;  /* 0x000000114c4c7223 */ /* 0x000fe2000001081a */
[----:B------:R-:W-:Y:S01]  /*e160*/  LEA R26, P0, R24, c[0x0][0x160], 0x1 ;  /* 0x00005800181a7a11 */ /* 0x000fe200078008ff */
[----:B------:R-:W-:Y:S02]  /*e170*/  FMUL.FTZ R25, R18, UR25 ;  /* 0x0000001912197c20 */ /* 0x000fe40008410000 */
[----:B------:R-:W-:Y:S01]  /*e180*/  FMUL.FTZ R18, R76, UR25 ;  /* 0x000000194c127c20 */ /* 0x000fe20008410000 */
[----:B------:R-:W-:-:S04]  /*e190*/  LEA.HI.X R27, R24, c[0x0][0x164], R29, 0x1, P0 ;  /* 0x00005900181b7a11 */ /* 0x000fc800000f0c1d */
[----:B------:R-:W-:-:S05]  /*e1a0*/  F2FP.BF16.PACK_AB R25, R18, R25 ;  /* 0x000000191219723e */ /* 0x000fca00000010ff */
[----:B------:R0:W-:Y:S02]  /*e1b0*/  STG.E [R26.64], R25 ;  /* 0x000000191a007986 */ /* 0x0001e4000c101912 */
.L_x_642:
[----:B------:R-:W-:Y:S05]  /*e1c0*/  BSYNC B0 ;  /* 0x0000000000007941 */ /* 0x000fea0003800000 */
.L_x_641:
[--C-:B------:R-:W-:Y:S02]  /*e1d0*/  PRMT R18, RZ, 0x5410, R35.reuse ;  /* 0x00005410ff127816 */ /* 0x100fe40000000023 */
[----:B------:R-:W-:Y:S02]  /*e1e0*/  PRMT R35, RZ, 0x7610, R35 ;  /* 0x00007610ff237816 */ /* 0x000fe40000000023 */
[----:B------:R-:W-:Y:S01]  /*e1f0*/  IADD3 R34, R2, 0x140, RZ ;  /* 0x0000014002227810 */ /* 0x000fe20007ffe0ff */
        /* <DEDUP_REMOVED lines=30> */
.L_x_643:
[----:B------:R-:W-:Y:S01]  /*e3e0*/  BSSY B0, `(.L_x_644) ;  /* 0x0000014000007945 */ /* 0x000fe20003800000 */
[----:B------:R-:W-:Y:S05]  /*e3f0*/  @P2 BRA `(.L_x_645) ;  /* 0x0000012000002947 */ /* 0x000fea0003800000 */
[----:B------:R-:W-:-:S05]  /*e400*/  MOV R27, UR5 ;  /* 0x00000005001b7c02 */ /* 0x000fca0008000f00 */
[----:B---3--:R-:W-:Y:S02]  /*e410*/  FFMA.FTZ R26, R24, R27, UR6 ;  /* 0x00000006181a7e23 */ /* 0x008fe4000801001b */
[----:B------:R-:W-:Y:S02]  /*e420*/  IMAD R24, R39, c[0x0][0x1d8], RZ ;  /* 0x0000760027187a24 */ /* 0x000fe400078e02ff */
[----:B------:R-:W-:Y:S01]  /*e430*/  FFMA.FTZ R26, R25, R14, -R26 ;  /* 0x0000000e191a7223 */ /* 0x000fe2000001081a */
[----:B------:R-:W-:Y:S01]  /*e440*/  MOV R25, UR5 ;  /* 0x0000000500197c02 */ /* 0x000fe20008000f00 */
[----:B------:R-:W-:Y:S01]  /*e450*/  IMAD R27, R38, c[0x0][0x1dc], R24 ;  /* 0x00007700261b7a24 */ /* 0x000fe200078e0218 */
[----:B------:R-:W-:-:S03]  /*e460*/  MOV R24, R20 ;  /* 0x0000001400187202 */ /* 0x000fc60000000f00 */
[----:B------:R-:W-:Y:S01]  /*e470*/  FFMA.FTZ R18, R18, R25, UR6 ;  /* 0x0000000612127e23 */ /* 0x000fe20008010019 */
[----:B------:R-:W-:-:S03]  /*e480*/  MOV R25, R23 ;  /* 0x0000001700197202 */ /* 0x000fc60000000f00 */
        /* <DEDUP_REMOVED lines=9> */
.L_x_645:
[----:B------:R-:W-:Y:S05]  /*e520*/  BSYNC B0 ;  /* 0x0000000000007941 */ /* 0x000fea0003800000 */
.L_x_644:
[--C-:B------:R-:W-:Y:S02]  /*e530*/  PRMT R18, RZ, 0x5410, R3.reuse ;  /* 0x00005410ff127816 */ /* 0x100fe40000000003 */
[----:B------:R-:W-:Y:S02]  /*e540*/  PRMT R3, RZ, 0x7610, R3 ;  /* 0x00007610ff037816 */ /* 0x000fe40000000003 */
[----:B------:R-:W-:Y:S01]  /*e550*/  IADD3 R38, R2, 0x150, RZ ;  /* 0x0000015002267810 */ /* 0x000fe20007ffe0ff */
[----:B------:R-:W-:Y:S01]  /*e560*/  FADD.FTZ R18, R18, -UR24 ;  /* 0x8000001812127e21 */ /* 0x000fe20008010000 */
[----:B------:R-:W-:Y:S01]  /*e570*/  IADD3 R35, R2, 0x160, RZ ;  /* 0x0000016002237810 */ /* 0x000fe20007ffe0ff */
[----:B0-----:R-:W-:Y:S01]  /*e580*/  FADD.FTZ R25, R3, -UR24 ;  /* 0x8000001803197e21 */ /* 0x001fe20008010000 */
        /* <DEDUP_REMOVED lines=27> */
.L_x_646:
[----:B------:R-:W-:Y:S01]  /*e740*/  BSSY B0, `(.L_x_647) ;  /* 0x0000014000007945 */ /* 0x000fe20003800000 */
[----:B------:R-:W-:Y:S05]  /*e750*/  @P3 BRA `(.L_x_648) ;  /* 0x0000012000003947 */ /* 0x000fea0003800000 */
[----:B------:R-:W-:Y:S01]  /*e760*/  MOV R25, UR5 ;  /* 0x0000000500197c02 */ /* 0x000fe20008000f00 */
[----:B------:R-:W-:Y:S01]  /*e770*/  IMAD R27, R34, c[0x0][0x1d8], RZ ;  /* 0x00007600221b7a24 */ /* 0x000fe200078e02ff */
[----:B------:R-:W-:-:S03]  /*e780*/  MOV R29, UR5 ;  /* 0x00000005001d7c02 */ /* 0x000fc60008000f00 */
[----:B---3--:R-:W-:Y:S01]  /*e790*/  FFMA.FTZ R26, R24, R25, UR6 ;  /* 0x00000006181a7e23 */ /* 0x008fe20008010019 */
        /* <DEDUP_REMOVED lines=14> */
.L_x_648:
[----:B------:R-:W-:Y:S05]  /*e880*/  BSYNC B0 ;  /* 0x0000000000007941 */ /* 0x000fea0003800000 */
.L_x_647:
        /* <DEDUP_REMOVED lines=33> */
.L_x_649:
        /* <DEDUP_REMOVED lines=20> */
.L_x_651:
[----:B------:R-:W-:Y:S05]  /*ebe0*/  BSYNC B0 ;  /* 0x0000000000007941 */ /* 0x000fea0003800000 */
.L_x_650:
        /* <DEDUP_REMOVED lines=33> */
.L_x_652:
        /* <DEDUP_REMOVED lines=20> */
.L_x_654:
[----:B------:R-:W-:Y:S05]  /*ef40*/  BSYNC B0 ;  /* 0x0000000000007941 */ /* 0x000fea0003800000 */
.L_x_653:
        /* <DEDUP_REMOVED lines=33> */
.L_x_655:
        /* <DEDUP_REMOVED lines=20> */
.L_x_657:
[----:B------:R-:W-:Y:S05]  /*f2a0*/  BSYNC B0 ;  /* 0x0000000000007941 */ /* 0x000fea0003800000 */
.L_x_656:
        /* <DEDUP_REMOVED lines=33> */
.L_x_658:
        /* <DEDUP_REMOVED lines=20> */
.L_x_660:
[----:B------:R-:W-:Y:S05]  /*f600*/  BSYNC B0 ;  /* 0x0000000000007941 */ /* 0x000fea0003800000 */
.L_x_659:
        /* <DEDUP_REMOVED lines=33> */
.L_x_661:
        /* <DEDUP_REMOVED lines=20> */
.L_x_663:
[----:B------:R-:W-:Y:S05]  /*f960*/  BSYNC B0 ;  /* 0x0000000000007941 */ /* 0x000fea0003800000 */
.L_x_662:
        /* <DEDUP_REMOVED lines=33> */
.L_x_664:
        /* <DEDUP_REMOVED lines=20> */
.L_x_666:
[----:B------:R-:W-:Y:S05]  /*fcc0*/  BSYNC B0 ;  /* 0x0000000000007941 */ /* 0x000fea0003800000 */
.L_x_665:
        /* <DEDUP_REMOVED lines=33> */
.L_x_667:
        /* <DEDUP_REMOVED lines=20> */
.L_x_669:
[----:B------:R-:W-:Y:S05]  /*10020*/  BSYNC B0 ;  /* 0x0000000000007941 */ /* 0x000fea0003800000 */
.L_x_668:
        /* <DEDUP_REMOVED lines=30> */
.L_x_670:
        /* <DEDUP_REMOVED lines=9> */
[----:B------:R-:W-:Y:S02]  /*102a0*/  IMAD R9, R29, c[0x0][0x1dc], R9 ;  /* 0x000077001d097a24 */ /* 0x000fe400078e0209 */
[----:B------:R-:W-:Y:S02]  /*102b0*/  FFMA.FTZ R7, R3, R14, -R7 ;  /* 0x0000000e03077223 */ /* 0x000fe40000010807 */
        /* <DEDUP_REMOVED lines=9> */
.L_x_672:
[----:B------:R-:W-:Y:S05]  /*10350*/  BSYNC B0 ;  /* 0x0000000000007941 */ /* 0x000fea0003800000 */
.L_x_671:
        /* <DEDUP_REMOVED lines=39> */
.L_x_673:
        /* <DEDUP_REMOVED lines=20> */
.L_x_675:
[----:B------:R-:W-:Y:S05]  /*10710*/  BSYNC B0 ;  /* 0x0000000000007941 */ /* 0x000fea0003800000 */
.L_x_674:
        /* <DEDUP_REMOVED lines=30> */
.L_x_676:
        /* <DEDUP_REMOVED lines=9> */
[C---:B------:R-:W-:Y:S02]  /*10990*/  IMAD R9, R28.reuse, c[0x0][0x1dc], R9 ;  /* 0x000077001c097a24 */ /* 0x040fe400078e0209 */
        /* <DEDUP_REMOVED lines=10> */
.L_x_678:
[----:B------:R-:W-:Y:S05]  /*10a40*/  BSYNC B0 ;  /* 0x0000000000007941 */ /* 0x000fea0003800000 */
.L_x_677:
        /* <DEDUP_REMOVED lines=26> */
.L_x_679:
        /* <DEDUP_REMOVED lines=20> */
.L_x_681:
[----:B------:R-:W-:Y:S05]  /*10d30*/  BSYNC B0 ;  /* 0x0000000000007941 */ /* 0x000fea0003800000 */
.L_x_680:
[----:B------:R-:W-:Y:S02]  /*10d40*/  ULDC UR5, c[0x0][0x10] ;  /* 0x0000040000057ab9 */ /* 0x000fe40000000800 */
[----:B------:R-:W-:Y:S02]  /*10d50*/  UIADD3 UR9, UR9, UR5, URZ ;  /* 0x0000000509097290 */ /* 0x000fe4000fffe03f */
[----:B------:R-:W-:Y:S02]  /*10d60*/  UIADD3 UR4, UR4, 0x1, URZ ;  /* 0x0000000104047890 */ /* 0x000fe4000fffe03f */
[----:B------:R-:W-:-:S06]  /*10d70*/  UISETP.GE.AND UP0, UPT, UR9, UR8, UPT ;  /* 0x000000080900728c */ /* 0x000fcc000bf06270 */
[----:B------:R-:W-:-:S13]  /*10d80*/  PLOP3.LUT P0, PT, PT, PT, UP0, 0x80, 0x0 ;  /* 0x000000000000781c */ /* 0x000fda0003f0f008 */
[----:B------:R-:W-:Y:S01]  /*10d90*/  @P0 CALL.REL.NOINC `(.L_x_535) ;  /* 0x0000001000000944 */ /* 0x000fe20003c00000 */
[----:B------:R-:W-:Y:S05]  /*10da0*/  BRA `(.L_x_682) ;  /* 0xfffef71000007947 */ /* 0x000fea000383ffff */
.L_x_535:
        /* <DEDUP_REMOVED lines=18> */
.L_x_684:
[----:B------:R-:W-:Y:S05]  /*10ed0*/  BSYNC B0 ;  /* 0x0000000000007941 */ /* 0x000fea0003800000 */
.L_x_683:
        /* <DEDUP_REMOVED lines=11> */
.L_x_686:
[----:B------:R-:W2:Y:S01]  /*10f90*/  LDG.E.STRONG.GPU R5, [R2.64] ;  /* 0x0000001202057981 */ /* 0x000ea2000c1ef900 */
[----:B------:R-:W-:Y:S01]  /*10fa0*/  YIELD ;  /* 0x0000000000007946 */ /* 0x000fe20003800000 */
[----:B--2---:R-:W-:Y:S01]  /*10fb0*/  ISETP.NE.AND P0, PT, R5, R4, PT ;  /* 0x000000040500720c */ /* 0x004fe20003f05270 */
[----:B------:R-:W-:-:S12]  /*10fc0*/  CCTL.IVALL ;  /* 0x00000000ff00798f */ /* 0x000fd80002000000 */
[----:B------:R-:W-:Y:S05]  /*10fd0*/  @P0 BRA `(.L_x_686) ;  /* 0xffffffb000000947 */ /* 0x000fea000383ffff */
.L_x_685:
        /* <DEDUP_REMOVED lines=25> */
.L_x_687:
        /* <DEDUP_REMOVED lines=10> */
[----:B------:R-:W4:Y:S04]  /*11210*/  LDG.E R10, [R10.64] ;  /* 0x000000120a0a7981 */ /* 0x000f28000c1e1900 */
[----:B------:R-:W4:Y:S01]  /*11220*/  LDG.E R13, [R12.64] ;  /* 0x000000120c0d7981 */ /* 0x000f22000c1e1900 */
        /* <DEDUP_REMOVED lines=9> */
[----:B----4-:R-:W-:Y:S01]  /*112c0*/  F2FP.BF16.PACK_AB R17, R13, R10 ;  /* 0x0000000a0d11723e */ /* 0x010fe200000010ff */
[----:B------:R0:W-:Y:S04]  /*112d0*/  STG.E [R2.64], R15 ;  /* 0x0000000f02007986 */ /* 0x0001e8000c101912 */
[----:B------:R0:W-:Y:S01]  /*112e0*/  STG.E [R4.64], R17 ;  /* 0x0000001104007986 */ /* 0x0001e2000c101912 */
[----:B------:R-:W-:Y:S05]  /*112f0*/  @P0 BRA `(.L_x_687) ;  /* 0xfffffe7000000947 */ /* 0x000fea000383ffff */
[----:B------:R-:W-:Y:S05]  /*11300*/  EXIT ;  /* 0x000000000000794d */ /* 0x000fea0003800000 */
.L_x_688:
        /* <DEDUP_REMOVED lines=15> */
.L_x_5157:


//--------------------- .text._Z35group_norm_nhwc_bwd_one_pass_kernelI11Bf16IOFp16WLi64ELi70ELi560EEv26Group_norm_nhwc_bwd_params --------------------------
	.section	.text._Z35group_norm_nhwc_bwd_one_pass_kernelI11Bf16IOFp16WLi64ELi70ELi560EEv26Group_norm_nhwc_bwd_params,"ax",@progbits
	.sectioninfo	@"SHI_REGISTERS=56"
	.align	128
        .global         _Z35group_norm_nhwc_bwd_one_pass_kernelI11Bf16IOFp16WLi64ELi70ELi560EEv26Group_norm_nhwc_bwd_params
        .type           _Z35group_norm_nhwc_bwd_one_pass_kernelI11Bf16IOFp16WLi64ELi70ELi560EEv26Group_norm_nhwc_bwd_params,@function
        .size           _Z35group_norm_nhwc_bwd_one_pass_kernelI11Bf16IOFp16WLi64ELi70ELi560EEv26Group_norm_nhwc_bwd_params,(.L_x_5158 - _Z35group_norm_nhwc_bwd_one_pass_kernelI11Bf16IOFp16WLi64ELi70ELi560EEv26Group_norm_nhwc_bwd_params)
        .other          _Z35group_norm_nhwc_bwd_one_pass_kernelI11Bf16IOFp16WLi64ELi70ELi560EEv26Group_norm_nhwc_bwd_params,@"STO_CUDA_ENTRY STV_DEFAULT"
_Z35group_norm_nhwc_bwd_one_pass_kernelI11Bf16IOFp16WLi64ELi70ELi560EEv26Group_norm_nhwc_bwd_params:
.text._Z35group_norm_nhwc_bwd_one_pass_kernelI11Bf16IOFp16WLi64ELi70ELi560EEv26Group_norm_nhwc_bwd_params:
        /* <DEDUP_REMOVED lines=46> */
.L_x_724:
        /* <DEDUP_REMOVED lines=144> */
[----:B--2---:R-:W-:-:S02]  /*0be0*/  @P0 HADD2.F32 R30, -RZ, R13.H0_H0 ;  /* 0x2000000dff1e0230 */ /* 0x004fc40000004100 */
[----:B---3--:R-:W-:Y:S02]  /*0bf0*/  @P0 HADD2.F32 R29, -RZ, R12.H0_H0 ;  /* 0x2000000cff1d0230 */ /* 0x008fe40000004100 */
[----:B----4-:R-:W-:Y:S02]  /*0c00*/  HADD2.F32 R31, -RZ, R31.H0_H0 ;  /* 0x2000001fff1f7230 */ /* 0x010fe40000004100 */
[----:B------:R-:W-:Y:S02]  /*0c10*/  HADD2.F32 R28, -RZ, R28.H0_H0 ;  /* 0x2000001cff1c7230 */ /* 0x000fe40000004100 */
.L_x_691:
[----:B0-----:R-:W-:Y:S05]  /*0c20*/  BSYNC B0 ;  /* 0x0000000000007941 */ /* 0x001fea0003800000 */
.L_x_690:
        /* <DEDUP_REMOVED lines=33> */
.L_x_692:
        /* <DEDUP_REMOVED lines=26> */
.L_x_693:
        /* <DEDUP_REMOVED lines=33> */
.L_x_694:
        /* <DEDUP_REMOVED lines=35> */
.L_x_695:
        /* <DEDUP_REMOVED lines=108> */
.L_x_697:
[----:B------:R-:W-:Y:S05]  /*1ae0*/  BSYNC B0 ;  /* 0x0000000000007941 */ /* 0x000fea0003800000 */
.L_x_696:
        /* <DEDUP_REMOVED lines=78> */
.L_x_699:
[----:B------:R-:W-:Y:S05]  /*1fd0*/  BSYNC B0 ;  /* 0x0000000000007941 */ /* 0x000fea0003800000 */
.L_x_698:
        /* <DEDUP_REMOVED lines=19> */
.L_x_701:
[----:B------:R-:W-:Y:S05]  /*2110*/  BSYNC B0 ;  /* 0x0000000000007941 */ /* 0x000fea0003800000 */
.L_x_700:
        /* <DEDUP_REMOVED lines=30> */
.L_x_704:
[----:B------:R-:W2:Y:S01]  /*2300*/  LDG.E.STRONG.GPU R12, [R10.64] ;  /* 0x0000000e0a0c7981 */ /* 0x000ea2000c1ef900 */
[----:B------:R-:W-:Y:S01]  /*2310*/  YIELD ;  /* 0x0000000000007946 */ /* 0x000fe20003800000 */
[----:B--2---:R-:W-:Y:S01]  /*2320*/  ISETP.NE.AND P0, PT, R12, R15, PT ;  /* 0x0000000f0c00720c */ /* 0x004fe20003f05270 */
[----:B------:R-:W-:-:S12]  /*2330*/  CCTL.IVALL ;  /* 0x00000000ff00798f */ /* 0x000fd80002000000 */
[----:B------:R-:W-:Y:S05]  /*2340*/  @P0 BRA `(.L_x_704) ;  /* 0xffffffb000000947 */ /* 0x000fea000383ffff */
.L_x_703:
        /* <DEDUP_REMOVED lines=20> */
.L_x_708:
        /* <DEDUP_REMOVED lines=116> */
.L_x_707:
        /* <DEDUP_REMOVED lines=62> */
.L_x_709:
[----:B------:R-:W-:-:S13]  /*2fb0*/  ISETP.NE.OR P0, PT, RZ, UR4, P0 ;  /* 0x00000004ff007c0c */ /* 0x000fda0008705670 */
[----:B------:R-:W-:Y:S05]  /*2fc0*/  @!P0 BRA `(.L_x_705) ;  /* 0x000001f000008947 */ /* 0x000fea0003800000 */
.L_x_706:
        /* <DEDUP_REMOVED lines=31> */
.L_x_705:
        /* <DEDUP_REMOVED lines=12> */
.L_x_711:
[----:B------:R-:W-:Y:S05]  /*3280*/  BSYNC B0 ;  /* 0x0000000000007941 */ /* 0x000fea0003800000 */
.L_x_710:
        /* <DEDUP_REMOVED lines=16> */
.L_x_702:
        /* <DEDUP_REMOVED lines=34> */
.L_x_712:
        /* <DEDUP_REMOVED lines=18> */
.L_x_714:
[----:B------:R-:W-:Y:S05]  /*36d0*/  BSYNC B0 ;  /* 0x0000000000007941 */ /* 0x000fea0003800000 */
.L_x_713:
        /* <DEDUP_REMOVED lines=32> */
.L_x_715:
        /* <DEDUP_REMOVED lines=18> */
.L_x_717:
[----:B------:R-:W-:Y:S05]  /*3a00*/  BSYNC B0 ;  /* 0x0000000000007941 */ /* 0x000fea0003800000 */
.L_x_716:
        /* <DEDUP_REMOVED lines=30> */
.L_x_718:
        /* <DEDUP_REMOVED lines=18> */
.L_x_720:
[----:B------:R-:W-:Y:S05]  /*3d10*/  BSYNC B0 ;  /* 0x0000000000007941 */ /* 0x000fea0003800000 */
.L_x_719:
        /* <DEDUP_REMOVED lines=26> */
.L_x_721:
        /* <DEDUP_REMOVED lines=17> */
.L_x_723:
[----:B------:R-:W-:Y:S05]  /*3fd0*/  BSYNC B0 ;  /* 0x0000000000007941 */ /* 0x000fea0003800000 */
.L_x_722:
[----:B------:R-:W-:Y:S01]  /*3fe0*/  ULDC UR4, c[0x0][0x10] ;  /* 0x0000040000047ab9 */ /* 0x000fe20000000800 */
[----:B------:R-:W-:Y:S01]  /*3ff0*/  IADD3 R40, R40, 0x1, RZ ;  /* 0x0000000128287810 */ /* 0x000fe20007ffe0ff */
[----:B------:R-:W-:-:S04]  /*4000*/  UIADD3 UR7, UR7, UR4, URZ ;  /* 0x0000000407077290 */ /* 0x000fc8000fffe03f */
[----:B------:R-:W-:-:S06]  /*4010*/  UISETP.GE.AND UP0, UPT, UR7, UR6, UPT ;  /* 0x000000060700728c */ /* 0x000fcc000bf06270 */
[----:B------:R-:W-:-:S13]  /*4020*/  PLOP3.LUT P0, PT, PT, PT, UP0, 0x80, 0x0 ;  /* 0x000000000000781c */ /* 0x000fda0003f0f008 */
[----:B------:R-:W-:Y:S01]  /*4030*/  @P0 CALL.REL.NOINC `(.L_x_689) ;  /* 0x0000001000000944 */ /* 0x000fe20003c00000 */
[----:B------:R-:W-:Y:S05]  /*4040*/  BRA `(.L_x_724) ;  /* 0xffffc29000007947 */ /* 0x000fea000383ffff */
.L_x_689:
        /* <DEDUP_REMOVED lines=18> */
.L_x_726:
[----:B------:R-:W-:Y:S05]  /*4170*/  BSYNC B0 ;  /* 0x0000000000007941 */ /* 0x000fea0003800000 */
.L_x_725:
        /* <DEDUP_REMOVED lines=11> */
.L_x_728:
[----:B------:R-:W2:Y:S01]  /*4230*/  LDG.E.STRONG.GPU R5, [R2.64] ;  /* 0x0000000e02057981 */ /* 0x000ea2000c1ef900 */
[----:B------:R-:W-:Y:S01]  /*4240*/  YIELD ;  /* 0x0000000000007946 */ /* 0x000fe20003800000 */
[----:B--2---:R-:W-:Y:S01]  /*4250*/  ISETP.NE.AND P0, PT, R5, R0, PT ;  /* 0x000000000500720c */ /* 0x004fe20003f05270 */
[----:B------:R-:W-:-:S12]  /*4260*/  CCTL.IVALL ;  /* 0x00000000ff00798f */ /* 0x000fd80002000000 */
[----:B------:R-:W-:Y:S05]  /*4270*/  @P0 BRA `(.L_x_728) ;  /* 0xffffffb000000947 */ /* 0x000fea000383ffff */
.L_x_727:
        /* <DEDUP_REMOVED lines=25> */
.L_x_729:
        /* <DEDUP_REMOVED lines=20> */
[----:B--2---:R-:W-:Y:S02]  /*4550*/  F2FP.PACK_AB R15, R9, R0 ;  /* 0x00000000090f723e */ /* 0x004fe400000000ff */
[----:B---3--:R-:W-:-:S03]  /*4560*/  F2FP.PACK_AB R17, R13, R10 ;  /* 0x0000000a0d11723e */ /* 0x008fc600000000ff */
[----:B------:R0:W-:Y:S04]  /*4570*/  STG.E [R2.64], R15 ;  /* 0x0000000f02007986 */ /* 0x0001e8000c10190e */
[----:B------:R0:W-:Y:S02]  /*4580*/  STG.E [R4.64], R17 ;  /* 0x0000001104007986 */ /* 0x0001e4000c10190e */
[----:B------:R-:W-:Y:S05]  /*4590*/  @P0 BRA `(.L_x_729) ;  /* 0xfffffe7000000947 */ /* 0x000fea000383ffff */
[----:B------:R-:W-:Y:S05]  /*45a0*/  EXIT ;  /* 0x000000000000794d */ /* 0x000fea0003800000 */
.L_x_730:
        /* <DEDUP_REMOVED lines=13> */
.L_x_5158:


//--------------------- .text._Z35group_norm_nhwc_bwd_one_pass_kernelI11Bf16IOFp16WLi128ELi70ELi560EEv26Group_norm_nhwc_bwd_params --------------------------
	.section	.text._Z35group_norm_nhwc_bwd_one_pass_kernelI11Bf16IOFp16WLi128ELi70ELi560EEv26Group_norm_nhwc_bwd_params,"ax",@progbits
	.sectioninfo	@"SHI_REGISTERS=74"
	.align	128
        .global         _Z35group_norm_nhwc_bwd_one_pass_kernelI11Bf16IOFp16WLi128ELi70ELi560EEv26Group_norm_nhwc_bwd_params
        .type           _Z35group_norm_nhwc_bwd_one_pass_kernelI11Bf16IOFp16WLi128ELi70ELi560EEv26Group_norm_nhwc_bwd_params,@function
        .size           _Z35group_norm_nhwc_bwd_one_pass_kernelI11Bf16IOFp16WLi128ELi70ELi560EEv26Group_norm_nhwc_bwd_params,(.L_x_5159 - _Z35group_norm_nhwc_bwd_one_pass_kernelI11Bf16IOFp16WLi128ELi70ELi560EEv26Group_norm_nhwc_bwd_params)
        .other          _Z35group_norm_nhwc_bwd_one_pass_kernelI11Bf16IOFp16WLi128ELi70ELi560EEv26Group_norm_nhwc_bwd_params,@"STO_CUDA_ENTRY STV_DEFAULT"
_Z35group_norm_nhwc_bwd_one_pass_kernelI11Bf16IOFp16WLi128ELi70ELi560EEv26Group_norm_nhwc_bwd_params:
.text._Z35group_norm_nhwc_bwd_one_pass_kernelI11Bf16IOFp16WLi128ELi70ELi560EEv26Group_norm_nhwc_bwd_params:
        /* <DEDUP_REMOVED lines=49> */
.L_x_782:
        /* <DEDUP_REMOVED lines=216> */
.L_x_733:
[----:B-1----:R-:W-:Y:S05]  /*1090*/  BSYNC B0 ;  /* 0x0000000000007941 */ /* 0x002fea0003800000 */
.L_x_732:
        /* <DEDUP_REMOVED lines=28> */
.L_x_734:
        /* <DEDUP_REMOVED lines=34> */
.L_x_735:
        /* <DEDUP_REMOVED lines=40> */
.L_x_736:
        /* <DEDUP_REMOVED lines=37> */
.L_x_737:
        /* <DEDUP_REMOVED lines=37> */
.L_x_738:
        /* <DEDUP_REMOVED lines=37> */
.L_x_739:
        /* <DEDUP_REMOVED lines=37> */
.L_x_740:
        /* <DEDUP_REMOVED lines=37> */
.L_x_741:
        /* <DEDUP_REMOVED lines=97> */
.L_x_743:
[----:B------:R-:W-:Y:S05]  /*28a0*/  BSYNC B0 ;  /* 0x0000000000007941 */ /* 0x000fea0003800000 */
.L_x_742:
        /* <DEDUP_REMOVED lines=78> */
.L_x_745:
[----:B------:R-:W-:Y:S05]  /*2d90*/  BSYNC B0 ;  /* 0x0000000000007941 */ /* 0x000fea0003800000 */
.L_x_744:
        /* <DEDUP_REMOVED lines=19> */
.L_x_747:
[----:B------:R-:W-:Y:S05]  /*2ed0*/  BSYNC B0 ;  /* 0x0000000000007941 */ /* 0x000fea0003800000 */
.L_x_746:
        /* <DEDUP_REMOVED lines=28> */
.L_x_750:
[----:B------:R-:W2:Y:S01]  /*30a0*/  LDG.E.STRONG.GPU R26, [R24.64] ;  /* 0x00000006181a7981 */ /* 0x000ea2000c1ef900 */
[----:B------:R-:W-:Y:S01]  /*30b0*/  YIELD ;  /* 0x0000000000007946 */ /* 0x000fe20003800000 */
[----:B--2---:R-:W-:Y:S01]  /*30c0*/  ISETP.NE.AND P0, PT, R26, R29, PT ;  /* 0x0000001d1a00720c */ /* 0x004fe20003f05270 */
[----:B------:R-:W-:-:S12]  /*30d0*/  CCTL.IVALL ;  /* 0x00000000ff00798f */ /* 0x000fd80002000000 */
[----:B------:R-:W-:Y:S05]  /*30e0*/  @P0 BRA `(.L_x_750) ;  /* 0xffffffb000000947 */ /* 0x000fea000383ffff */
.L_x_749:
        /* <DEDUP_REMOVED lines=17> */
.L_x_754:
        /* <DEDUP_REMOVED lines=115> */
.L_x_753:
        /* <DEDUP_REMOVED lines=61> */
.L_x_755:
[----:B------:R-:W-:-:S13]  /*3d00*/  ISETP.NE.OR P0, PT, R30, RZ, P0 ;  /* 0x000000ff1e00720c */ /* 0x000fda0000705670 */
[----:B------:R-:W-:Y:S05]  /*3d10*/  @!P0 BRA `(.L_x_751) ;  /* 0x000001f000008947 */ /* 0x000fea0003800000 */
.L_x_752:
        /* <DEDUP_REMOVED lines=31> */
.L_x_751:
        /* <DEDUP_REMOVED lines=12> */
.L_x_757:
[----:B------:R-:W-:Y:S05]  /*3fd0*/  BSYNC B0 ;  /* 0x0000000000007941 */ /* 0x000fea0003800000 */
.L_x_756:
        /* <DEDUP_REMOVED lines=16> */
.L_x_748:
        /* <DEDUP_REMOVED lines=35> */
.L_x_758:
        /* <DEDUP_REMOVED lines=18> */
.L_x_760:
[----:B------:R-:W-:Y:S05]  /*4430*/  BSYNC B0 ;  /* 0x0000000000007941 */ /* 0x000fea0003800000 */
.L_x_759:
        /* <DEDUP_REMOVED lines=30> */
.L_x_761:
        /* <DEDUP_REMOVED lines=18> */
.L_x_763:
[----:B------:R-:W-:Y:S05]  /*4740*/  BSYNC B0 ;  /* 0x0000000000007941 */ /* 0x000fea0003800000 */
.L_x_762:
        /* <DEDUP_REMOVED lines=29> */
.L_x_764:
        /* <DEDUP_REMOVED lines=18> */
.L_x_766:
[----:B------:R-:W-:Y:S05]  /*4a40*/  BSYNC B0 ;  /* 0x0000000000007941 */ /* 0x000fea0003800000 */
.L_x_765:
        /* <DEDUP_REMOVED lines=56> */
.L_x_767:
        /* <DEDUP_REMOVED lines=18> */
.L_x_769:
[----:B------:R-:W-:Y:S05]  /*4ef0*/  BSYNC B0 ;  /* 0x0000000000007941 */ /* 0x000fea0003800000 */
.L_x_768:
        /* <DEDUP_REMOVED lines=23> */
.L_x_770:
        /* <DEDUP_REMOVED lines=18> */
.L_x_772:
[----:B------:R-:W-:Y:S05]  /*5190*/  BSYNC B0 ;  /* 0x0000000000007941 */ /* 0x000fea0003800000 */
.L_x_771:
        /* <DEDUP_REMOVED lines=23> */
.L_x_773:
        /* <DEDUP_REMOVED lines=18> */
.L_x_775:
[----:B------:R-:W-:Y:S05]  /*5430*/  BSYNC B0 ;  /* 0x0000000000007941 */ /* 0x000fea0003800000 */
.L_x_774:
        /* <DEDUP_REMOVED lines=23> */
.L_x_776:
        /* <DEDUP_REMOVED lines=18> */
.L_x_778:
[----:B------:R-:W-:Y:S05]  /*56d0*/  BSYNC B0 ;  /* 0x0000000000007941 */ /* 0x000fea0003800000 */
.L_x_777:
        /* <DEDUP_REMOVED lines=23> */
.L_x_779:
        /* <DEDUP_REMOVED lines=17> */
.L_x_781:
[----:B------:R-:W-:Y:S05]  /*5960*/  BSYNC B0 ;  /* 0x0000000000007941 */ /* 0x000fea0003800000 */
.L_x_780:
[----:B------:R-:W-:Y:S02]  /*5970*/  IADD3 R57, R57, c[0x0][0x10], RZ ;  /* 0x0000040039397a10 */ /* 0x000fe40007ffe0ff */
[----:B------:R-:W-:Y:S02]  /*5980*/  IADD3 R48, R48, 0x1, RZ ;  /* 0x0000000130307810 */ /* 0x000fe40007ffe0ff */
[----:B------:R-:W-:-:S13]  /*5990*/  ISETP.GE.AND P0, PT, R57, UR4, PT ;  /* 0x0000000439007c0c */ /* 0x000fda000bf06270 */
[----:B------:R-:W-:Y:S01]  /*59a0*/  @P0 CALL.REL.NOINC `(.L_x_731) ;  /* 0x0000001000000944 */ /* 0x000fe20003c00000 */
[----:B------:R-:W-:Y:S05]  /*59b0*/  BRA `(.L_x_782) ;  /* 0xffffa95000007947 */ /* 0x000fea000383ffff */
.L_x_731:
        /* <DEDUP_REMOVED lines=18> */
.L_x_784:
[----:B------:R-:W-:Y:S05]  /*5ae0*/  BSYNC B0 ;  /* 0x0000000000007941 */ /* 0x000fea0003800000 */
.L_x_783:
        /* <DEDUP_REMOVED lines=11> */
.L_x_786:
[----:B------:R-:W2:Y:S01]  /*5ba0*/  LDG.E.STRONG.GPU R5, [R2.64] ;  /* 0x0000000602057981 */ /* 0x000ea2000c1ef900 */
[----:B------:R-:W-:Y:S01]  /*5bb0*/  YIELD ;  /* 0x0000000000007946 */ /* 0x000fe20003800000 */
[----:B--2---:R-:W-:Y:S01]  /*5bc0*/  ISETP.NE.AND P0, PT, R5, R0, PT ;  /* 0x000000000500720c */ /* 0x004fe20003f05270 */
[----:B------:R-:W-:-:S12]  /*5bd0*/  CCTL.IVALL ;  /* 0x00000000ff00798f */ /* 0x000fd80002000000 */
[----:B------:R-:W-:Y:S05]  /*5be0*/  @P0 BRA `(.L_x_786) ;  /* 0xffffffb000000947 */ /* 0x000fea000383ffff */
.L_x_785:
        /* <DEDUP_REMOVED lines=25> */
.L_x_787:
        /* <DEDUP_REMOVED lines=20> */
[----:B--2---:R-:W-:Y:S02]  /*5ec0*/  F2FP.PACK_AB R15, R9, R0 ;  /* 0x00000000090f723e */ /* 0x004fe400000000ff */
[----:B---3--:R-:W-:-:S03]  /*5ed0*/  F2FP.PACK_AB R17, R13, R10 ;  /* 0x0000000a0d11723e */ /* 0x008fc600000000ff */
[----:B------:R0:W-:Y:S04]  /*5ee0*/  STG.E [R2.64], R15 ;  /* 0x0000000f02007986 */ /* 0x0001e8000c101906 */
[----:B------:R0:W-:Y:S02]  /*5ef0*/  STG.E [R4.64], R17 ;  /* 0x0000001104007986 */ /* 0x0001e4000c101906 */
[----:B------:R-:W-:Y:S05]  /*5f00*/  @P0 BRA `(.L_x_787) ;  /* 0xfffffe7000000947 */ /* 0x000fea000383ffff */
[----:B------:R-:W-:Y:S05]  /*5f10*/  EXIT ;  /* 0x000000000000794d */ /* 0x000fea0003800000 */
.L_x_788:
        /* <DEDUP_REMOVED lines=14> */
.L_x_5159:


//--------------------- .text._Z35group_norm_nhwc_bwd_one_pass_kernelI11Bf16IOFp16WLi256ELi70ELi560EEv26Group_norm_nhwc_bwd_params --------------------------
	.section	.text._Z35group_norm_nhwc_bwd_one_pass_kernelI11Bf16IOFp16WLi256ELi70ELi560EEv26Group_norm_nhwc_bwd_params,"ax",@progbits
	.sectioninfo	@"SHI_REGISTERS=96"
	.align	128
        .global         _Z35group_norm_nhwc_bwd_one_pass_kernelI11Bf16IOFp16WLi256ELi70ELi560EEv26Group_norm_nhwc_bwd_params
        .type           _Z35group_norm_nhwc_bwd_one_pass_kernelI11Bf16IOFp16WLi256ELi70ELi560EEv26Group_norm_nhwc_bwd_params,@function
        .size           _Z35group_norm_nhwc_bwd_one_pass_kernelI11Bf16IOFp16WLi256ELi70ELi560EEv26Group_norm_nhwc_bwd_params,(.L_x_5160 - _Z35group_norm_nhwc_bwd_one_pass_kernelI11Bf16IOFp16WLi256ELi70ELi560EEv26Group_norm_nhwc_bwd_params)
        .other          _Z35group_norm_nhwc_bwd_one_pass_kernelI11Bf16IOFp16WLi256ELi70ELi560EEv26Group_norm_nhwc_bwd_params,@"STO_CUDA_ENTRY STV_DEFAULT"
_Z35group_norm_nhwc_bwd_one_pass_kernelI11Bf16IOFp16WLi256ELi70ELi560EEv26Group_norm_nhwc_bwd_params:
.text._Z35group_norm_nhwc_bwd_one_pass_kernelI11Bf16IOFp16WLi256ELi70ELi560EEv26Group_norm_nhwc_bwd_params:
        /* <DEDUP_REMOVED lines=57> */
.L_x_872:
        /* <DEDUP_REMOVED lines=380> */
.L_x_791:
[----:B-1----:R-:W-:Y:S05]  /*1b50*/  BSYNC B0 ;  /* 0x0000000000007941 */ /* 0x002fea0003800000 */
.L_x_790:
        /* <DEDUP_REMOVED lines=28> */
.L_x_792:
        /* <DEDUP_REMOVED lines=34> */
.L_x_793:
        /* <DEDUP_REMOVED lines=40> */
.L_x_794:
        /* <DEDUP_REMOVED lines=37> */
.L_x_795:
        /* <DEDUP_REMOVED lines=37> */
.L_x_796:
        /* <DEDUP_REMOVED lines=37> */
.L_x_797:
        /* <DEDUP_REMOVED lines=37> */
.L_x_798:
        /* <DEDUP_REMOVED lines=37> */
.L_x_799:
        /* <DEDUP_REMOVED lines=37> */
.L_x_800:
        /* <DEDUP_REMOVED lines=37> */
.L_x_801:
        /* <DEDUP_REMOVED lines=37> */
.L_x_802:
        /* <DEDUP_REMOVED lines=37> */
.L_x_803:
        /* <DEDUP_REMOVED lines=37> */
.L_x_804:
        /* <DEDUP_REMOVED lines=37> */
.L_x_805:
        /* <DEDUP_REMOVED lines=37> */
.L_x_806:
        /* <DEDUP_REMOVED lines=37> */
.L_x_807:
        /* <DEDUP_REMOVED lines=96> */
.L_x_809:
[----:B------:R-:W-:Y:S05]  /*45d0*/  BSYNC B0 ;  /* 0x0000000000007941 */ /* 0x000fea0003800000 */
.L_x_808:
        /* <DEDUP_REMOVED lines=79> */
.L_x_811:
[----:B------:R-:W-:Y:S05]  /*4ad0*/  BSYNC B0 ;  /* 0x0000000000007941 */ /* 0x000fea0003800000 */
.L_x_810:
        /* <DEDUP_REMOVED lines=21> */
.L_x_813:
[----:B------:R-:W-:Y:S05]  /*4c30*/  BSYNC B0 ;  /* 0x0000000000007941 */ /* 0x000fea0003800000 */
.L_x_812:
        /* <DEDUP_REMOVED lines=28> */
.L_x_816:
[----:B------:R-:W2:Y:S01]  /*4e00*/  LDG.E.STRONG.GPU R28, [R24.64] ;  /* 0x0000000e181c7981 */ /* 0x000ea2000c1ef900 */
[----:B------:R-:W-:Y:S01]  /*4e10*/  YIELD ;  /* 0x0000000000007946 */ /* 0x000fe20003800000 */
[----:B--2---:R-:W-:Y:S01]  /*4e20*/  ISETP.NE.AND P0, PT, R28, R31, PT ;  /* 0x0000001f1c00720c */ /* 0x004fe20003f05270 */
[----:B------:R-:W-:-:S12]  /*4e30*/  CCTL.IVALL ;  /* 0x00000000ff00798f */ /* 0x000fd80002000000 */
[----:B------:R-:W-:Y:S05]  /*4e40*/  @P0 BRA `(.L_x_816) ;  /* 0xffffffb000000947 */ /* 0x000fea000383ffff */
.L_x_815:
        /* <DEDUP_REMOVED lines=17> */
.L_x_820:
        /* <DEDUP_REMOVED lines=115> */
.L_x_819:
        /* <DEDUP_REMOVED lines=61> */
.L_x_821:
[----:B------:R-:W-:-:S13]  /*5a60*/  ISETP.NE.OR P0, PT, R25, RZ, P0 ;  /* 0x000000ff1900720c */ /* 0x000fda0000705670 */
[----:B------:R-:W-:Y:S05]  /*5a70*/  @!P0 BRA `(.L_x_817) ;  /* 0x000001f000008947 */ /* 0x000fea0003800000 */
.L_x_818:
        /* <DEDUP_REMOVED lines=31> */
.L_x_817:
        /* <DEDUP_REMOVED lines=12> */
.L_x_823:
[----:B------:R-:W-:Y:S05]  /*5d30*/  BSYNC B0 ;  /* 0x0000000000007941 */ /* 0x000fea0003800000 */
.L_x_822:
        /* <DEDUP_REMOVED lines=16> */
.L_x_814:
        /* <DEDUP_REMOVED lines=36> */
.L_x_824:
        /* <DEDUP_REMOVED lines=18> */
.L_x_826:
[----:B------:R-:W-:Y:S05]  /*61a0*/  BSYNC B0 ;  /* 0x0000000000007941 */ /* 0x000fea0003800000 */
.L_x_825:
        /* <DEDUP_REMOVED lines=30> */
.L_x_827:
        /* <DEDUP_REMOVED lines=18> */
.L_x_829:
[----:B------:R-:W-:Y:S05]  /*64b0*/  BSYNC B0 ;  /* 0x0000000000007941 */ /* 0x000fea0003800000 */
.L_x_828:
        /* <DEDUP_REMOVED lines=30> */
.L_x_830:
        /* <DEDUP_REMOVED lines=18> */
.L_x_832:
[----:B------:R-:W-:Y:S05]  /*67c0*/  BSYNC B0 ;  /* 0x0000000000007941 */ /* 0x000fea0003800000 */
.L_x_831:
        /* <DEDUP_REMOVED lines=30> */
.L_x_833:
        /* <DEDUP_REMOVED lines=18> */
.L_x_835:
[----:B------:R-:W-:Y:S05]  /*6ad0*/  BSYNC B0 ;  /* 0x0000000000007941 */ /* 0x000fea0003800000 */
.L_x_834:
        /* <DEDUP_REMOVED lines=30> */
.L_x_836:
        /* <DEDUP_REMOVED lines=18> */
.L_x_838:
[----:B------:R-:W-:Y:S05]  /*6de0*/  BSYNC B0 ;  /* 0x0000000000007941 */ /* 0x000fea0003800000 */
.L_x_837:
        /* <DEDUP_REMOVED lines=30> */
.L_x_839:
        /* <DEDUP_REMOVED lines=18> */
.L_x_841:
[----:B------:R-:W-:Y:S05]  /*70f0*/  BSYNC B0 ;  /* 0x0000000000007941 */ /* 0x000fea0003800000 */
.L_x_840:
        /* <DEDUP_REMOVED lines=30> */
.L_x_842:
        /* <DEDUP_REMOVED lines=18> */
.L_x_844:
[----:B------:R-:W-:Y:S05]  /*7400*/  BSYNC B0 ;  /* 0x0000000000007941 */ /* 0x000fea0003800000 */
.L_x_843:
        /* <DEDUP_REMOVED lines=30> */
.L_x_845:
        /* <DEDUP_REMOVED lines=18> */
.L_x_847:
[----:B------:R-:W-:Y:S05]  /*7710*/  BSYNC B0 ;  /* 0x0000000000007941 */ /* 0x000fea0003800000 */
.L_x_846:
        /* <DEDUP_REMOVED lines=30> */
.L_x_848:
        /* <DEDUP_REMOVED lines=18> */
.L_x_850:
[----:B------:R-:W-:Y:S05]  /*7a20*/  BSYNC B0 ;  /* 0x0000000000007941 */ /* 0x000fea0003800000 */
.L_x_849:
        /* <DEDUP_REMOVED lines=30> */
.L_x_851:
        /* <DEDUP_REMOVED lines=18> */
.L_x_853:
[----:B------:R-:W-:Y:S05]  /*7d30*/  BSYNC B0 ;  /* 0x0000000000007941 */ /* 0x000fea0003800000 */
.L_x_852:
        /* <DEDUP_REMOVED lines=30> */
.L_x_854:
        /* <DEDUP_REMOVED lines=18> */
.L_x_856:
[----:B------:R-:W-:Y:S05]  /*8040*/  BSYNC B0 ;  /* 0x0000000000007941 */ /* 0x000fea0003800000 */
.L_x_855:
        /* <DEDUP_REMOVED lines=30> */
.L_x_857:
        /* <DEDUP_REMOVED lines=18> */
.L_x_859:
[----:B------:R-:W-:Y:S05]  /*8350*/  BSYNC B0 ;  /* 0x0000000000007941 */ /* 0x000fea0003800000 */
.L_x_858:
        /* <DEDUP_REMOVED lines=29> */
.L_x_860:
        /* <DEDUP_REMOVED lines=18> */
.L_x_862:
[----:B------:R-:W-:Y:S05]  /*8650*/  BSYNC B0 ;  /* 0x0000000000007941 */ /* 0x000fea0003800000 */
.L_x_861:
        /* <DEDUP_REMOVED lines=32> */
.L_x_863:
        /* <DEDUP_REMOVED lines=18> */
.L_x_865:
[----:B------:R-:W-:Y:S05]  /*8980*/  BSYNC B0 ;  /* 0x0000000000007941 */ /* 0x000fea0003800000 */
.L_x_864:
        /* <DEDUP_REMOVED lines=30> */
.L_x_866:
        /* <DEDUP_REMOVED lines=18> */
.L_x_868:
[----:B------:R-:W-:Y:S05]  /*8c90*/  BSYNC B0 ;  /* 0x0000000000007941 */ /* 0x000fea0003800000 */
.L_x_867:
        /* <DEDUP_REMOVED lines=26> */
.L_x_869:
        /* <DEDUP_REMOVED lines=17> */
.L_x_871:
[----:B------:R-:W-:Y:S05]  /*8f50*/  BSYNC B0 ;  /* 0x0000000000007941 */ /* 0x000fea0003800000 */
.L_x_870:
[----:B-1----:R-:W-:Y:S01]  /*8f60*/  ULDC UR4, c[0x0][0x10] ;  /* 0x0000040000047ab9 */ /* 0x002fe20000000800 */
[----:B------:R-:W-:Y:S01]  /*8f70*/  IADD3 R59, R59, 0x1, RZ ;  /* 0x000000013b3b7810 */ /* 0x000fe20007ffe0ff */
[----:B------:R-:W-:-:S04]  /*8f80*/  UIADD3 UR7, UR7, UR4, URZ ;  /* 0x0000000407077290 */ /* 0x000fc8000fffe03f */
[----:B------:R-:W-:-:S06]  /*8f90*/  UISETP.GE.AND UP0, UPT, UR7, UR6, UPT ;  /* 0x000000060700728c */ /* 0x000fcc000bf06270 */
[----:B------:R-:W-:-:S13]  /*8fa0*/  PLOP3.LUT P0, PT, PT, PT, UP0, 0x80, 0x0 ;  /* 0x000000000000781c */ /* 0x000fda0003f0f008 */
[----:B------:R-:W-:Y:S01]  /*8fb0*/  @P0 CALL.REL.NOINC `(.L_x_789) ;  /* 0x0000001000000944 */ /* 0x000fe20003c00000 */
[----:B------:R-:W-:Y:S05]  /*8fc0*/  BRA `(.L_x_872) ;  /* 0xffff73c000007947 */ /* 0x000fea000383ffff */
.L_x_789:
        /* <DEDUP_REMOVED lines=18> */
.L_x_874:
[----:B------:R-:W-:Y:S05]  /*90f0*/  BSYNC B0 ;  /* 0x0000000000007941 */ /* 0x000fea0003800000 */
.L_x_873:
        /* <DEDUP_REMOVED lines=11> */
.L_x_876:
[----:B------:R-:W2:Y:S01]  /*91b0*/  LDG.E.STRONG.GPU R5, [R2.64] ;  /* 0x0000000e02057981 */ /* 0x000ea2000c1ef900 */
[----:B------:R-:W-:Y:S01]  /*91c0*/  YIELD ;  /* 0x0000000000007946 */ /* 0x000fe20003800000 */
[----:B--2---:R-:W-:Y:S01]  /*91d0*/  ISETP.NE.AND P0, PT, R5, R4, PT ;  /* 0x000000040500720c */ /* 0x004fe20003f05270 */
[----:B------:R-:W-:-:S12]  /*91e0*/  CCTL.IVALL ;  /* 0x00000000ff00798f */ /* 0x000fd80002000000 */
[----:B------:R-:W-:Y:S05]  /*91f0*/  @P0 BRA `(.L_x_876) ;  /* 0xffffffb000000947 */ /* 0x000fea000383ffff */
.L_x_875:
        /* <DEDUP_REMOVED lines=25> */
.L_x_877:
        /* <DEDUP_REMOVED lines=18> */
[----:B--2---:R-:W-:Y:S01]  /*94b0*/  F2FP.PACK_AB R15, R9, R2 ;  /* 0x00000002090f723e */ /* 0x004fe200000000ff */
[----:B------:R-:W-:-:S04]  /*94c0*/  IMAD.WIDE R2, R4, R5, c[0x0][0x168] ;  /* 0x00005a0004027625 */ /* 0x000fc800078e0205 */
[----:B------:R-:W-:Y:S01]  /*94d0*/  IMAD.WIDE R4, R4, R5, c[0x0][0x170] ;  /* 0x00005c0004047625 */ /* 0x000fe200078e0205 */
[----:B---3--:R-:W-:Y:S01]  /*94e0*/  F2FP.PACK_AB R17, R13, R10 ;  /* 0x0000000a0d11723e */ /* 0x008fe200000000ff */
[----:B------:R0:W-:Y:S04]  /*94f0*/  STG.E [R2.64], R15 ;  /* 0x0000000f02007986 */ /* 0x0001e8000c10190e */
[----:B------:R0:W-:Y:S01]  /*9500*/  STG.E [R4.64], R17 ;  /* 0x0000001104007986 */ /* 0x0001e2000c10190e */
[----:B------:R-:W-:Y:S05]  /*9510*/  @P0 BRA `(.L_x_877) ;  /* 0xfffffe7000000947 */ /* 0x000fea000383ffff */
[----:B------:R-:W-:Y:S05]  /*9520*/  EXIT ;  /* 0x000000000000794d */ /* 0x000fea0003800000 */
.L_x_878:
        /* <DEDUP_REMOVED lines=13> */
.L_x_5160:


//--------------------- .text._Z35group_norm_nhwc_bwd_one_pass_kernelI11Bf16IOFp16WLi512ELi70ELi560EEv26Group_norm_nhwc_bwd_params --------------------------
	.section	.text._Z35group_norm_nhwc_bwd_one_pass_kernelI11Bf16IOFp16WLi512ELi70ELi560EEv26Group_norm_nhwc_bwd_params,"ax",@progbits
	.sectioninfo	@"SHI_REGISTERS=96"
	.align	128
        .global         _Z35group_norm_nhwc_bwd_one_pass_kernelI11Bf16IOFp16WLi512ELi70ELi560EEv26Group_norm_nhwc_bwd_params
        .type           _Z35group_norm_nhwc_bwd_one_pass_kernelI11Bf16IOFp16WLi512ELi70ELi560EEv26Group_norm_nhwc_bwd_params,@function
        .size           _Z35group_norm_nhwc_bwd_one_pass_kernelI11Bf16IOFp16WLi512ELi70ELi560EEv26Group_norm_nhwc_bwd_params,(.L_x_5161 - _Z35group_norm_nhwc_bwd_one_pass_kernelI11Bf16IOFp16WLi512ELi70ELi560EEv26Group_norm_nhwc_bwd_params)
        .other          _Z35group_norm_nhwc_bwd_one_pass_kernelI11Bf16IOFp16WLi512ELi70ELi560EEv26Group_norm_nhwc_bwd_params,@"STO_CUDA_ENTRY STV_DEFAULT"
_Z35group_norm_nhwc_bwd_one_pass_kernelI11Bf16IOFp16WLi512ELi70ELi560EEv26Group_norm_nhwc_bwd_params:
.text._Z35group_norm_nhwc_bwd_one_pass_kernelI11Bf16IOFp16WLi512ELi70ELi560EEv26Group_norm_nhwc_bwd_params:
        /* <DEDUP_REMOVED lines=76> */
.L_x_1026:
        /* <DEDUP_REMOVED lines=719> */
[----:B--2---:R-:W-:-:S02]  /*31b0*/  @P0 HADD2.F32 R15, -RZ, R14.H0_H0 ;  /* 0x2000000eff0f0230 */ /* 0x004fc40000004100 */
[----:B---3--:R-:W-:Y:S02]  /*31c0*/  HADD2.F32 R14, -RZ, R17.H0_H0 ;  /* 0x20000011ff0e7230 */ /* 0x008fe40000004100 */
[----:B----4-:R-:W-:Y:S02]  /*31d0*/  @P0 HADD2.F32 R16, -RZ, R24.H0_H0 ;  /* 0x20000018ff100230 */ /* 0x010fe40000004100 */
[----:B------:R-:W-:Y:S02]  /*31e0*/  HADD2.F32 R17, -RZ, R26.H0_H0 ;  /* 0x2000001aff117230 */ /* 0x000fe40000004100 */
.L_x_881:
[----:B---3--:R-:W-:Y:S05]  /*31f0*/  BSYNC B0 ;  /* 0x0000000000007941 */ /* 0x008fea0003800000 */
.L_x_880:
        /* <DEDUP_REMOVED lines=27> */
.L_x_882:
        /* <DEDUP_REMOVED lines=34> */
.L_x_883:
        /* <DEDUP_REMOVED lines=40> */
.L_x_884:
        /* <DEDUP_REMOVED lines=37> */
.L_x_885:
        /* <DEDUP_REMOVED lines=37> */
.L_x_886:
        /* <DEDUP_REMOVED lines=37> */
.L_x_887:
        /* <DEDUP_REMOVED lines=37> */
.L_x_888:
        /* <DEDUP_REMOVED lines=37> */
.L_x_889:
        /* <DEDUP_REMOVED lines=37> */
.L_x_890:
        /* <DEDUP_REMOVED lines=37> */
.L_x_891:
        /* <DEDUP_REMOVED lines=37> */
.L_x_892:
        /* <DEDUP_REMOVED lines=37> */
.L_x_893:
        /* <DEDUP_REMOVED lines=37> */
.L_x_894:
        /* <DEDUP_REMOVED lines=37> */
.L_x_895:
        /* <DEDUP_REMOVED lines=37> */
.L_x_896:
        /* <DEDUP_REMOVED lines=37> */
.L_x_897:
        /* <DEDUP_REMOVED lines=37> */
.L_x_898:
        /* <DEDUP_REMOVED lines=37> */
.L_x_899:
        /* <DEDUP_REMOVED lines=37> */
.L_x_900:
        /* <DEDUP_REMOVED lines=37> */
.L_x_901:
        /* <DEDUP_REMOVED lines=37> */
.L_x_902:
        /* <DEDUP_REMOVED lines=37> */
.L_x_903:
        /* <DEDUP_REMOVED lines=37> */
.L_x_904:
        /* <DEDUP_REMOVED lines=37> */
.L_x_905:
        /* <DEDUP_REMOVED lines=37> */
.L_x_906:
        /* <DEDUP_REMOVED lines=37> */
.L_x_907:
        /* <DEDUP_REMOVED lines=37> */
.L_x_908:
        /* <DEDUP_REMOVED lines=37> */
.L_x_909:
        /* <DEDUP_REMOVED lines=37> */
.L_x_910:
        /* <DEDUP_REMOVED lines=37> */
.L_x_911:
        /* <DEDUP_REMOVED lines=35> */
.L_x_912:
        /* <DEDUP_REMOVED lines=33> */
.L_x_913:
        /* <DEDUP_REMOVED lines=113> */
.L_x_915:
[----:B------:R-:W-:Y:S05]  /*8210*/  BSYNC B0 ;  /* 0x0000000000007941 */ /* 0x000fea0003800000 */
.L_x_914:
        /* <DEDUP_REMOVED lines=78> */
.L_x_917:
[----:B------:R-:W-:Y:S05]  /*8700*/  BSYNC B0 ;  /* 0x0000000000007941 */ /* 0x000fea0003800000 */
.L_x_916:
        /* <DEDUP_REMOVED lines=20> */
.L_x_919:
[----:B------:R-:W-:Y:S05]  /*8850*/  BSYNC B0 ;  /* 0x0000000000007941 */ /* 0x000fea0003800000 */
.L_x_918:
        /* <DEDUP_REMOVED lines=41> */
.L_x_922:
[----:B------:R-:W-:Y:S02]  /*8af0*/  MOV R24, UR16 ;  /* 0x0000001000187c02 */ /* 0x000fe40008000f00 */
[----:B------:R-:W-:-:S05]  /*8b00*/  MOV R25, UR17 ;  /* 0x0000001100197c02 */ /* 0x000fca0008000f00 */
[----:B------:R-:W2:Y:S01]  /*8b10*/  LDG.E.STRONG.GPU R24, [R24.64] ;  /* 0x0000001218187981 */ /* 0x000ea2000c1ef900 */
[----:B------:R-:W-:Y:S01]  /*8b20*/  YIELD ;  /* 0x0000000000007946 */ /* 0x000fe20003800000 */
[----:B--2---:R-:W-:Y:S01]  /*8b30*/  ISETP.NE.AND P0, PT, R24, R18, PT ;  /* 0x000000121800720c */ /* 0x004fe20003f05270 */
[----:B------:R-:W-:-:S12]  /*8b40*/  CCTL.IVALL ;  /* 0x00000000ff00798f */ /* 0x000fd80002000000 */
[----:B------:R-:W-:Y:S05]  /*8b50*/  @P0 BRA `(.L_x_922) ;  /* 0xffffff9000000947 */ /* 0x000fea000383ffff */
.L_x_921:
        /* <DEDUP_REMOVED lines=20> */
.L_x_926:
        /* <DEDUP_REMOVED lines=158> */
.L_x_925:
        /* <DEDUP_REMOVED lines=85> */
.L_x_927:
[----:B01----:R-:W-:-:S13]  /*9bd0*/  ISETP.NE.OR P0, PT, RZ, UR14, P0 ;  /* 0x0000000eff007c0c */ /* 0x003fda0008705670 */
[----:B------:R-:W-:Y:S05]  /*9be0*/  @!P0 BRA `(.L_x_923) ;  /* 0x000002a000008947 */ /* 0x000fea0003800000 */
.L_x_924:
        /* <DEDUP_REMOVED lines=42> */
.L_x_923:
        /* <DEDUP_REMOVED lines=16> */
.L_x_929:
[----:B------:R-:W-:Y:S05]  /*9f90*/  BSYNC B0 ;  /* 0x0000000000007941 */ /* 0x000fea0003800000 */
.L_x_928:
        /* <DEDUP_REMOVED lines=24> */
.L_x_920:
        /* <DEDUP_REMOVED lines=34> */
.L_x_930:
        /* <DEDUP_REMOVED lines=21> */
.L_x_932:
[----:B------:R-:W-:Y:S05]  /*a490*/  BSYNC B0 ;  /* 0x0000000000007941 */ /* 0x000fea0003800000 */
.L_x_931:
        /* <DEDUP_REMOVED lines=33> */
.L_x_933:
        /* <DEDUP_REMOVED lines=20> */
.L_x_935:
[----:B------:R-:W-:Y:S05]  /*a7f0*/  BSYNC B0 ;  /* 0x0000000000007941 */ /* 0x000fea0003800000 */
.L_x_934:
        /* <DEDUP_REMOVED lines=33> */
.L_x_936:
        /* <DEDUP_REMOVED lines=20> */
.L_x_938:
[----:B------:R-:W-:Y:S05]  /*ab50*/  BSYNC B0 ;  /* 0x0000000000007941 */ /* 0x000fea0003800000 */
.L_x_937:
        /* <DEDUP_REMOVED lines=33> */
.L_x_939:
        /* <DEDUP_REMOVED lines=20> */
.L_x_941:
[----:B------:R-:W-:Y:S05]  /*aeb0*/  BSYNC B0 ;  /* 0x0000000000007941 */ /* 0x000fea0003800000 */
.L_x_940:
        /* <DEDUP_REMOVED lines=35> */
.L_x_942:
        /* <DEDUP_REMOVED lines=20> */
.L_x_944:
[----:B------:R-:W-:Y:S05]  /*b230*/  BSYNC B0 ;  /* 0x0000000000007941 */ /* 0x000fea0003800000 */
.L_x_943:
        /* <DEDUP_REMOVED lines=38> */
.L_x_945:
        /* <DEDUP_REMOVED lines=20> */
.L_x_947:
[----:B------:R-:W-:Y:S05]  /*b5e0*/  BSYNC B0 ;  /* 0x0000000000007941 */ /* 0x000fea0003800000 */
.L_x_946:
        /* <DEDUP_REMOVED lines=33> */
.L_x_948:
        /* <DEDUP_REMOVED lines=20> */
.L_x_950:
[----:B------:R-:W-:Y:S05]  /*b940*/  BSYNC B0 ;  /* 0x0000000000007941 */ /* 0x000fea0003800000 */
.L_x_949:
        /* <DEDUP_REMOVED lines=33> */
.L_x_951:
        /* <DEDUP_REMOVED lines=20> */
.L_x_953:
[----:B------:R-:W-:Y:S05]  /*bca0*/  BSYNC B0 ;  /* 0x0000000000007941 */ /* 0x000fea0003800000 */
.L_x_952:
        /* <DEDUP_REMOVED lines=33> */
.L_x_954:
        /* <DEDUP_REMOVED lines=20> */
.L_x_956:
[----:B------:R-:W-:Y:S05]  /*c000*/  BSYNC B0 ;  /* 0x0000000000007941 */ /* 0x000fea0003800000 */
.L_x_955:
        /* <DEDUP_REMOVED lines=33> */
.L_x_957:
        /* <DEDUP_REMOVED lines=20> */
.L_x_959:
[----:B------:R-:W-:Y:S05]  /*c360*/  BSYNC B0 ;  /* 0x0000000000007941 */ /* 0x000fea0003800000 */
.L_x_958:
        /* <DEDUP_REMOVED lines=33> */
.L_x_960:
        /* <DEDUP_REMOVED lines=20> */
.L_x_962:
[----:B------:R-:W-:Y:S05]  /*c6c0*/  BSYNC B0 ;  /* 0x0000000000007941 */ /* 0x000fea0003800000 */
.L_x_961:
        /* <DEDUP_REMOVED lines=33> */
.L_x_963:
        /* <DEDUP_REMOVED lines=20> */
.L_x_965:
[----:B------:R-:W-:Y:S05]  /*ca20*/  BSYNC B0 ;  /* 0x0000000000007941 */ /* 0x000fea0003800000 */
.L_x_964:
        /* <DEDUP_REMOVED lines=33> */
.L_x_966:
        /* <DEDUP_REMOVED lines=20> */
.L_x_968:
[----:B------:R-:W-:Y:S05]  /*cd80*/  BSYNC B0 ;  /* 0x0000000000007941 */ /* 0x000fea0003800000 */
.L_x_967:
        /* <DEDUP_REMOVED lines=33> */
.L_x_969:
        /* <DEDUP_REMOVED lines=20> */
.L_x_971:
[----:B------:R-:W-:Y:S05]  /*d0e0*/  BSYNC B0 ;  /* 0x0000000000007941 */ /* 0x000fea0003800000 */
.L_x_970:
        /* <DEDUP_REMOVED lines=33> */
.L_x_972:
        /* <DEDUP_REMOVED lines=20> */
.L_x_974:
[----:B------:R-:W-:Y:S05]  /*d440*/  BSYNC B0 ;  /* 0x0000000000007941 */ /* 0x000fea0003800000 */
.L_x_973:
        /* <DEDUP_REMOVED lines=33> */
.L_x_975:
        /* <DEDUP_REMOVED lines=20> */
.L_x_977:
[----:B------:R-:W-:Y:S05]  /*d7a0*/  BSYNC B0 ;  /* 0x0000000000007941 */ /* 0x000fea0003800000 */
.L_x_976:
        /* <DEDUP_REMOVED lines=33> */
.L_x_978:
        /* <DEDUP_REMOVED lines=20> */
.L_x_980:
[----:B------:R-:W-:Y:S05]  /*db00*/  BSYNC B0 ;  /* 0x0000000000007941 */ /* 0x000fea0003800000 */
.L_x_979:
        /* <DEDUP_REMOVED lines=33> */
.L_x_981:
        /* <DEDUP_REMOVED lines=20> */
.L_x_983:
[----:B------:R-:W-:Y:S05]  /*de60*/  BSYNC B0 ;  /* 0x0000000000007941 */ /* 0x000fea0003800000 */
.L_x_982:
        /* <DEDUP_REMOVED lines=33> */
.L_x_984:
        /* <DEDUP_REMOVED lines=20> */
.L_x_986:
[----:B------:R-:W-:Y:S05]  /*e1c0*/  BSYNC B0 ;  /* 0x0000000000007941 */ /* 0x000fea0003800000 */
.L_x_985:
        /* <DEDUP_REMOVED lines=33> */
.L_x_987:
        /* <DEDUP_REMOVED lines=20> */
.L_x_989:
[----:B------:R-:W-:Y:S05]  /*e520*/  BSYNC B0 ;  /* 0x0000000000007941 */ /* 0x000fea0003800000 */
.L_x_988:
        /* <DEDUP_REMOVED lines=33> */
.L_x_990:
        /* <DEDUP_REMOVED lines=20> */
.L_x_992:
[----:B------:R-:W-:Y:S05]  /*e880*/  BSYNC B0 ;  /* 0x0000000000007941 */ /* 0x000fea0003800000 */
.L_x_991:
        /* <DEDUP_REMOVED lines=33> */
.L_x_993:
        /* <DEDUP_REMOVED lines=20> */
.L_x_995:
[----:B------:R-:W-:Y:S05]  /*ebe0*/  BSYNC B0 ;  /* 0x0000000000007941 */ /* 0x000fea0003800000 */
.L_x_994:
        /* <DEDUP_REMOVED lines=33> */
.L_x_996:
        /* <DEDUP_REMOVED lines=20> */
.L_x_998:
[----:B------:R-:W-:Y:S05]  /*ef40*/  BSYNC B0 ;  /* 0x0000000000007941 */ /* 0x000fea0003800000 */
.L_x_997:
        /* <DEDUP_REMOVED lines=33> */
.L_x_999:
        /* <DEDUP_REMOVED lines=20> */
.L_x_1001:
[----:B------:R-:W-:Y:S05]  /*f2a0*/  BSYNC B0 ;  /* 0x0000000000007941 */ /* 0x000fea0003800000 */
.L_x_1000:
        /* <DEDUP_REMOVED lines=33> */
.L_x_1002:
        /* <DEDUP_REMOVED lines=20> */
.L_x_1004:
[----:B------:R-:W-:Y:S05]  /*f600*/  BSYNC B0 ;  /* 0x0000000000007941 */ /* 0x000fea0003800000 */
.L_x_1003:
        /* <DEDUP_REMOVED lines=33> */
.L_x_1005:
        /* <DEDUP_REMOVED lines=20> */
.L_x_1007:
[----:B------:R-:W-:Y:S05]  /*f960*/  BSYNC B0 ;  /* 0x0000000000007941 */ /* 0x000fea0003800000 */
.L_x_1006:
        /* <DEDUP_REMOVED lines=33> */
.L_x_1008:
        /* <DEDUP_REMOVED lines=20> */
.L_x_1010:
[----:B------:R-:W-:Y:S05]  /*fcc0*/  BSYNC B0 ;  /* 0x0000000000007941 */ /* 0x000fea0003800000 */
.L_x_1009:
        /* <DEDUP_REMOVED lines=33> */
.L_x_1011:
        /* <DEDUP_REMOVED lines=20> */
.L_x_1013:
[----:B------:R-:W-:Y:S05]  /*10020*/  BSYNC B0 ;  /* 0x0000000000007941 */ /* 0x000fea0003800000 */
.L_x_1012:
        /* <DEDUP_REMOVED lines=30> */
.L_x_1014:
        /* <DEDUP_REMOVED lines=20> */
.L_x_1016:
[----:B------:R-:W-:Y:S05]  /*10350*/  BSYNC B0 ;  /* 0x0000000000007941 */ /* 0x000fea0003800000 */
.L_x_1015:
        /* <DEDUP_REMOVED lines=39> */
.L_x_1017:
        /* <DEDUP_REMOVED lines=20> */
.L_x_1019:
[----:B------:R-:W-:Y:S05]  /*10710*/  BSYNC B0 ;  /* 0x0000000000007941 */ /* 0x000fea0003800000 */
.L_x_1018:
        /* <DEDUP_REMOVED lines=30> */
.L_x_1020:
        /* <DEDUP_REMOVED lines=20> */
.L_x_1022:
[----:B------:R-:W-:Y:S05]  /*10a40*/  BSYNC B0 ;  /* 0x0000000000007941 */ /* 0x000fea0003800000 */
.L_x_1021:
        /* <DEDUP_REMOVED lines=26> */
.L_x_1023:
        /* <DEDUP_REMOVED lines=20> */
.L_x_1025:
[----:B------:R-:W-:Y:S05]  /*10d30*/  BSYNC B0 ;  /* 0x0000000000007941 */ /* 0x000fea0003800000 */
.L_x_1024:
[----:B------:R-:W-:Y:S02]  /*10d40*/  ULDC UR5, c[0x0][0x10] ;  /* 0x0000040000057ab9 */ /* 0x000fe40000000800 */
[----:B------:R-:W-:Y:S02]  /*10d50*/  UIADD3 UR9, UR9, UR5, URZ ;  /* 0x0000000509097290 */ /* 0x000fe4000fffe03f */
[----:B------:R-:W-:Y:S02]  /*10d60*/  UIADD3 UR4, UR4, 0x1, URZ ;  /* 0x0000000104047890 */ /* 0x000fe4000fffe03f */
[----:B------:R-:W-:-:S06]  /*10d70*/  UISETP.GE.AND UP0, UPT, UR9, UR8, UPT ;  /* 0x000000080900728c */ /* 0x000fcc000bf06270 */
[----:B------:R-:W-:-:S13]  /*10d80*/  PLOP3.LUT P0, PT, PT, PT, UP0, 0x80, 0x0 ;  /* 0x000000000000781c */ /* 0x000fda0003f0f008 */
[----:B------:R-:W-:Y:S01]  /*10d90*/  @P0 CALL.REL.NOINC `(.L_x_879) ;  /* 0x0000001000000944 */ /* 0x000fe20003c00000 */
[----:B------:R-:W-:Y:S05]  /*10da0*/  BRA `(.L_x_1026) ;  /* 0xfffef71000007947 */ /* 0x000fea000383ffff */
.L_x_879:
        /* <DEDUP_REMOVED lines=18> */
.L_x_1028:
[----:B------:R-:W-:Y:S05]  /*10ed0*/  BSYNC B0 ;  /* 0x0000000000007941 */ /* 0x000fea0003800000 */
.L_x_1027:
        /* <DEDUP_REMOVED lines=11> */
.L_x_1030:
[----:B------:R-:W2:Y:S01]  /*10f90*/  LDG.E.STRONG.GPU R5, [R2.64] ;  /* 0x0000001202057981 */ /* 0x000ea2000c1ef900 */
[----:B------:R-:W-:Y:S01]  /*10fa0*/  YIELD ;  /* 0x0000000000007946 */ /* 0x000fe20003800000 */
[----:B--2---:R-:W-:Y:S01]  /*10fb0*/  ISETP.NE.AND P0, PT, R5, R4, PT ;  /* 0x000000040500720c */ /* 0x004fe20003f05270 */
[----:B------:R-:W-:-:S12]  /*10fc0*/  CCTL.IVALL ;  /* 0x00000000ff00798f */ /* 0x000fd80002000000 */
[----:B------:R-:W-:Y:S05]  /*10fd0*/  @P0 BRA `(.L_x_1030) ;  /* 0xffffffb000000947 */ /* 0x000fea000383ffff */
.L_x_1029:
        /* <DEDUP_REMOVED lines=25> */
.L_x_1031:
        /* <DEDUP_REMOVED lines=21> */
[----:B----4-:R-:W-:Y:S01]  /*112c0*/  F2FP.PACK_AB R17, R13, R10 ;  /* 0x0000000a0d11723e */ /* 0x010fe200000000ff */
[----:B------:R0:W-:Y:S04]  /*112d0*/  STG.E [R2.64], R15 ;  /* 0x0000000f02007986 */ /* 0x0001e8000c101912 */
[----:B------:R0:W-:Y:S01]  /*112e0*/  STG.E [R4.64], R17 ;  /* 0x0000001104007986 */ /* 0x0001e2000c101912 */
[----:B------:R-:W-:Y:S05]  /*112f0*/  @P0 BRA `(.L_x_1031) ;  /* 0xfffffe7000000947 */ /* 0x000fea000383ffff */
[----:B------:R-:W-:Y:S05]  /*11300*/  EXIT ;  /* 0x000000000000794d */ /* 0x000fea0003800000 */
.L_x_1032:
        /* <DEDUP_REMOVED lines=15> */
.L_x_5161:


//--------------------- .text._Z35group_norm_nhwc_bwd_one_pass_kernelI11Fp16IOFp32WLi64ELi70ELi560EEv26Group_norm_nhwc_bwd_params --------------------------
	.section	.text._Z35group_norm_nhwc_bwd_one_pass_kernelI11Fp16IOFp32WLi64ELi70ELi560EEv26Group_norm_nhwc_bwd_params,"ax",@progbits
	.sectioninfo	@"SHI_REGISTERS=56"
	.align	128
        .global         _Z35group_norm_nhwc_bwd_one_pass_kernelI11Fp16IOFp32WLi64ELi70ELi560EEv26Group_norm_nhwc_bwd_params
        .type           _Z35group_norm_nhwc_bwd_one_pass_kernelI11Fp16IOFp32WLi64ELi70ELi560EEv26Group_norm_nhwc_bwd_params,@function
        .size           _Z35group_norm_nhwc_bwd_one_pass_kernelI11Fp16IOFp32WLi64ELi70ELi560EEv26Group_norm_nhwc_bwd_params,(.L_x_5162 - _Z35group_norm_nhwc_bwd_one_pass_kernelI11Fp16IOFp32WLi64ELi70ELi560EEv26Group_norm_nhwc_bwd_params)
        .other          _Z35group_norm_nhwc_bwd_one_pass_kernelI11Fp16IOFp32WLi64ELi70ELi560EEv26Group_norm_nhwc_bwd_params,@"STO_CUDA_ENTRY STV_DEFAULT"
_Z35group_norm_nhwc_bwd_one_pass_kernelI11Fp16IOFp32WLi64ELi70ELi560EEv26Group_norm_nhwc_bwd_params:
.text._Z35group_norm_nhwc_bwd_one_pass_kernelI11Fp16IOFp32WLi64ELi70ELi560EEv26Group_norm_nhwc_bwd_params:
        /* <DEDUP_REMOVED lines=46> */
.L_x_1068:
        /* <DEDUP_REMOVED lines=37> */
[----:B------:R-:W-:Y:S02]  /*0530*/  ISETP.GE.U32.AND P2, PT, R45, c[0x0][0x1e0], PT ;  /* 0x000078002d007a0c */ /* 0x000fe40003f46070 */
[----:B------:R-:W-:Y:S01]  /*0540*/  SHF.R.S32.HI R49, RZ, 0x1f, R45 ;  /* 0x0000001fff317819 */ /* 0x000fe2000001142d */
[----:B------:R-:W-:Y:S01]  /*0550*/  IMAD R3, R43, 0x46, RZ ;  /* 0x000000462b037824 */ /* 0x000fe200078e02ff */
[----:B------:R-:W-:Y:S02]  /*0560*/  SEL R7, R4, R5, !P0 ;  /* 0x0000000504077207 */ /* 0x000fe40004000000 */
[----:B------:R-:W-:Y:S02]  /*0570*/  ISETP.GE.AND.EX P2, PT, R49, c[0x0][0x1e4], PT, P2 ;  /* 0x0000790031007a0c */ /* 0x000fe40003f46320 */
[----:B------:R-:W-:-:S02]  /*0580*/  ISETP.GE.U32.AND P0, PT, R46, c[0x0][0x1e0], PT ;  /* 0x000078002e007a0c */ /* 0x000fc40003f06070 */
[----:B------:R-:W-:Y:S02]  /*0590*/  SHF.R.S32.HI R50, RZ, 0x1f, R46 ;  /* 0x0000001fff327819 */ /* 0x000fe4000001142e */
        /* <DEDUP_REMOVED lines=9> */
[----:B------:R-:W-:-:S04]  /*0630*/  IMAD.WIDE.U32 R4, R7, c[0x0][0x1e8], R4 ;  /* 0x00007a0007047a25 */ /* 0x000fc800078e0004 */
[----:B------:R-:W-:Y:S01]  /*0640*/  @P1 IMAD R13, R51, c[0x0][0x1d8], RZ ;  /* 0x00007600330d1a24 */ /* 0x000fe200078e02ff */
[----:B------:R-:W-:Y:S01]  /*0650*/  IADD3 R7, R5, R11, RZ ;  /* 0x0000000b05077210 */ /* 0x000fe20007ffe0ff */
[----:B------:R-:W-:Y:S01]  /*0660*/  @!P2 IMAD R12, R49, c[0x0][0x1d8], RZ ;  /* 0x00007600310caa24 */ /* 0x000fe200078e02ff */
[-C--:B------:R-:W-:Y:S01]  /*0670*/  @P1 MOV R6, R4.reuse ;  /* 0x0000000400061202 */ /* 0x080fe20000000f00 */
[----:B------:R-:W-:Y:S01]  /*0680*/  @P1 IMAD R17, R2, c[0x0][0x1dc], R13 ;  /* 0x0000770002111a24 */ /* 0x000fe200078e020d */
[----:B------:R-:W-:Y:S01]  /*0690*/  @!P2 MOV R13, R7 ;  /* 0x00000007000da202 */ /* 0x000fe20000000f00 */
[----:B------:R-:W-:Y:S01]  /*06a0*/  @!P2 IMAD R21, R45, c[0x0][0x1dc], R12 ;  /* 0x000077002d15aa24 */ /* 0x000fe200078e020c */
[----:B------:R-:W-:Y:S01]  /*06b0*/  @!P2 MOV R12, R4 ;  /* 0x00000004000ca202 */ /* 0x000fe20000000f00 */
[----:B------:R-:W-:-:S04]  /*06c0*/  @!P0 IMAD R15, R50, c[0x0][0x1d8], RZ ;  /* 0x00007600320f8a24 */ /* 0x000fc800078e02ff */
[----:B------:R-:W-:Y:S02]  /*06d0*/  @!P0 IMAD R19, R46, c[0x0][0x1dc], R15 ;  /* 0x000077002e138a24 */ /* 0x000fe400078e020f */
[----:B------:R-:W-:-:S04]  /*06e0*/  @P1 IMAD.WIDE.U32 R14, R2, c[0x0][0x1d8], R6 ;  /* 0x00007600020e1a25 */ /* 0x000fc800078e0006 */
[----:B------:R-:W-:Y:S01]  /*06f0*/  @!P2 IMAD.WIDE.U32 R12, R45, c[0x0][0x1d8], R12 ;  /* 0x000076002d0caa25 */ /* 0x000fe200078e000c */
[----:B------:R-:W-:Y:S02]  /*0700*/  @P1 IADD3 R17, R15, R17, RZ ;  /* 0x000000110f111210 */ /* 0x000fe40007ffe0ff */
[----:B------:R-:W-:Y:S02]  /*0710*/  @P1 SHF.L.U32 R15, R14, 0x1, RZ ;  /* 0x000000010e0f1819 */ /* 0x000fe400000006ff */
[----:B------:R-:W-:Y:S02]  /*0720*/  @!P2 IADD3 R13, R13, R21, RZ ;  /* 0x000000150d0da210 */ /* 0x000fe40007ffe0ff */
[C---:B------:R-:W-:Y:S02]  /*0730*/  @!P2 SHF.L.U32 R24, R12.reuse, 0x1, RZ ;  /* 0x000000010c18a819 */ /* 0x040fe400000006ff */
[----:B------:R-:W-:Y:S02]  /*0740*/  @!P2 SHF.L.U64.HI R22, R12, 0x1, R13 ;  /* 0x000000010c16a819 */ /* 0x000fe4000001020d */
[----:B------:R-:W-:-:S02]  /*0750*/  @P1 SHF.L.U64.HI R16, R14, 0x1, R17 ;  /* 0x000000010e101819 */ /* 0x000fc40000010211 */
[----:B------:R-:W-:Y:S02]  /*0760*/  @P1 IADD3 R12, P4, R15, c[0x0][0x180], RZ ;  /* 0x000060000f0c1a10 */ /* 0x000fe40007f9e0ff */
[----:B------:R-:W-:Y:S02]  /*0770*/  MOV R40, RZ ;  /* 0x000000ff00287202 */ /* 0x000fe40000000f00 */
[----:B------:R-:W-:Y:S02]  /*0780*/  @P1 IADD3.X R13, R16, c[0x0][0x184], RZ, P4, !PT ;  /* 0x00006100100d1a10 */ /* 0x000fe400027fe4ff */
[----:B------:R-:W-:Y:S02]  /*0790*/  @!P2 IADD3 R20, P6, R24, c[0x0][0x180], RZ ;  /* 0x000060001814aa10 */ /* 0x000fe40007fde0ff */
[----:B------:R-:W-:Y:S01]  /*07a0*/  MOV R33, RZ ;  /* 0x000000ff00217202 */ /* 0x000fe20000000f00 */
[----:B------:R0:W3:Y:S01]  /*07b0*/  @P1 LDG.E R40, [R12.64] ;  /* 0x0000000e0c281981 */ /* 0x0000e2000c1e1900 */
[----:B------:R-:W-:-:S05]  /*07c0*/  @!P2 IADD3.X R21, R22, c[0x0][0x184], RZ, P6, !PT ;  /* 0x000061001615aa10 */ /* 0x000fca00037fe4ff */
[----:B------:R1:W5:Y:S01]  /*07d0*/  @!P2 LDG.E R33, [R20.64] ;  /* 0x0000000e1421a981 */ /* 0x000362000c1e1900 */
[----:B------:R-:W-:Y:S02]  /*07e0*/  ISETP.GE.U32.AND P3, PT, R44, c[0x0][0x1e0], PT ;  /* 0x000078002c007a0c */ /* 0x000fe40003f66070 */
[----:B------:R-:W-:Y:S02]  /*07f0*/  SHF.R.S32.HI R48, RZ, 0x1f, R44 ;  /* 0x0000001fff307819 */ /* 0x000fe4000001142c */
[----:B------:R-:W-:Y:S02]  /*0800*/  @!P0 MOV R10, R4 ;  /* 0x00000004000a8202 */ /* 0x000fe40000000f00 */
[----:B------:R-:W-:Y:S02]  /*0810*/  ISETP.GE.AND.EX P3, PT, R48, c[0x0][0x1e4], PT, P3 ;  /* 0x0000790030007a0c */ /* 0x000fe40003f66330 */
[----:B------:R-:W-:Y:S02]  /*0820*/  @!P0 MOV R11, R7 ;  /* 0x00000007000b8202 */ /* 0x000fe40000000f00 */
[----:B------:R-:W-:-:S03]  /*0830*/  ISETP.GT.U32.OR P3, PT, R0, 0x22f, P3 ;  /* 0x0000022f0000780c */ /* 0x000fc60001f64470 */
[----:B------:R-:W-:Y:S01]  /*0840*/  @!P0 IMAD.WIDE.U32 R10, R46, c[0x0][0x1d8], R10 ;  /* 0x000076002e0a8a25 */ /* 0x000fe200078e000a */
[----:B------:R-:W-:-:S04]  /*0850*/  @P1 IADD3 R14, P5, R15, c[0x0][0x178], RZ ;  /* 0x00005e000f0e1a10 */ /* 0x000fc80007fbe0ff */
[----:B------:R-:W-:Y:S02]  /*0860*/  @!P0 IADD3 R19, R11, R19, RZ ;  /* 0x000000130b138210 */ /* 0x000fe40007ffe0ff */
[C---:B------:R-:W-:Y:S02]  /*0870*/  @!P0 SHF.L.U32 R18, R10.reuse, 0x1, RZ ;  /* 0x000000010a128819 */ /* 0x040fe400000006ff */
[----:B------:R-:W-:Y:S02]  /*0880*/  @!P0 SHF.L.U64.HI R19, R10, 0x1, R19 ;  /* 0x000000010a138819 */ /* 0x000fe40000010213 */
[----:B------:R-:W-:Y:S01]  /*0890*/  @P1 IADD3.X R15, R16, c[0x0][0x17c], RZ, P5, !PT ;  /* 0x00005f00100f1a10 */ /* 0x000fe20002ffe4ff */
[----:B------:R-:W-:Y:S01]  /*08a0*/  @!P3 IMAD R23, R48, c[0x0][0x1d8], RZ ;  /* 0x000076003017ba24 */ /* 0x000fe200078e02ff */
[----:B------:R-:W-:Y:S02]  /*08b0*/  @!P3 MOV R10, R4 ;  /* 0x00000004000ab202 */ /* 0x000fe40000000f00 */
[----:B------:R-:W-:-:S02]  /*08c0*/  @!P3 MOV R11, R7 ;  /* 0x00000007000bb202 */ /* 0x000fc40000000f00 */
[----:B------:R-:W-:Y:S01]  /*08d0*/  @!P0 IADD3 R16, P4, R18, c[0x0][0x180], RZ ;  /* 0x0000600012108a10 */ /* 0x000fe20007f9e0ff */
[----:B------:R-:W-:Y:S01]  /*08e0*/  CS2R R34, SRZ ;  /* 0x0000000000227805 */ /* 0x000fe2000001ff00 */
[----:B------:R-:W-:Y:S01]  /*08f0*/  @!P3 IMAD R23, R44, c[0x0][0x1dc], R23 ;  /* 0x000077002c17ba24 */ /* 0x000fe200078e0217 */
[----:B------:R-:W-:Y:S01]  /*0900*/  @!P0 IADD3 R18, P5, R18, c[0x0][0x178], RZ ;  /* 0x00005e0012128a10 */ /* 0x000fe20007fbe0ff */
[----:B------:R-:W-:Y:S01]  /*0910*/  @!P3 IMAD.WIDE.U32 R10, R44, c[0x0][0x1d8], R10 ;  /* 0x000076002c0aba25 */ /* 0x000fe200078e000a */
[C---:B------:R-:W-:Y:S01]  /*0920*/  @!P0 IADD3.X R17, R19.reuse, c[0x0][0x184], RZ, P4, !PT ;  /* 0x0000610013118a10 */ /* 0x040fe200027fe4ff */
[----:B------:R-:W-:Y:S01]  /*0930*/  CS2R R38, SRZ ;  /* 0x0000000000267805 */ /* 0x000fe2000001ff00 */
[----:B------:R-:W-:Y:S02]  /*0940*/  @!P0 IADD3.X R19, R19, c[0x0][0x17c], RZ, P5, !PT ;  /* 0x00005f0013138a10 */ /* 0x000fe40002ffe4ff */
[----:B------:R-:W-:Y:S01]  /*0950*/  @!P3 IADD3 R23, R11, R23, RZ ;  /* 0x000000170b17b210 */ /* 0x000fe20007ffe0ff */
[----:B------:R4:W5:Y:S01]  /*0960*/  @!P0 LDG.E R35, [R16.64] ;  /* 0x0000000e10238981 */ /* 0x000962000c1e1900 */
[----:B------:R-:W-:-:S02]  /*0970*/  @!P3 SHF.L.U32 R11, R10, 0x1, RZ ;  /* 0x000000010a0bb819 */ /* 0x000fc400000006ff */
[----:B------:R-:W-:Y:S01]  /*0980*/  @!P3 SHF.L.U64.HI R23, R10, 0x1, R23 ;  /* 0x000000010a17b819 */ /* 0x000fe20000010217 */
[----:B------:R1:W5:Y:S01]  /*0990*/  @!P0 LDG.E R38, [R18.64] ;  /* 0x0000000e12268981 */ /* 0x000362000c1e1900 */
[----:B------:R-:W-:Y:S02]  /*09a0*/  @!P2 IADD3 R10, P0, R24, c[0x0][0x178], RZ ;  /* 0x00005e00180aaa10 */ /* 0x000fe40007f1e0ff */
[C---:B0-----:R-:W-:Y:S01]  /*09b0*/  @!P3 IADD3 R12, P4, R11.reuse, c[0x0][0x180], RZ ;  /* 0x000060000b0cba10 */ /* 0x041fe20007f9e0ff */
[----:B------:R0:W5:Y:S02]  /*09c0*/  @P1 LDG.E R39, [R14.64] ;  /* 0x0000000e0e271981 */ /* 0x000164000c1e1900 */
[----:B0-----:R-:W-:Y:S02]  /*09d0*/  @!P3 IADD3 R14, P5, R11, c[0x0][0x178], RZ ;  /* 0x00005e000b0eba10 */ /* 0x001fe40007fbe0ff */
[----:B------:R-:W-:Y:S01]  /*09e0*/  @!P2 IADD3.X R11, R22, c[0x0][0x17c], RZ, P0, !PT ;  /* 0x00005f00160baa10 */ /* 0x000fe200007fe4ff */
[----:B------:R-:W-:Y:S01]  /*09f0*/  CS2R R36, SRZ ;  /* 0x0000000000247805 */ /* 0x000fe2000001ff00 */
[----:B------:R-:W-:-:S02]  /*0a00*/  @!P3 IADD3.X R13, R23, c[0x0][0x184], RZ, P4, !PT ;  /* 0x00006100170dba10 */ /* 0x000fc400027fe4ff */
[----:B------:R-:W-:Y:S01]  /*0a10*/  @!P3 IADD3.X R15, R23, c[0x0][0x17c], RZ, P5, !PT ;  /* 0x00005f00170fba10 */ /* 0x000fe20002ffe4ff */
[----:B------:R-:W-:Y:S01]  /*0a20*/  UMOV UR8, 0x3f800000 ;  /* 0x3f80000000087882 */ /* 0x000fe20000000000 */
[----:B------:R-:W-:Y:S01]  /*0a30*/  BSSY B0, `(.L_x_1034) ;  /* 0x000001e000007945 */ /* 0x000fe20003800000 */
[----:B------:R0:W5:Y:S04]  /*0a40*/  @!P2 LDG.E R37, [R10.64] ;  /* 0x0000000e0a25a981 */ /* 0x000168000c1e1900 */
[----:B------:R1:W5:Y:S04]  /*0a50*/  @!P3 LDG.E R34, [R12.64] ;  /* 0x0000000e0c22b981 */ /* 0x000368000c1e1900 */
[----:B------:R3:W5:Y:S01]  /*0a60*/  @!P3 LDG.E R36, [R14.64] ;  /* 0x0000000e0e24b981 */ /* 0x000762000c1e1900 */
[----:B--2---:R-:W4:Y:S02]  /*0a70*/  R2UR UR17, R8 ;  /* 0x00000000081173c2 */ /* 0x004f2400000e0000 */
[----:B----4-:R-:W-:-:S05]  /*0a80*/  MOV R16, UR17 ;  /* 0x0000001100107c02 */ /* 0x010fca0008000f00 */
        /* <DEDUP_REMOVED lines=9> */
[----:B------:R-:W-:Y:S01]  /*0b20*/  ISETP.NE.AND P3, PT, RZ, UR16, PT ;  /* 0x00000010ff007c0c */ /* 0x000fe2000bf65270 */
[----:B0-----:R-:W-:Y:S01]  /*0b30*/  CS2R R10, SRZ ;  /* 0x00000000000a7805 */ /* 0x001fe2000001ff00 */
[----:B--2---:R-:W-:Y:S01]  /*0b40*/  @UP0 UMOV UR8, UR4 ;  /* 0x0000000400080c82 */ /* 0x004fe20008000000 */
[--C-:B---3--:R-:W-:Y:S02]  /*0b50*/  HADD2.F32 R14, -RZ, R40.reuse.H0_H0 ;  /* 0x20000028ff0e7230 */ /* 0x108fe40000004100 */
[----:B------:R-:W-:-:S06]  /*0b60*/  HADD2.F32 R15, -RZ, R40.H1_H1 ;  /* 0x30000028ff0f7230 */ /* 0x000fcc0000004100 */
        /* <DEDUP_REMOVED lines=10> */
.L_x_1035:
[----:B-1----:R-:W-:Y:S05]  /*0c10*/  BSYNC B0 ;  /* 0x0000000000007941 */ /* 0x002fea0003800000 */
.L_x_1034:
[----:B0-----:R-:W-:Y:S01]  /*0c20*/  FADD.FTZ R12, R14, -UR17 ;  /* 0x800000110e0c7e21 */ /* 0x001fe20008010000 */
[--C-:B-----5:R-:W-:Y:S01]  /*0c30*/  HADD2.F32 R3, -RZ, R39.reuse.H0_H0 ;  /* 0x20000027ff037230 */ /* 0x120fe20000004100 */
[----:B------:R-:W-:Y:S01]  /*0c40*/  FADD.FTZ R16, R15, -UR17 ;  /* 0x800000110f107e21 */ /* 0x000fe20008010000 */
[----:B------:R-:W-:Y:S01]  /*0c50*/  HADD2.F32 R14, -RZ, R39.H1_H1 ;  /* 0x30000027ff0e7230 */ /* 0x000fe20000004100 */
        /* <DEDUP_REMOVED lines=21> */
.L_x_1036:
[----:B------:R-:W-:Y:S01]  /*0db0*/  FMUL.FTZ R12, R3, R8 ;  /* 0x00000008030c7220 */ /* 0x000fe20000410000 */
[--C-:B------:R-:W-:Y:S01]  /*0dc0*/  HADD2.F32 R19, -RZ, R35.reuse.H0_H0 ;  /* 0x20000023ff137230 */ /* 0x100fe20000004100 */
[----:B------:R-:W-:Y:S01]  /*0dd0*/  FMUL.FTZ R17, R14, R9 ;  /* 0x000000090e117220 */ /* 0x000fe20000410000 */
[----:B------:R-:W-:Y:S01]  /*0de0*/  HADD2.F32 R20, -RZ, R35.H1_H1 ;  /* 0x30000023ff147230 */ /* 0x000fe20000004100 */
[----:B------:R-:W-:Y:S02]  /*0df0*/  FFMA.FTZ R13, R15, R12, RZ ;  /* 0x0000000c0f0d7223 */ /* 0x000fe400000100ff */
[----:B------:R-:W-:Y:S02]  /*0e00*/  FADD.FTZ R18, RZ, R12 ;  /* 0x0000000cff127221 */ /* 0x000fe40000010000 */
[----:B------:R-:W-:-:S02]  /*0e10*/  FFMA.FTZ R12, R16, R17, R13 ;  /* 0x00000011100c7223 */ /* 0x000fc4000001000d */
[----:B------:R-:W-:Y:S02]  /*0e20*/  FADD.FTZ R13, R17, R18 ;  /* 0x00000012110d7221 */ /* 0x000fe40000010000 */
[----:B------:R-:W-:Y:S01]  /*0e30*/  FADD.FTZ R17, R19, -UR17 ;  /* 0x8000001113117e21 */ /* 0x000fe20008010000 */
[--C-:B------:R-:W-:Y:S01]  /*0e40*/  HADD2.F32 R19, -RZ, R38.reuse.H0_H0 ;  /* 0x20000026ff137230 */ /* 0x100fe20000004100 */
        /* <DEDUP_REMOVED lines=23> */
.L_x_1037:
[--C-:B------:R-:W-:Y:S01]  /*0fc0*/  HADD2.F32 R21, -RZ, R33.reuse.H0_H0 ;  /* 0x20000021ff157230 */ /* 0x100fe20000004100 */
[----:B------:R-:W-:Y:S01]  /*0fd0*/  FMUL.FTZ R22, R19, R8 ;  /* 0x0000000813167220 */ /* 0x000fe20000410000 */
[----:B------:R-:W-:Y:S02]  /*0fe0*/  HADD2.F32 R24, -RZ, R33.H1_H1 ;  /* 0x30000021ff187230 */ /* 0x000fe40000004100 */
[----:B------:R-:W-:Y:S01]  /*0ff0*/  HADD2.F32 R23, -RZ, R37.H0_H0 ;  /* 0x20000025ff177230 */ /* 0x000fe20000004100 */
[----:B------:R-:W-:Y:S02]  /*1000*/  FADD.FTZ R21, R21, -UR17 ;  /* 0x8000001115157e21 */ /* 0x000fe40008010000 */
[----:B------:R-:W-:Y:S02]  /*1010*/  FADD.FTZ R24, R24, -UR17 ;  /* 0x8000001118187e21 */ /* 0x000fe40008010000 */
[----:B------:R-:W-:-:S02]  /*1020*/  FFMA.FTZ R25, R17, R22, R12 ;  /* 0x0000001611197223 */ /* 0x000fc4000001000c */
[----:B------:R-:W-:Y:S01]  /*1030*/  FADD.FTZ R13, R13, R22 ;  /* 0x000000160d0d7221 */ /* 0x000fe20000010000 */
[----:B------:R-:W-:Y:S01]  /*1040*/  HADD2.F32 R22, -RZ, R37.H1_H1 ;  /* 0x30000025ff167230 */ /* 0x000fe20000004100 */
[----:B------:R-:W-:Y:S02]  /*1050*/  FMUL.FTZ R21, R21, UR8 ;  /* 0x0000000815157c20 */ /* 0x000fe40008410000 */
[----:B------:R-:W-:Y:S02]  /*1060*/  FMUL.FTZ R12, R20, R9 ;  /* 0x00000009140c7220 */ /* 0x000fe40000410000 */
[----:B------:R-:W-:Y:S01]  /*1070*/  FMUL.FTZ R26, R24, UR8 ;  /* 0x00000008181a7c20 */ /* 0x000fe20008410000 */
        /* <DEDUP_REMOVED lines=19> */
.L_x_1038:
[----:B------:R-:W-:Y:S02]  /*11b0*/  FFMA.FTZ R25, R18, R12, R25 ;  /* 0x0000000c12197223 */ /* 0x000fe40000010019 */
[----:B------:R-:W-:Y:S02]  /*11c0*/  FMUL.FTZ R24, R23, R8 ;  /* 0x0000000817187220 */ /* 0x000fe40000410000 */
[----:B------:R-:W-:Y:S01]  /*11d0*/  FADD.FTZ R27, R12, R13 ;  /* 0x0000000d0c1b7221 */ /* 0x000fe20000010000 */
[--C-:B------:R-:W-:Y:S01]  /*11e0*/  HADD2.F32 R12, -RZ, R34.reuse.H0_H0 ;  /* 0x20000022ff0c7230 */ /* 0x100fe20000004100 */
[----:B------:R-:W-:Y:S02]  /*11f0*/  FFMA.FTZ R13, R21, R24, R25 ;  /* 0x00000018150d7223 */ /* 0x000fe40000010019 */
[----:B------:R-:W-:Y:S01]  /*1200*/  FADD.FTZ R25, R27, R24 ;  /* 0x000000181b197221 */ /* 0x000fe20000010000 */
[----:B------:R-:W-:Y:S01]  /*1210*/  HADD2.F32 R27, -RZ, R34.H1_H1 ;  /* 0x30000022ff1b7230 */ /* 0x000fe20000004100 */
[----:B------:R-:W-:-:S02]  /*1220*/  FMUL.FTZ R24, R22, R9 ;  /* 0x0000000916187220 */ /* 0x000fc40000410000 */
[----:B------:R-:W-:Y:S02]  /*1230*/  FADD.FTZ R28, R12, -UR17 ;  /* 0x800000110c1c7e21 */ /* 0x000fe40008010000 */
[----:B------:R-:W-:Y:S02]  /*1240*/  FADD.FTZ R29, R27, -UR17 ;  /* 0x800000111b1d7e21 */ /* 0x000fe40008010000 */
[----:B------:R-:W-:Y:S02]  /*1250*/  FFMA.FTZ R12, R26, R24, R13 ;  /* 0x000000181a0c7223 */ /* 0x000fe4000001000d */
[----:B------:R-:W-:Y:S01]  /*1260*/  FADD.FTZ R13, R24, R25 ;  /* 0x00000019180d7221 */ /* 0x000fe20000010000 */
[--C-:B------:R-:W-:Y:S01]  /*1270*/  HADD2.F32 R25, -RZ, R36.reuse.H0_H0 ;  /* 0x20000024ff197230 */ /* 0x100fe20000004100 */
[----:B------:R-:W-:Y:S01]  /*1280*/  FMUL.FTZ R27, R28, UR8 ;  /* 0x000000081c1b7c20 */ /* 0x000fe20008410000 */
[----:B------:R-:W-:Y:S01]  /*1290*/  HADD2.F32 R24, -RZ, R36.H1_H1 ;  /* 0x30000024ff187230 */ /* 0x000fe20000004100 */
        /* <DEDUP_REMOVED lines=20> */
.L_x_1039:
        /* <DEDUP_REMOVED lines=29> */
[----:B------:R-:W-:-:S02]  /*15b0*/  FFMA.FTZ R21, R28, R24, R15 ;  /* 0x000000181c157223 */ /* 0x000fc4000001000f */
[----:B------:R-:W-:Y:S02]  /*15c0*/  FFMA.FTZ R20, R27, R25, R20 ;  /* 0x000000191b147223 */ /* 0x000fe40000010014 */
[----:B------:R-:W-:Y:S02]  /*15d0*/  FADD.FTZ R22, R14, R25 ;  /* 0x000000190e167221 */ /* 0x000fe40000010000 */
[----:B------:R-:W-:Y:S01]  /*15e0*/  FADD.FTZ R23, R3, R24 ;  /* 0x0000001803177221 */ /* 0x000fe20000010000 */
[----:B------:R-:W-:Y:S01]  /*15f0*/  SHF.L.U32 R3, R0, 0x4, RZ ;  /* 0x0000000400037819 */ /* 0x000fe200000006ff */
[----:B0-----:R-:W-:Y:S01]  /*1600*/  @!P0 FADD.FTZ R13, R13, R30 ;  /* 0x0000001e0d0d8221 */ /* 0x001fe20000010000 */
[----:B------:R-:W-:Y:S01]  /*1610*/  IADD3 R30, R52, 0x2, RZ ;  /* 0x00000002341e7810 */ /* 0x000fe20007ffe0ff */
[----:B-1----:R-:W-:Y:S01]  /*1620*/  @!P0 FADD.FTZ R12, R12, R29 ;  /* 0x0000001d0c0c8221 */ /* 0x002fe20000010000 */
[----:B------:R-:W-:Y:S02]  /*1630*/  STS.128 [R0.X16+0xc0], R20 ;  /* 0x0000c01400007388 */ /* 0x000fe4000000cc00 */
[----:B------:R-:W-:-:S02]  /*1640*/  ISETP.GT.AND P0, PT, R30, R31, PT ;  /* 0x0000001f1e00720c */ /* 0x000fc40003f04270 */
        /* <DEDUP_REMOVED lines=69> */
.L_x_1041:
[----:B------:R-:W-:Y:S05]  /*1aa0*/  BSYNC B0 ;  /* 0x0000000000007941 */ /* 0x000fea0003800000 */
.L_x_1040:
        /* <DEDUP_REMOVED lines=78> */
.L_x_1043:
[----:B------:R-:W-:Y:S05]  /*1f90*/  BSYNC B0 ;  /* 0x0000000000007941 */ /* 0x000fea0003800000 */
.L_x_1042:
        /* <DEDUP_REMOVED lines=19> */
.L_x_1045:
[----:B------:R-:W-:Y:S05]  /*20d0*/  BSYNC B0 ;  /* 0x0000000000007941 */ /* 0x000fea0003800000 */
.L_x_1044:
        /* <DEDUP_REMOVED lines=30> */
.L_x_1048:
[----:B------:R-:W2:Y:S01]  /*22c0*/  LDG.E.STRONG.GPU R18, [R16.64] ;  /* 0x0000000e10127981 */ /* 0x000ea2000c1ef900 */
[----:B------:R-:W-:Y:S01]  /*22d0*/  YIELD ;  /* 0x0000000000007946 */ /* 0x000fe20003800000 */
[----:B--2---:R-:W-:Y:S01]  /*22e0*/  ISETP.NE.AND P0, PT, R18, R21, PT ;  /* 0x000000151200720c */ /* 0x004fe20003f05270 */
[----:B------:R-:W-:-:S12]  /*22f0*/  CCTL.IVALL ;  /* 0x00000000ff00798f */ /* 0x000fd80002000000 */
[----:B------:R-:W-:Y:S05]  /*2300*/  @P0 BRA `(.L_x_1048) ;  /* 0xffffffb000000947 */ /* 0x000fea000383ffff */
.L_x_1047:
        /* <DEDUP_REMOVED lines=20> */
.L_x_1052:
        /* <DEDUP_REMOVED lines=116> */
.L_x_1051:
        /* <DEDUP_REMOVED lines=62> */
.L_x_1053:
[----:B------:R-:W-:-:S13]  /*2f70*/  ISETP.NE.OR P0, PT, RZ, UR4, P0 ;  /* 0x00000004ff007c0c */ /* 0x000fda0008705670 */
[----:B------:R-:W-:Y:S05]  /*2f80*/  @!P0 BRA `(.L_x_1049) ;  /* 0x000001f000008947 */ /* 0x000fea0003800000 */
.L_x_1050:
        /* <DEDUP_REMOVED lines=31> */
.L_x_1049:
        /* <DEDUP_REMOVED lines=12> */
.L_x_1055:
[----:B------:R-:W-:Y:S05]  /*3240*/  BSYNC B0 ;  /* 0x0000000000007941 */ /* 0x000fea0003800000 */
.L_x_1054:
        /* <DEDUP_REMOVED lines=16> */
.L_x_1046:
[----:B------:R-:W-:Y:S01]  /*3350*/  @!P2 STS.64 [0xb0], R12 ;  /* 0x0000b00cff00a388 */ /* 0x000fe20000000a00 */
[----:B-1----:R-:W-:-:S03]  /*3360*/  HADD2.F32 R14, -RZ, R40.H0_H0 ;  /* 0x20000028ff0e7230 */ /* 0x002fc60000004100 */
[----:B------:R-:W-:Y:S01]  /*3370*/  BAR.SYNC.DEFER_BLOCKING 0x0 ;  /* 0x0000000000007b1d */ /* 0x000fe20000010000 */
[----:B------:R-:W-:Y:S01]  /*3380*/  HADD2.F32 R40, -RZ, R40.H1_H1 ;  /* 0x30000028ff287230 */ /* 0x000fe20000004100 */
[----:B------:R-:W-:Y:S01]  /*3390*/  ISETP.GE.U32.AND P0, PT, R46, c[0x0][0x1e0], PT ;  /* 0x000078002e007a0c */ /* 0x000fe20003f06070 */
[----:B------:R-:W-:Y:S01]  /*33a0*/  FADD.FTZ R14, R14, -UR17 ;  /* 0x800000110e0e7e21 */ /* 0x000fe20008010000 */
[--C-:B------:R-:W-:Y:S01]  /*33b0*/  HADD2.F32 R17, -RZ, R35.reuse.H0_H0 ;  /* 0x20000023ff117230 */ /* 0x100fe20000004100 */
[----:B------:R-:W-:Y:S01]  /*33c0*/  ISETP.GE.U32.AND P2, PT, R45, c[0x0][0x1e0], PT ;  /* 0x000078002d007a0c */ /* 0x000fe20003f46070 */
[----:B------:R-:W-:Y:S01]  /*33d0*/  FADD.FTZ R40, R40, -UR17 ;  /* 0x8000001128287e21 */ /* 0x000fe20008010000 */
[----:B------:R-:W-:Y:S01]  /*33e0*/  ISETP.GE.AND.EX P4, PT, R50, c[0x0][0x1e4], PT, P0 ;  /* 0x0000790032007a0c */ /* 0x000fe20003f86300 */
[----:B------:R-:W-:Y:S01]  /*33f0*/  HADD2.F32 R35, -RZ, R35.H1_H1 ;  /* 0x30000023ff237230 */ /* 0x000fe20000004100 */
[----:B------:R-:W-:Y:S01]  /*3400*/  ISETP.GE.U32.AND P0, PT, R44, c[0x0][0x1e0], PT ;  /* 0x000078002c007a0c */ /* 0x000fe20003f06070 */
[----:B------:R-:W-:Y:S01]  /*3410*/  FMUL.FTZ R27, R14, UR8 ;  /* 0x000000080e1b7c20 */ /* 0x000fe20008410000 */
[----:B------:R-:W-:Y:S01]  /*3420*/  ISETP.GT.U32.OR P4, PT, R0, 0x22f, P4 ;  /* 0x0000022f0000780c */ /* 0x000fe20002784470 */
[----:B------:R-:W-:Y:S01]  /*3430*/  FMUL.FTZ R40, R40, UR8 ;  /* 0x0000000828287c20 */ /* 0x000fe20008410000 */
[----:B0-----:R-:W0:Y:S02]  /*3440*/  LDS.64 R12, [0xb0] ;  /* 0x0000b000ff0c7984 */ /* 0x001e240000000a00 */
[----:B0-----:R-:W-:Y:S01]  /*3450*/  FMUL.FTZ R3, R12, c[0x0][0x20c] ;  /* 0x000083000c037a20 */ /* 0x001fe20000410000 */
[--C-:B------:R-:W-:Y:S01]  /*3460*/  HADD2.F32 R12, -RZ, R39.reuse.H1_H1 ;  /* 0x30000027ff0c7230 */ /* 0x100fe20000004100 */
[----:B------:R-:W-:Y:S01]  /*3470*/  FMUL.FTZ R16, R13, c[0x0][0x20c] ;  /* 0x000083000d107a20 */ /* 0x000fe20000410000 */
[----:B------:R-:W-:Y:S01]  /*3480*/  HADD2.F32 R13, -RZ, R39.H0_H0 ;  /* 0x20000027ff0d7230 */ /* 0x000fe20000004100 */
        /* <DEDUP_REMOVED lines=19> */
.L_x_1056:
[----:B------:R-:W-:Y:S01]  /*35c0*/  BSSY B0, `(.L_x_1057) ;  /* 0x0000012000007945 */ /* 0x000fe20003800000 */
[----:B------:R-:W-:Y:S05]  /*35d0*/  @!P1 BRA `(.L_x_1058) ;  /* 0x0000010000009947 */ /* 0x000fea0003800000 */
        /* <DEDUP_REMOVED lines=8> */
[----:B------:R-:W-:-:S04]  /*3660*/  IMAD.WIDE.U32 R12, R2, c[0x0][0x1d8], R12 ;  /* 0x00007600020c7a25 */ /* 0x000fc800078e000c */
[----:B------:R-:W-:Y:S02]  /*3670*/  IMAD R21, R2, c[0x0][0x1dc], R19 ;  /* 0x0000770002157a24 */ /* 0x000fe400078e0213 */
[----:B------:R-:W-:Y:S01]  /*3680*/  FMUL.FTZ R19, R14, UR8 ;  /* 0x000000080e137c20 */ /* 0x000fe20008410000 */
[----:B------:R-:W-:Y:S02]  /*3690*/  LEA R14, P5, R12, c[0x0][0x160], 0x1 ;  /* 0x000058000c0e7a11 */ /* 0x000fe400078a08ff */
[----:B------:R-:W-:Y:S02]  /*36a0*/  IADD3 R21, R13, R21, RZ ;  /* 0x000000150d157210 */ /* 0x000fe40007ffe0ff */
[----:B------:R-:W-:Y:S02]  /*36b0*/  F2FP.PACK_AB R13, R18, R19 ;  /* 0x00000013120d723e */ /* 0x000fe400000000ff */
[----:B------:R-:W-:-:S05]  /*36c0*/  LEA.HI.X R15, R12, c[0x0][0x164], R21, 0x1, P5 ;  /* 0x000059000c0f7a11 */ /* 0x000fca00028f0c15 */
[----:B------:R0:W-:Y:S02]  /*36d0*/  STG.E [R14.64], R13 ;  /* 0x0000000d0e007986 */ /* 0x0001e4000c10190e */
.L_x_1058:
[----:B------:R-:W-:Y:S05]  /*36e0*/  BSYNC B0 ;  /* 0x0000000000007941 */ /* 0x000fea0003800000 */
.L_x_1057:
[----:B------:R-:W-:Y:S01]  /*36f0*/  FADD.FTZ R17, R17, -UR17 ;  /* 0x8000001111117e21 */ /* 0x000fe20008010000 */
[--C-:B0-----:R-:W-:Y:S01]  /*3700*/  HADD2.F32 R13, -RZ, R38.reuse.H0_H0 ;  /* 0x20000026ff0d7230 */ /* 0x101fe20000004100 */
[----:B------:R-:W-:Y:S01]  /*3710*/  FADD.FTZ R35, R35, -UR17 ;  /* 0x8000001123237e21 */ /* 0x000fe20008010000 */
[----:B------:R-:W-:Y:S01]  /*3720*/  HADD2.F32 R38, -RZ, R38.H1_H1 ;  /* 0x30000026ff267230 */ /* 0x000fe20000004100 */
[----:B------:R-:W-:Y:S02]  /*3730*/  FMUL.FTZ R27, R17, UR8 ;  /* 0x00000008111b7c20 */ /* 0x000fe40008410000 */
        /* <DEDUP_REMOVED lines=20> */
.L_x_1059:
        /* <DEDUP_REMOVED lines=16> */
[----:B------:R-:W-:-:S05]  /*3980*/  F2FP.PACK_AB R17, R17, R18 ;  /* 0x000000121111723e */ /* 0x000fca00000000ff */
[----:B------:R0:W-:Y:S02]  /*3990*/  STG.E [R14.64], R17 ;  /* 0x000000110e007986 */ /* 0x0001e4000c10190e */
.L_x_1061:
[----:B------:R-:W-:Y:S05]  /*39a0*/  BSYNC B0 ;  /* 0x0000000000007941 */ /* 0x000fea0003800000 */
.L_x_1060:
[--C-:B------:R-:W-:Y:S01]  /*39b0*/  HADD2.F32 R12, -RZ, R33.reuse.H0_H0 ;  /* 0x20000021ff0c7230 */ /* 0x100fe20000004100 */
[----:B------:R-:W-:Y:S01]  /*39c0*/  ISETP.GE.AND.EX P2, PT, R49, c[0x0][0x1e4], PT, P2 ;  /* 0x0000790031007a0c */ /* 0x000fe20003f46320 */
[----:B------:R-:W-:Y:S01]  /*39d0*/  HADD2.F32 R33, -RZ, R33.H1_H1 ;  /* 0x30000021ff217230 */ /* 0x000fe20000004100 */
[----:B------:R-:W-:Y:S01]  /*39e0*/  ISETP.GE.AND.EX P0, PT, R48, c[0x0][0x1e4], PT, P0 ;  /* 0x0000790030007a0c */ /* 0x000fe20003f06300 */
[--C-:B------:R-:W-:Y:S01]  /*39f0*/  HADD2.F32 R13, -RZ, R37.reuse.H0_H0 ;  /* 0x20000025ff0d7230 */ /* 0x100fe20000004100 */
[----:B0-----:R-:W-:Y:S01]  /*3a00*/  FADD.FTZ R15, R12, -UR17 ;  /* 0x800000110c0f7e21 */ /* 0x001fe20008010000 */
[--C-:B------:R-:W-:Y:S01]  /*3a10*/  HADD2.F32 R12, -RZ, R34.reuse.H0_H0 ;  /* 0x20000022ff0c7230 */ /* 0x100fe20000004100 */
[----:B------:R-:W-:Y:S01]  /*3a20*/  FADD.FTZ R33, R33, -UR17 ;  /* 0x8000001121217e21 */ /* 0x000fe20008010000 */
[C---:B------:R-:W-:Y:S01]  /*3a30*/  ISETP.GT.U32.OR P2, PT, R0.reuse, 0x22f, P2 ;  /* 0x0000022f0000780c */ /* 0x040fe20001744470 */
[----:B------:R-:W-:Y:S01]  /*3a40*/  HADD2.F32 R14, -RZ, R37.H1_H1 ;  /* 0x30000025ff0e7230 */ /* 0x000fe20000004100 */
[----:B------:R-:W-:Y:S01]  /*3a50*/  ISETP.GT.U32.OR P0, PT, R0, 0x22f, P0 ;  /* 0x0000022f0000780c */ /* 0x000fe20000704470 */
[----:B------:R-:W-:Y:S01]  /*3a60*/  HADD2.F32 R34, -RZ, R34.H1_H1 ;  /* 0x30000022ff227230 */ /* 0x000fe20000004100 */
[----:B------:R-:W-:-:S02]  /*3a70*/  FMUL.FTZ R25, R15, UR8 ;  /* 0x000000080f197c20 */ /* 0x000fc40008410000 */
        /* <DEDUP_REMOVED lines=20> */
.L_x_1062:
        /* <DEDUP_REMOVED lines=15> */
[----:B------:R-:W-:Y:S02]  /*3cb0*/  F2FP.PACK_AB R13, R13, R20 ;  /* 0x000000140d0d723e */ /* 0x000fe400000000ff */
[----:B------:R-:W-:-:S05]  /*3cc0*/  LEA.HI.X R19, R14, c[0x0][0x164], R19, 0x1, P2 ;  /* 0x000059000e137a11 */ /* 0x000fca00010f0c13 */
[----:B------:R0:W-:Y:S04]  /*3cd0*/  STG.E [R18.64], R13 ;  /* 0x0000000d12007986 */ /* 0x0001e8000c10190e */
.L_x_1064:
[----:B------:R-:W-:Y:S05]  /*3ce0*/  BSYNC B0 ;  /* 0x0000000000007941 */ /* 0x000fea0003800000 */
.L_x_1063:
        /* <DEDUP_REMOVED lines=25> */
.L_x_1065:
        /* <DEDUP_REMOVED lines=15> */
[----:B------:R-:W-:-:S05]  /*3f70*/  F2FP.PACK_AB R3, R3, R8 ;  /* 0x000000080303723e */ /* 0x000fca00000000ff */
[----:B------:R0:W-:Y:S02]  /*3f80*/  STG.E [R4.64], R3 ;  /* 0x0000000304007986 */ /* 0x0001e4000c10190e */
.L_x_1067:
[----:B------:R-:W-:Y:S05]  /*3f90*/  BSYNC B0 ;  /* 0x0000000000007941 */ /* 0x000fea0003800000 */
.L_x_1066:
[----:B------:R-:W-:Y:S01]  /*3fa0*/  ULDC UR4, c[0x0][0x10] ;  /* 0x0000040000047ab9 */ /* 0x000fe20000000800 */
[----:B------:R-:W-:Y:S01]  /*3fb0*/  IADD3 R41, R41, 0x1, RZ ;  /* 0x0000000129297810 */ /* 0x000fe20007ffe0ff */
[----:B------:R-:W-:-:S04]  /*3fc0*/  UIADD3 UR7, UR7, UR4, URZ ;  /* 0x0000000407077290 */ /* 0x000fc8000fffe03f */
[----:B------:R-:W-:-:S06]  /*3fd0*/  UISETP.GE.AND UP0, UPT, UR7, UR6, UPT ;  /* 0x000000060700728c */ /* 0x000fcc000bf06270 */
[----:B------:R-:W-:-:S13]  /*3fe0*/  PLOP3.LUT P0, PT, PT, PT, UP0, 0x80, 0x0 ;  /* 0x000000000000781c */ /* 0x000fda0003f0f008 */
[----:B------:R-:W-:Y:S01]  /*3ff0*/  @P0 CALL.REL.NOINC `(.L_x_1033) ;  /* 0x0000001000000944 */ /* 0x000fe20003c00000 */
[----:B------:R-:W-:Y:S05]  /*4000*/  BRA `(.L_x_1068) ;  /* 0xffffc2d000007947 */ /* 0x000fea000383ffff */
.L_x_1033:
        /* <DEDUP_REMOVED lines=18> */
.L_x_1070:
[----:B------:R-:W-:Y:S05]  /*4130*/  BSYNC B0 ;  /* 0x0000000000007941 */ /* 0x000fea0003800000 */
.L_x_1069:
        /* <DEDUP_REMOVED lines=11> */
.L_x_1072:
[----:B------:R-:W2:Y:S01]  /*41f0*/  LDG.E.STRONG.GPU R5, [R2.64] ;  /* 0x0000000e02057981 */ /* 0x000ea2000c1ef900 */
[----:B------:R-:W-:Y:S01]  /*4200*/  YIELD ;  /* 0x0000000000007946 */ /* 0x000fe20003800000 */
[----:B--2---:R-:W-:Y:S01]  /*4210*/  ISETP.NE.AND P0, PT, R5, R4, PT ;  /* 0x000000040500720c */ /* 0x004fe20003f05270 */
[----:B------:R-:W-:-:S12]  /*4220*/  CCTL.IVALL ;  /* 0x00000000ff00798f */ /* 0x000fd80002000000 */
[----:B------:R-:W-:Y:S05]  /*4230*/  @P0 BRA `(.L_x_1072) ;  /* 0xffffffb000000947 */ /* 0x000fea000383ffff */
.L_x_1071:
        /* <DEDUP_REMOVED lines=25> */
.L_x_1073:
        /* <DEDUP_REMOVED lines=23> */
.L_x_1074:
        /* <DEDUP_REMOVED lines=12> */
.L_x_5162:


//--------------------- .text._Z35group_norm_nhwc_bwd_one_pass_kernelI11Fp16IOFp32WLi128ELi70ELi560EEv26Group_norm_nhwc_bwd_params --------------------------
	.section	.text._Z35group_norm_nhwc_bwd_one_pass_kernelI11Fp16IOFp32WLi128ELi70ELi560EEv26Group_norm_nhwc_bwd_params,"ax",@progbits
	.sectioninfo	@"SHI_REGISTERS=76"
	.align	128
        .global         _Z35group_norm_nhwc_bwd_one_pass_kernelI11Fp16IOFp32WLi128ELi70ELi560EEv26Group_norm_nhwc_bwd_params
        .type           _Z35group_norm_nhwc_bwd_one_pass_kernelI11Fp16IOFp32WLi128ELi70ELi560EEv26Group_norm_nhwc_bwd_params,@function
        .size           _Z35group_norm_nhwc_bwd_one_pass_kernelI11Fp16IOFp32WLi128ELi70ELi560EEv26Group_norm_nhwc_bwd_params,(.L_x_5163 - _Z35group_norm_nhwc_bwd_one_pass_kernelI11Fp16IOFp32WLi128ELi70ELi560EEv26Group_norm_nhwc_bwd_params)
        .other          _Z35group_norm_nhwc_bwd_one_pass_kernelI11Fp16IOFp32WLi128ELi70ELi560EEv26Group_norm_nhwc_bwd_params,@"STO_CUDA_ENTRY STV_DEFAULT"
_Z35group_norm_nhwc_bwd_one_pass_kernelI11Fp16IOFp32WLi128ELi70ELi560EEv26Group_norm_nhwc_bwd_params:
.text._Z35group_norm_nhwc_bwd_one_pass_kernelI11Fp16IOFp32WLi128ELi70ELi560EEv26Group_norm_nhwc_bwd_params:
        /* <DEDUP_REMOVED lines=49> */
.L_x_1126:
        /* <DEDUP_REMOVED lines=67> */
[----:B------:R-:W-:Y:S01]  /*0740*/  @P1 SHF.L.U64.HI R23, R12, 0x1, R23 ;  /* 0x000000010c171819 */ /* 0x000fe20000010217 */
[----:B------:R-:W-:Y:S01]  /*0750*/  @!P0 IMAD.WIDE.U32 R16, R58, c[0x0][0x1d8], R16 ;  /* 0x000076003a108a25 */ /* 0x000fe200078e0010 */
[----:B------:R-:W-:Y:S02]  /*0760*/  @!P2 SHF.L.U64.HI R18, R14, 0x1, R11 ;  /* 0x000000010e12a819 */ /* 0x000fe4000001020b */
[C---:B------:R-:W-:Y:S02]  /*0770*/  @!P2 IADD3 R12, P3, R15.reuse, c[0x0][0x180], RZ ;  /* 0x000060000f0caa10 */ /* 0x040fe40007f7e0ff */
[----:B------:R-:W-:Y:S02]  /*0780*/  @!P2 IADD3 R14, P4, R15, c[0x0][0x178], RZ ;  /* 0x00005e000f0eaa10 */ /* 0x000fe40007f9e0ff */
[----:B------:R-:W-:Y:S02]  /*0790*/  @!P0 IADD3 R11, R17, R21, RZ ;  /* 0x00000015110b8210 */ /* 0x000fe40007ffe0ff */
[----:B------:R-:W-:-:S02]  /*07a0*/  @!P0 SHF.L.U32 R24, R16, 0x1, RZ ;  /* 0x0000000110188819 */ /* 0x000fc400000006ff */
[C---:B------:R-:W-:Y:S02]  /*07b0*/  @!P2 IADD3.X R13, R18.reuse, c[0x0][0x184], RZ, P3, !PT ;  /* 0x00006100120daa10 */ /* 0x040fe40001ffe4ff */
[----:B------:R-:W-:Y:S02]  /*07c0*/  @!P2 IADD3.X R15, R18, c[0x0][0x17c], RZ, P4, !PT ;  /* 0x00005f00120faa10 */ /* 0x000fe400027fe4ff */
[----:B------:R-:W-:Y:S01]  /*07d0*/  @!P0 SHF.L.U64.HI R16, R16, 0x1, R11 ;  /* 0x0000000110108819 */ /* 0x000fe2000001020b */
[----:B------:R0:W5:Y:S01]  /*07e0*/  @!P2 LDG.E R51, [R12.64] ;  /* 0x000000060c33a981 */ /* 0x000162000c1e1900 */
[----:B------:R-:W-:Y:S02]  /*07f0*/  ISETP.GE.U32.AND P4, PT, R57, c[0x0][0x1e0], PT ;  /* 0x0000780039007a0c */ /* 0x000fe40003f86070 */
[----:B------:R-:W-:Y:S01]  /*0800*/  SHF.R.S32.HI R11, RZ, 0x1f, R57 ;  /* 0x0000001fff0b7819 */ /* 0x000fe20000011439 */
[----:B------:R1:W5:Y:S01]  /*0810*/  @!P2 LDG.E R48, [R14.64] ;  /* 0x000000060e30a981 */ /* 0x000362000c1e1900 */
[----:B------:R-:W-:Y:S01]  /*0820*/  @P1 IADD3 R20, P2, R19, c[0x0][0x180], RZ ;  /* 0x0000600013141a10 */ /* 0x000fe20007f5e0ff */
[----:B------:R-:W-:Y:S01]  /*0830*/  CS2R R46, SRZ ;  /* 0x00000000002e7805 */ /* 0x000fe2000001ff00 */
[----:B------:R-:W-:Y:S01]  /*0840*/  ISETP.GE.AND.EX P4, PT, R11, c[0x0][0x1e4], PT, P4 ;  /* 0x000079000b007a0c */ /* 0x000fe20003f86340 */
[----:B------:R-:W-:Y:S01]  /*0850*/  CS2R R44, SRZ ;  /* 0x00000000002c7805 */ /* 0x000fe2000001ff00 */
[----:B------:R-:W-:-:S02]  /*0860*/  @P1 IADD3.X R21, R23, c[0x0][0x184], RZ, P2, !PT ;  /* 0x0000610017151a10 */ /* 0x000fc400017fe4ff */
[----:B------:R-:W-:Y:S02]  /*0870*/  ISETP.GT.U32.OR P4, PT, R62, 0x22f, P4 ;  /* 0x0000022f3e00780c */ /* 0x000fe40002784470 */
[----:B------:R-:W-:Y:S01]  /*0880*/  @P1 IADD3 R18, P3, R19, c[0x0][0x178], RZ ;  /* 0x00005e0013121a10 */ /* 0x000fe20007f7e0ff */
[----:B------:R2:W3:Y:S01]  /*0890*/  @P1 LDG.E R50, [R20.64] ;  /* 0x0000000614321981 */ /* 0x0004e2000c1e1900 */
[C---:B------:R-:W-:Y:S02]  /*08a0*/  @!P0 IADD3 R22, P2, R24.reuse, c[0x0][0x180], RZ ;  /* 0x0000600018168a10 */ /* 0x040fe40007f5e0ff */
[----:B------:R-:W-:Y:S02]  /*08b0*/  @!P0 IADD3 R24, P6, R24, c[0x0][0x178], RZ ;  /* 0x00005e0018188a10 */ /* 0x000fe40007fde0ff */
[----:B------:R-:W-:Y:S02]  /*08c0*/  @P1 IADD3.X R19, R23, c[0x0][0x17c], RZ, P3, !PT ;  /* 0x00005f0017131a10 */ /* 0x000fe40001ffe4ff */
[----:B------:R-:W-:-:S02]  /*08d0*/  @!P0 IADD3.X R23, R16, c[0x0][0x184], RZ, P2, !PT ;  /* 0x0000610010178a10 */ /* 0x000fc400017fe4ff */
[----:B------:R-:W-:Y:S01]  /*08e0*/  @!P0 IADD3.X R25, R16, c[0x0][0x17c], RZ, P6, !PT ;  /* 0x00005f0010198a10 */ /* 0x000fe200037fe4ff */
[----:B------:R-:W-:Y:S01]  /*08f0*/  @!P4 IMAD R16, R11, c[0x0][0x1d8], RZ ;  /* 0x000076000b10ca24 */ /* 0x000fe200078e02ff */
[----:B------:R-:W-:Y:S01]  /*0900*/  ISETP.GE.U32.AND P2, PT, R54, c[0x0][0x1e0], PT ;  /* 0x0000780036007a0c */ /* 0x000fe20003f46070 */
[----:B------:R4:W5:Y:S01]  /*0910*/  @P1 LDG.E R49, [R18.64] ;  /* 0x0000000612311981 */ /* 0x000962000c1e1900 */
[----:B------:R-:W-:Y:S01]  /*0920*/  ISETP.GE.U32.AND P6, PT, R53, c[0x0][0x1e0], PT ;  /* 0x0000780035007a0c */ /* 0x000fe20003fc6070 */
[----:B------:R-:W-:Y:S01]  /*0930*/  @!P4 IMAD R27, R57, c[0x0][0x1dc], R16 ;  /* 0x00007700391bca24 */ /* 0x000fe200078e0210 */
[----:B-1----:R-:W-:Y:S01]  /*0940*/  SHF.R.S32.HI R14, RZ, 0x1f, R54 ;  /* 0x0000001fff0e7819 */ /* 0x002fe20000011436 */
[----:B------:R1:W5:Y:S01]  /*0950*/  @!P0 LDG.E R46, [R22.64] ;  /* 0x00000006162e8981 */ /* 0x000362000c1e1900 */
[----:B------:R-:W-:Y:S02]  /*0960*/  SHF.R.S32.HI R15, RZ, 0x1f, R53 ;  /* 0x0000001fff0f7819 */ /* 0x000fe40000011435 */
[----:B------:R-:W-:Y:S01]  /*0970*/  ISETP.GE.AND.EX P2, PT, R14, c[0x0][0x1e4], PT, P2 ;  /* 0x000079000e007a0c */ /* 0x000fe20003f46320 */
[----:B------:R0:W5:Y:S01]  /*0980*/  @!P0 LDG.E R45, [R24.64] ;  /* 0x00000006182d8981 */ /* 0x000162000c1e1900 */
[----:B------:R-:W-:-:S02]  /*0990*/  ISETP.GE.AND.EX P6, PT, R15, c[0x0][0x1e4], PT, P6 ;  /* 0x000079000f007a0c */ /* 0x000fc40003fc6360 */
[C---:B------:R-:W-:Y:S02]  /*09a0*/  ISETP.GT.U32.OR P2, PT, R62.reuse, 0x22f, P2 ;  /* 0x0000022f3e00780c */ /* 0x040fe40001744470 */
[----:B------:R-:W-:Y:S02]  /*09b0*/  ISETP.GT.U32.OR P6, PT, R62, 0x22f, P6 ;  /* 0x0000022f3e00780c */ /* 0x000fe400037c4470 */
[----:B------:R-:W-:Y:S02]  /*09c0*/  @!P4 MOV R16, R66 ;  /* 0x000000420010c202 */ /* 0x000fe40000000f00 */
[----:B------:R-:W-:Y:S02]  /*09d0*/  @!P4 MOV R17, R69 ;  /* 0x000000450011c202 */ /* 0x000fe40000000f00 */
[----:B------:R-:W-:Y:S02]  /*09e0*/  ISETP.GE.U32.AND P5, PT, R56, c[0x0][0x1e0], PT ;  /* 0x0000780038007a0c */ /* 0x000fe40003fa6070 */
[----:B0-----:R-:W-:Y:S01]  /*09f0*/  SHF.R.S32.HI R12, RZ, 0x1f, R56 ;  /* 0x0000001fff0c7819 */ /* 0x001fe20000011438 */
[----:B------:R-:W-:Y:S01]  /*0a00*/  @!P4 IMAD.WIDE.U32 R16, R57, c[0x0][0x1d8], R16 ;  /* 0x000076003910ca25 */ /* 0x000fe200078e0010 */
[----:B------:R-:W-:-:S02]  /*0a10*/  ISETP.GE.U32.AND P3, PT, R55, c[0x0][0x1e0], PT ;  /* 0x0000780037007a0c */ /* 0x000fc40003f66070 */
[----:B------:R-:W-:Y:S01]  /*0a20*/  SHF.R.S32.HI R13, RZ, 0x1f, R55 ;  /* 0x0000001fff0d7819 */ /* 0x000fe20000011437 */
[----:B------:R-:W-:Y:S01]  /*0a30*/  @!P6 IMAD R26, R15, c[0x0][0x1d8], RZ ;  /* 0x000076000f1aea24 */ /* 0x000fe200078e02ff */
[----:B------:R-:W-:Y:S01]  /*0a40*/  @!P4 IADD3 R17, R17, R27, RZ ;  /* 0x0000001b1111c210 */ /* 0x000fe20007ffe0ff */
[----:B------:R-:W-:Y:S01]  /*0a50*/  @!P2 IMAD R27, R14, c[0x0][0x1d8], RZ ;  /* 0x000076000e1baa24 */ /* 0x000fe200078e02ff */
[----:B------:R-:W-:Y:S01]  /*0a60*/  ISETP.GE.AND.EX P5, PT, R12, c[0x0][0x1e4], PT, P5 ;  /* 0x000079000c007a0c */ /* 0x000fe20003fa6350 */
[----:B------:R-:W-:Y:S01]  /*0a70*/  @!P6 IMAD R41, R53, c[0x0][0x1dc], R26 ;  /* 0x000077003529ea24 */ /* 0x000fe200078e021a */
[----:B------:R-:W-:Y:S01]  /*0a80*/  @!P2 MOV R26, R66 ;  /* 0x00000042001aa202 */ /* 0x000fe20000000f00 */
[----:B------:R-:W-:Y:S01]  /*0a90*/  @!P2 IMAD R35, R54, c[0x0][0x1dc], R27 ;  /* 0x000077003623aa24 */ /* 0x000fe200078e021b */
[----:B------:R-:W-:Y:S02]  /*0aa0*/  @!P2 MOV R27, R69 ;  /* 0x00000045001ba202 */ /* 0x000fe40000000f00 */
[----:B------:R-:W-:-:S02]  /*0ab0*/  ISETP.GE.AND.EX P3, PT, R13, c[0x0][0x1e4], PT, P3 ;  /* 0x000079000d007a0c */ /* 0x000fc40003f66330 */
[----:B------:R-:W-:Y:S01]  /*0ac0*/  ISETP.GT.U32.OR P5, PT, R62, 0x22f, P5 ;  /* 0x0000022f3e00780c */ /* 0x000fe20002fa4470 */
[----:B------:R-:W-:Y:S01]  /*0ad0*/  @!P2 IMAD.WIDE.U32 R26, R54, c[0x0][0x1d8], R26 ;  /* 0x00007600361aaa25 */ /* 0x000fe200078e001a */
[----:B------:R-:W-:Y:S02]  /*0ae0*/  ISETP.GT.U32.OR P3, PT, R62, 0x22f, P3 ;  /* 0x0000022f3e00780c */ /* 0x000fe40001f64470 */
[----:B------:R-:W-:Y:S02]  /*0af0*/  @!P4 SHF.L.U32 R39, R16, 0x1, RZ ;  /* 0x000000011027c819 */ /* 0x000fe400000006ff */
[----:B------:R-:W-:Y:S02]  /*0b00*/  @!P2 IADD3 R27, R27, R35, RZ ;  /* 0x000000231b1ba210 */ /* 0x000fe40007ffe0ff */
[C---:B------:R-:W-:Y:S02]  /*0b10*/  @!P2 SHF.L.U32 R35, R26.reuse, 0x1, RZ ;  /* 0x000000011a23a819 */ /* 0x040fe400000006ff */
[----:B------:R-:W-:-:S02]  /*0b20*/  @!P2 SHF.L.U64.HI R36, R26, 0x1, R27 ;  /* 0x000000011a24a819 */ /* 0x000fc4000001021b */
[----:B------:R-:W-:Y:S02]  /*0b30*/  MOV R26, 0x8 ;  /* 0x00000008001a7802 */ /* 0x000fe40000000f00 */
[----:B------:R-:W-:Y:S01]  /*0b40*/  @!P4 SHF.L.U64.HI R40, R16, 0x1, R17 ;  /* 0x000000011028c819 */ /* 0x000fe20000010211 */
[----:B------:R-:W-:Y:S01]  /*0b50*/  @!P5 IMAD R17, R12, c[0x0][0x1d8], RZ ;  /* 0x000076000c11da24 */ /* 0x000fe200078e02ff */
[-C--:B------:R-:W-:Y:S01]  /*0b60*/  @!P5 MOV R30, R66.reuse ;  /* 0x00000042001ed202 */ /* 0x080fe20000000f00 */
[----:B------:R-:W-:Y:S01]  /*0b70*/  @!P3 IMAD R16, R13, c[0x0][0x1d8], RZ ;  /* 0x000076000d10ba24 */ /* 0x000fe200078e02ff */
[-C--:B------:R-:W-:Y:S02]  /*0b80*/  @!P5 MOV R31, R69.reuse ;  /* 0x00000045001fd202 */ /* 0x080fe40000000f00 */
[----:B------:R-:W-:Y:S02]  /*0b90*/  @!P3 MOV R28, R66 ;  /* 0x00000042001cb202 */ /* 0x000fe40000000f00 */
[----:B------:R-:W-:Y:S01]  /*0ba0*/  @!P3 MOV R29, R69 ;  /* 0x00000045001db202 */ /* 0x000fe20000000f00 */
[----:B------:R-:W-:-:S04]  /*0bb0*/  IMAD.WIDE R26, R61, R26, c[0x0][0x198] ;  /* 0x000066003d1a7625 */ /* 0x000fc800078e021a */
[C---:B------:R-:W-:Y:S01]  /*0bc0*/  @!P5 IMAD R33, R56.reuse, c[0x0][0x1dc], R17 ;  /* 0x000077003821da24 */ /* 0x040fe200078e0211 */
[----:B------:R-:W-:Y:S01]  /*0bd0*/  @!P6 MOV R17, R69 ;  /* 0x000000450011e202 */ /* 0x000fe20000000f00 */
[C---:B------:R-:W-:Y:S01]  /*0be0*/  @!P3 IMAD R37, R55.reuse, c[0x0][0x1dc], R16 ;  /* 0x000077003725ba24 */ /* 0x040fe200078e0210 */
[----:B------:R-:W-:Y:S01]  /*0bf0*/  @!P6 MOV R16, R66 ;  /* 0x000000420010e202 */ /* 0x000fe20000000f00 */
[----:B------:R-:W-:Y:S01]  /*0c00*/  @!P5 IMAD.WIDE.U32 R30, R56, c[0x0][0x1d8], R30 ;  /* 0x00007600381eda25 */ /* 0x000fe200078e001e */
[----:B----4-:R0:W4:Y:S03]  /*0c10*/  LDG.E.64 R18, [R26.64] ;  /* 0x000000061a127981 */ /* 0x010126000c1e1b00 */
[----:B------:R-:W-:Y:S01]  /*0c20*/  @!P3 IMAD.WIDE.U32 R28, R55, c[0x0][0x1d8], R28 ;  /* 0x00007600371cba25 */ /* 0x000fe200078e001c */
[----:B------:R-:W-:Y:S02]  /*0c30*/  @!P5 IADD3 R31, R31, R33, RZ ;  /* 0x000000211f1fd210 */ /* 0x000fe40007ffe0ff */
[----:B------:R-:W-:Y:S01]  /*0c40*/  @!P5 SHF.L.U32 R38, R30, 0x1, RZ ;  /* 0x000000011e26d819 */ /* 0x000fe200000006ff */
[----:B------:R-:W-:Y:S01]  /*0c50*/  @!P6 IMAD.WIDE.U32 R16, R53, c[0x0][0x1d8], R16 ;  /* 0x000076003510ea25 */ /* 0x000fe200078e0010 */
[----:B------:R-:W-:-:S02]  /*0c60*/  @!P3 IADD3 R37, R29, R37, RZ ;  /* 0x000000251d25b210 */ /* 0x000fc40007ffe0ff */
[----:B------:R-:W-:Y:S02]  /*0c70*/  @!P5 SHF.L.U64.HI R30, R30, 0x1, R31 ;  /* 0x000000011e1ed819 */ /* 0x000fe4000001021f */
[C---:B------:R-:W-:Y:S02]  /*0c80*/  @!P3 SHF.L.U32 R31, R28.reuse, 0x1, RZ ;  /* 0x000000011c1fb819 */ /* 0x040fe400000006ff */
[----:B------:R-:W-:Y:S02]  /*0c90*/  @!P3 SHF.L.U64.HI R37, R28, 0x1, R37 ;  /* 0x000000011c25b819 */ /* 0x000fe40000010225 */
[----:B------:R-:W-:Y:S02]  /*0ca0*/  @!P6 IADD3 R17, R17, R41, RZ ;  /* 0x000000291111e210 */ /* 0x000fe40007ffe0ff */
[----:B------:R-:W-:Y:S02]  /*0cb0*/  @!P4 IADD3 R28, P0, R39, c[0x0][0x180], RZ ;  /* 0x00006000271cca10 */ /* 0x000fe40007f1e0ff */
[----:B------:R-:W-:-:S02]  /*0cc0*/  @!P6 SHF.L.U32 R33, R16, 0x1, RZ ;  /* 0x000000011021e819 */ /* 0x000fc400000006ff */
[----:B------:R-:W-:Y:S02]  /*0cd0*/  @!P6 SHF.L.U64.HI R34, R16, 0x1, R17 ;  /* 0x000000011022e819 */ /* 0x000fe40000010211 */
[----:B------:R-:W-:Y:S02]  /*0ce0*/  @!P4 IADD3.X R29, R40, c[0x0][0x184], RZ, P0, !PT ;  /* 0x00006100281dca10 */ /* 0x000fe400007fe4ff */
[----:B------:R-:W-:-:S03]  /*0cf0*/  @!P4 IADD3 R16, P0, R39, c[0x0][0x178], RZ ;  /* 0x00005e002710ca10 */ /* 0x000fc60007f1e0ff */
[----:B------:R0:W5:Y:S01]  /*0d00*/  @!P4 LDG.E R47, [R28.64] ;  /* 0x000000061c2fc981 */ /* 0x000162000c1e1900 */
[----:B------:R-:W-:Y:S02]  /*0d10*/  @!P4 IADD3.X R17, R40, c[0x0][0x17c], RZ, P0, !PT ;  /* 0x00005f002811ca10 */ /* 0x000fe400007fe4ff */
[----:B-1----:R-:W-:Y:S01]  /*0d20*/  @!P5 IADD3 R22, P0, R38, c[0x0][0x180], RZ ;  /* 0x000060002616da10 */ /* 0x002fe20007f1e0ff */
[----:B------:R-:W-:Y:S02]  /*0d30*/  CS2R R40, SRZ ;  /* 0x0000000000287805 */ /* 0x000fe4000001ff00 */
[----:B------:R1:W5:Y:S01]  /*0d40*/  @!P4 LDG.E R44, [R16.64] ;  /* 0x00000006102cc981 */ /* 0x000362000c1e1900 */
[----:B------:R-:W-:Y:S02]  /*0d50*/  @!P5 IADD3.X R23, R30, c[0x0][0x184], RZ, P0, !PT ;  /* 0x000061001e17da10 */ /* 0x000fe400007fe4ff */
[----:B------:R-:W-:Y:S02]  /*0d60*/  @!P5 IADD3 R24, P0, R38, c[0x0][0x178], RZ ;  /* 0x00005e002618da10 */ /* 0x000fe40007f1e0ff */
[----:B--2---:R-:W-:-:S02]  /*0d70*/  @!P3 IADD3 R20, P4, R31, c[0x0][0x178], RZ ;  /* 0x00005e001f14ba10 */ /* 0x004fc40007f9e0ff */
[----:B------:R-:W-:Y:S02]  /*0d80*/  @!P5 IADD3.X R25, R30, c[0x0][0x17c], RZ, P0, !PT ;  /* 0x00005f001e19da10 */ /* 0x000fe400007fe4ff */
[----:B------:R-:W-:-:S03]  /*0d90*/  @!P3 IADD3.X R21, R37, c[0x0][0x17c], RZ, P4, !PT ;  /* 0x00005f002515ba10 */ /* 0x000fc600027fe4ff */
[----:B------:R2:W5:Y:S01]  /*0da0*/  @!P5 LDG.E R41, [R24.64] ;  /* 0x000000061829d981 */ /* 0x000562000c1e1900 */
[----:B-1----:R-:W-:Y:S01]  /*0db0*/  CS2R R16, SRZ ;  /* 0x0000000000107805 */ /* 0x002fe2000001ff00 */
[----:B------:R-:W-:Y:S01]  /*0dc0*/  CS2R R42, SRZ ;  /* 0x00000000002a7805 */ /* 0x000fe2000001ff00 */
[----:B------:R-:W-:Y:S01]  /*0dd0*/  CS2R R38, SRZ ;  /* 0x0000000000267805 */ /* 0x000fe2000001ff00 */
[----:B------:R-:W-:Y:S01]  /*0de0*/  @!P3 IADD3 R30, P0, R31, c[0x0][0x180], RZ ;  /* 0x000060001f1eba10 */ /* 0x000fe20007f1e0ff */
[----:B------:R1:W5:Y:S04]  /*0df0*/  @!P3 LDG.E R40, [R20.64] ;  /* 0x000000061428b981 */ /* 0x000368000c1e1900 */
[----:B------:R0:W5:Y:S01]  /*0e00*/  @!P5 LDG.E R42, [R22.64] ;  /* 0x00000006162ad981 */ /* 0x000162000c1e1900 */
[----:B--2---:R-:W-:-:S04]  /*0e10*/  @!P6 IADD3 R24, P4, R33, c[0x0][0x178], RZ ;  /* 0x00005e002118ea10 */ /* 0x004fc80007f9e0ff */
[----:B------:R-:W-:-:S05]  /*0e20*/  @!P6 IADD3.X R25, R34, c[0x0][0x17c], RZ, P4, !PT ;  /* 0x00005f002219ea10 */ /* 0x000fca00027fe4ff */
[----:B------:R2:W5:Y:S01]  /*0e30*/  @!P6 LDG.E R16, [R24.64] ;  /* 0x000000061810e981 */ /* 0x000562000c1e1900 */
[----:B0-----:R-:W-:-:S04]  /*0e40*/  @!P2 IADD3 R28, P5, R35, c[0x0][0x180], RZ ;  /* 0x00006000231caa10 */ /* 0x001fc80007fbe0ff */
[C---:B------:R-:W-:Y:S02]  /*0e50*/  @!P2 IADD3.X R29, R36.reuse, c[0x0][0x184], RZ, P5, !PT ;  /* 0x00006100241daa10 */ /* 0x040fe40002ffe4ff */
[----:B------:R-:W-:Y:S02]  /*0e60*/  @!P3 IADD3.X R31, R37, c[0x0][0x184], RZ, P0, !PT ;  /* 0x00006100251fba10 */ /* 0x000fe400007fe4ff */
[----:B------:R-:W-:Y:S01]  /*0e70*/  @!P2 IADD3 R22, P0, R35, c[0x0][0x178], RZ ;  /* 0x00005e002316aa10 */ /* 0x000fe20007f1e0ff */
[----:B------:R0:W5:Y:S03]  /*0e80*/  @!P2 LDG.E R38, [R28.64] ;  /* 0x000000061c26a981 */ /* 0x000166000c1e1900 */
[----:B------:R-:W-:Y:S01]  /*0e90*/  @!P2 IADD3.X R23, R36, c[0x0][0x17c], RZ, P0, !PT ;  /* 0x00005f002417aa10 */ /* 0x000fe200007fe4ff */
[----:B------:R2:W5:Y:S01]  /*0ea0*/  @!P3 LDG.E R43, [R30.64] ;  /* 0x000000061e2bb981 */ /* 0x000562000c1e1900 */
[----:B------:R-:W-:Y:S01]  /*0eb0*/  @!P6 IADD3 R26, P3, R33, c[0x0][0x180], RZ ;  /* 0x00006000211aea10 */ /* 0x000fe20007f7e0ff */
[----:B------:R-:W-:Y:S01]  /*0ec0*/  BSSY B0, `(.L_x_1076) ;  /* 0x0000019000007945 */ /* 0x000fe20003800000 */
[----:B------:R-:W-:Y:S01]  /*0ed0*/  ISETP.NE.AND P5, PT, RZ, UR9, PT ;  /* 0x00000009ff007c0c */ /* 0x000fe2000bfa5270 */
[----:B------:R0:W5:Y:S01]  /*0ee0*/  @!P2 LDG.E R17, [R22.64] ;  /* 0x000000061611a981 */ /* 0x000162000c1e1900 */
[----:B------:R-:W-:Y:S01]  /*0ef0*/  @!P6 IADD3.X R27, R34, c[0x0][0x184], RZ, P3, !PT ;  /* 0x00006100221bea10 */ /* 0x000fe20001ffe4ff */
[----:B-1----:R-:W-:-:S04]  /*0f00*/  CS2R R20, SRZ ;  /* 0x0000000000147805 */ /* 0x002fc8000001ff00 */
[----:B------:R3:W5:Y:S01]  /*0f10*/  @!P6 LDG.E R39, [R26.64] ;  /* 0x000000061a27e981 */ /* 0x000762000c1e1900 */
[----:B0-----:R-:W-:Y:S01]  /*0f20*/  CS2R R22, SRZ ;  /* 0x0000000000167805 */ /* 0x001fe2000001ff00 */
[--C-:B---3--:R-:W-:Y:S02]  /*0f30*/  HADD2.F32 R27, -RZ, R50.reuse.H0_H0 ;  /* 0x20000032ff1b7230 */ /* 0x108fe40000004100 */
[----:B------:R-:W-:Y:S01]  /*0f40*/  HADD2.F32 R29, -RZ, R50.H1_H1 ;  /* 0x30000032ff1d7230 */ /* 0x000fe20000004100 */
[----:B----4-:R-:W-:-:S05]  /*0f50*/  FFMA.FTZ R28, -R18, R18, R19 ;  /* 0x00000012121c7223 */ /* 0x010fca0000010113 */
[----:B------:R-:W-:Y:S02]  /*0f60*/  FSETP.GTU.FTZ.AND P0, PT, R28, RZ, PT ;  /* 0x000000ff1c00720b */ /* 0x000fe40003f1c000 */
[----:B------:R-:W-:-:S11]  /*0f70*/  MOV R19, 0x3f800000 ;  /* 0x3f80000000137802 */ /* 0x000fd60000000f00 */
[----:B------:R-:W-:-:S04]  /*0f80*/  @P0 FADD.FTZ R28, R28, c[0x0][0x1a0] ;  /* 0x000068001c1c0621 */ /* 0x000fc80000010000 */
[----:B------:R2:W0:Y:S01]  /*0f90*/  @P0 MUFU.RSQ R19, R28 ;  /* 0x0000001c00130308 */ /* 0x0004220000001400 */
[----:B------:R-:W-:-:S13]  /*0fa0*/  ISETP.GT.U32.AND P0, PT, R62, 0x22f, PT ;  /* 0x0000022f3e00780c */ /* 0x000fda0003f04070 */
[----:B------:R-:W-:Y:S05]  /*0fb0*/  @P0 BRA `(.L_x_1077) ;  /* 0x0000009000000947 */ /* 0x000fea0003800000 */
[----:B--2---:R-:W-:Y:S01]  /*0fc0*/  ISETP.NE.AND P0, PT, RZ, UR9, PT ;  /* 0x00000009ff007c0c */ /* 0x004fe2000bf05270 */
        /* <DEDUP_REMOVED lines=8> */
.L_x_1077:
[----:B--2---:R-:W-:Y:S05]  /*1050*/  BSYNC B0 ;  /* 0x0000000000007941 */ /* 0x004fea0003800000 */
.L_x_1076:
[C---:B-1----:R-:W-:Y:S01]  /*1060*/  FADD.FTZ R24, -R18.reuse, R27 ;  /* 0x0000001b12187221 */ /* 0x042fe20000010100 */
[--C-:B-----5:R-:W-:Y:S01]  /*1070*/  HADD2.F32 R27, -RZ, R49.reuse.H0_H0 ;  /* 0x20000031ff1b7230 */ /* 0x120fe20000004100 */
[----:B------:R-:W-:Y:S01]  /*1080*/  FADD.FTZ R26, -R18, R29 ;  /* 0x0000001d121a7221 */ /* 0x000fe20000010100 */
[----:B------:R-:W-:Y:S01]  /*1090*/  HADD2.F32 R25, -RZ, R49.H1_H1 ;  /* 0x30000031ff197230 */ /* 0x000fe20000004100 */
[-C--:B0-----:R-:W-:Y:S02]  /*10a0*/  FMUL.FTZ R37, R24, R19.reuse ;  /* 0x0000001318257220 */ /* 0x081fe40000410000 */
[----:B------:R-:W-:Y:S01]  /*10b0*/  FMUL.FTZ R24, R26, R19 ;  /* 0x000000131a187220 */ /* 0x000fe20000410000 */
        /* <DEDUP_REMOVED lines=19> */
.L_x_1078:
[----:B------:R-:W-:Y:S02]  /*11f0*/  FMUL.FTZ R26, R27, R20 ;  /* 0x000000141b1a7220 */ /* 0x000fe40000410000 */
[----:B------:R-:W-:Y:S02]  /*1200*/  FMUL.FTZ R28, R25, R21 ;  /* 0x00000015191c7220 */ /* 0x000fe40000410000 */
[----:B------:R-:W-:Y:S02]  /*1210*/  FADD.FTZ R31, RZ, R26 ;  /* 0x0000001aff1f7221 */ /* 0x000fe40000010000 */
[C---:B------:R-:W-:Y:S02]  /*1220*/  FFMA.FTZ R29, R37.reuse, R26, RZ ;  /* 0x0000001a251d7223 */ /* 0x040fe400000100ff */
[----:B------:R-:W-:Y:S01]  /*1230*/  FADD.FTZ R64, R28, R31 ;  /* 0x0000001f1c407221 */ /* 0x000fe20000010000 */
[--C-:B------:R-:W-:Y:S01]  /*1240*/  HADD2.F32 R31, -RZ, R51.reuse.H1_H1 ;  /* 0x30000033ff1f7230 */ /* 0x100fe20000004100 */
[----:B------:R-:W-:Y:S01]  /*1250*/  FFMA.FTZ R36, R24, R28, R29 ;  /* 0x0000001c18247223 */ /* 0x000fe2000001001d */
[----:B------:R-:W-:Y:S01]  /*1260*/  HADD2.F32 R29, -RZ, R51.H0_H0 ;  /* 0x20000033ff1d7230 */ /* 0x000fe20000004100 */
[----:B------:R-:W-:-:S02]  /*1270*/  FFMA.FTZ R34, R37, R27, RZ ;  /* 0x0000001b25227223 */ /* 0x000fc400000100ff */
[C---:B------:R-:W-:Y:S02]  /*1280*/  FADD.FTZ R28, -R18.reuse, R31 ;  /* 0x0000001f121c7221 */ /* 0x040fe40000010100 */
[----:B------:R-:W-:Y:S01]  /*1290*/  FADD.FTZ R26, -R18, R29 ;  /* 0x0000001d121a7221 */ /* 0x000fe20000010100 */
[--C-:B------:R-:W-:Y:S01]  /*12a0*/  HADD2.F32 R29, -RZ, R48.reuse.H0_H0 ;  /* 0x20000030ff1d7230 */ /* 0x100fe20000004100 */
[-C--:B------:R-:W-:Y:S01]  /*12b0*/  FMUL.FTZ R70, R28, R19.reuse ;  /* 0x000000131c467220 */ /* 0x080fe20000410000 */
[----:B------:R-:W-:Y:S01]  /*12c0*/  HADD2.F32 R28, -RZ, R48.H1_H1 ;  /* 0x30000030ff1c7230 */ /* 0x000fe20000004100 */
        /* <DEDUP_REMOVED lines=20> */
.L_x_1079:
[----:B------:R-:W-:Y:S02]  /*1410*/  FADD.FTZ R30, RZ, R27 ;  /* 0x0000001bff1e7221 */ /* 0x000fe40000010000 */
[----:B------:R-:W-:Y:S02]  /*1420*/  FMUL.FTZ R31, R29, R20 ;  /* 0x000000141d1f7220 */ /* 0x000fe40000410000 */
[C---:B------:R-:W-:Y:S02]  /*1430*/  FFMA.FTZ R26, R35.reuse, R29, R34 ;  /* 0x0000001d231a7223 */ /* 0x040fe40000010022 */
[----:B------:R-:W-:Y:S02]  /*1440*/  FADD.FTZ R27, R30, R29 ;  /* 0x0000001d1e1b7221 */ /* 0x000fe40000010000 */
[----:B------:R-:W-:Y:S02]  /*1450*/  FFMA.FTZ R29, R35, R31, R36 ;  /* 0x0000001f231d7223 */ /* 0x000fe40000010024 */
[----:B------:R-:W-:-:S02]  /*1460*/  FMUL.FTZ R30, R28, R21 ;  /* 0x000000151c1e7220 */ /* 0x000fc40000410000 */
[----:B------:R-:W-:Y:S02]  /*1470*/  FADD.FTZ R31, R64, R31 ;  /* 0x0000001f401f7221 */ /* 0x000fe40000010000 */
[----:B------:R-:W-:Y:S02]  /*1480*/  FFMA.FTZ R33, R24, R25, RZ ;  /* 0x0000001918217223 */ /* 0x000fe400000100ff */
[----:B------:R-:W-:Y:S01]  /*1490*/  FFMA.FTZ R35, R70, R30, R29 ;  /* 0x0000001e46237223 */ /* 0x000fe2000001001d */
[--C-:B------:R-:W-:Y:S01]  /*14a0*/  HADD2.F32 R29, -RZ, R46.reuse.H0_H0 ;  /* 0x2000002eff1d7230 */ /* 0x100fe20000004100 */
[----:B------:R-:W-:Y:S02]  /*14b0*/  FADD.FTZ R25, RZ, R25 ;  /* 0x00000019ff197221 */ /* 0x000fe40000010000 */
[----:B------:R-:W-:Y:S01]  /*14c0*/  FADD.FTZ R37, R30, R31 ;  /* 0x0000001f1e257221 */ /* 0x000fe20000010000 */
[----:B------:R-:W-:Y:S01]  /*14d0*/  HADD2.F32 R31, -RZ, R46.H1_H1 ;  /* 0x3000002eff1f7230 */ /* 0x000fe20000004100 */
[----:B------:R-:W-:-:S02]  /*14e0*/  FFMA.FTZ R24, R70, R28, R33 ;  /* 0x0000001c46187223 */ /* 0x000fc40000010021 */
[----:B------:R-:W-:Y:S02]  /*14f0*/  FADD.FTZ R25, R25, R28 ;  /* 0x0000001c19197221 */ /* 0x000fe40000010000 */
[C---:B------:R-:W-:Y:S01]  /*1500*/  FADD.FTZ R28, -R18.reuse, R29 ;  /* 0x0000001d121c7221 */ /* 0x040fe20000010100 */
[--C-:B------:R-:W-:Y:S01]  /*1510*/  HADD2.F32 R29, -RZ, R45.reuse.H0_H0 ;  /* 0x2000002dff1d7230 */ /* 0x100fe20000004100 */
[----:B------:R-:W-:Y:S02]  /*1520*/  FADD.FTZ R30, -R18, R31 ;  /* 0x0000001f121e7221 */ /* 0x000fe40000010100 */
        /* <DEDUP_REMOVED lines=22> */
.L_x_1080:
[----:B------:R-:W-:Y:S02]  /*1690*/  FMUL.FTZ R30, R29, R20 ;  /* 0x000000141d1e7220 */ /* 0x000fe40000410000 */
[----:B------:R-:W-:Y:S02]  /*16a0*/  FADD.FTZ R27, R27, R29 ;  /* 0x0000001d1b1b7221 */ /* 0x000fe40000010000 */
[C---:B------:R-:W-:Y:S02]  /*16b0*/  FFMA.FTZ R26, R71.reuse, R29, R26 ;  /* 0x0000001d471a7223 */ /* 0x040fe4000001001a */
[----:B------:R-:W-:Y:S02]  /*16c0*/  FFMA.FTZ R29, R71, R30, R35 ;  /* 0x0000001e471d7223 */ /* 0x000fe40000010023 */
[----:B------:R-:W-:Y:S02]  /*16d0*/  FADD.FTZ R31, R37, R30 ;  /* 0x0000001e251f7221 */ /* 0x000fe40000010000 */
[----:B------:R-:W-:-:S02]  /*16e0*/  FMUL.FTZ R30, R28, R21 ;  /* 0x000000151c1e7220 */ /* 0x000fc40000410000 */
[----:B------:R-:W-:Y:S02]  /*16f0*/  FADD.FTZ R25, R25, R28 ;  /* 0x0000001c19197221 */ /* 0x000fe40000010000 */
[----:B------:R-:W-:Y:S01]  /*1700*/  FFMA.FTZ R35, R36, R30, R29 ;  /* 0x0000001e24237223 */ /* 0x000fe2000001001d */
[--C-:B------:R-:W-:Y:S01]  /*1710*/  HADD2.F32 R29, -RZ, R47.reuse.H0_H0 ;  /* 0x2000002fff1d7230 */ /* 0x100fe20000004100 */
[----:B------:R-:W-:Y:S01]  /*1720*/  FADD.FTZ R37, R30, R31 ;  /* 0x0000001f1e257221 */ /* 0x000fe20000010000 */
[----:B------:R-:W-:Y:S01]  /*1730*/  HADD2.F32 R31, -RZ, R47.H1_H1 ;  /* 0x3000002fff1f7230 */ /* 0x000fe20000004100 */
[----:B------:R-:W-:Y:S02]  /*1740*/  FFMA.FTZ R24, R36, R28, R24 ;  /* 0x0000001c24187223 */ /* 0x000fe40000010018 */
[C---:B------:R-:W-:Y:S01]  /*1750*/  FADD.FTZ R28, -R18.reuse, R29 ;  /* 0x0000001d121c7221 */ /* 0x040fe20000010100 */
[----:B------:R-:W-:Y:S01]  /*1760*/  HADD2.F32 R29, -RZ, R44.H0_H0 ;  /* 0x2000002cff1d7230 */ /* 0x000fe20000004100 */
[----:B------:R-:W-:-:S02]  /*1770*/  FADD.FTZ R30, -R18, R31 ;  /* 0x0000001f121e7221 */ /* 0x000fc40000010100 */
        /* <DEDUP_REMOVED lines=22> */
.L_x_1081:
        /* <DEDUP_REMOVED lines=37> */
.L_x_1082:
[----:B------:R-:W-:Y:S02]  /*1b30*/  FMUL.FTZ R30, R29, R20 ;  /* 0x000000141d1e7220 */ /* 0x000fe40000410000 */
[----:B------:R-:W-:Y:S02]  /*1b40*/  FADD.FTZ R27, R27, R29 ;  /* 0x0000001d1b1b7221 */ /* 0x000fe40000010000 */
[C---:B------:R-:W-:Y:S02]  /*1b50*/  FFMA.FTZ R26, R71.reuse, R29, R26 ;  /* 0x0000001d471a7223 */ /* 0x040fe4000001001a */
[----:B------:R-:W-:Y:S02]  /*1b60*/  FFMA.FTZ R29, R71, R30, R35 ;  /* 0x0000001e471d7223 */ /* 0x000fe40000010023 */
[----:B------:R-:W-:Y:S02]  /*1b70*/  FADD.FTZ R31, R37, R30 ;  /* 0x0000001e251f7221 */ /* 0x000fe40000010000 */
[----:B------:R-:W-:-:S02]  /*1b80*/  FMUL.FTZ R30, R28, R21 ;  /* 0x000000151c1e7220 */ /* 0x000fc40000410000 */
[----:B------:R-:W-:Y:S02]  /*1b90*/  FFMA.FTZ R24, R36, R28, R24 ;  /* 0x0000001c24187223 */ /* 0x000fe40000010018 */
[----:B------:R-:W-:Y:S01]  /*1ba0*/  FADD.FTZ R64, R30, R31 ;  /* 0x0000001f1e407221 */ /* 0x000fe20000010000 */
[--C-:B------:R-:W-:Y:S01]  /*1bb0*/  HADD2.F32 R31, -RZ, R43.reuse.H1_H1 ;  /* 0x3000002bff1f7230 */ /* 0x100fe20000004100 */
[----:B------:R-:W-:Y:S01]  /*1bc0*/  FFMA.FTZ R36, R36, R30, R29 ;  /* 0x0000001e24247223 */ /* 0x000fe2000001001d */
[----:B------:R-:W-:Y:S01]  /*1bd0*/  HADD2.F32 R29, -RZ, R43.H0_H0 ;  /* 0x2000002bff1d7230 */ /* 0x000fe20000004100 */
[----:B------:R-:W-:Y:S02]  /*1be0*/  FADD.FTZ R25, R25, R28 ;  /* 0x0000001c19197221 */ /* 0x000fe40000010000 */
        /* <DEDUP_REMOVED lines=25> */
.L_x_1083:
[----:B------:R-:W-:Y:S01]  /*1d80*/  FMUL.FTZ R31, R29, R20 ;  /* 0x000000141d1f7220 */ /* 0x000fe20000410000 */
[----:B------:R-:W-:Y:S01]  /*1d90*/  HADD2.F32 R33, -RZ, R38.H1_H1 ;  /* 0x30000026ff217230 */ /* 0x000fe20000004100 */
        /* <DEDUP_REMOVED lines=8> */
[----:B------:R-:W-:Y:S01]  /*1e20*/  HADD2.F32 R31, -RZ, R38.H0_H0 ;  /* 0x20000026ff1f7230 */ /* 0x000fe20000004100 */
[C---:B------:R-:W-:Y:S02]  /*1e30*/  FADD.FTZ R26, -R18.reuse, R33 ;  /* 0x00000021121a7221 */ /* 0x040fe40000010100 */
[----:B------:R-:W-:Y:S01]  /*1e40*/  FADD.FTZ R25, R25, R30 ;  /* 0x0000001e19197221 */ /* 0x000fe20000010000 */
[--C-:B------:R-:W-:Y:S01]  /*1e50*/  HADD2.F32 R30, -RZ, R17.reuse.H1_H1 ;  /* 0x30000011ff1e7230 */ /* 0x100fe20000004100 */
[----:B------:R-:W-:Y:S01]  /*1e60*/  FADD.FTZ R24, -R18, R31 ;  /* 0x0000001f12187221 */ /* 0x000fe20000010100 */
[----:B------:R-:W-:Y:S01]  /*1e70*/  HADD2.F32 R31, -RZ, R17.H0_H0 ;  /* 0x20000011ff1f7230 */ /* 0x000fe20000004100 */
[----:B------:R-:W-:-:S02]  /*1e80*/  FMUL.FTZ R36, R26, R19 ;  /* 0x000000131a247220 */ /* 0x000fc40000410000 */
        /* <DEDUP_REMOVED lines=20> */
.L_x_1084:
[----:B------:R-:W-:Y:S02]  /*1fd0*/  FMUL.FTZ R32, R31, R20 ;  /* 0x000000141f207220 */ /* 0x000fe40000410000 */
[----:B------:R-:W-:Y:S02]  /*1fe0*/  FFMA.FTZ R24, R73, R31, R28 ;  /* 0x0000001f49187223 */ /* 0x000fe4000001001c */
[----:B------:R-:W-:Y:S02]  /*1ff0*/  FADD.FTZ R26, R27, R31 ;  /* 0x0000001f1b1a7221 */ /* 0x000fe40000010000 */
[----:B------:R-:W-:Y:S02]  /*2000*/  FFMA.FTZ R28, R73, R32, R37 ;  /* 0x00000020491c7223 */ /* 0x000fe40000010025 */
[----:B------:R-:W-:Y:S02]  /*2010*/  FADD.FTZ R32, R71, R32 ;  /* 0x0000002047207221 */ /* 0x000fe40000010000 */
[----:B------:R-:W-:-:S02]  /*2020*/  FMUL.FTZ R31, R30, R21 ;  /* 0x000000151e1f7220 */ /* 0x000fc40000410000 */
[----:B------:R-:W-:Y:S02]  /*2030*/  FADD.FTZ R27, R25, R30 ;  /* 0x0000001e191b7221 */ /* 0x000fe40000010000 */
[C---:B------:R-:W-:Y:S01]  /*2040*/  FFMA.FTZ R25, R36.reuse, R30, R29 ;  /* 0x0000001e24197223 */ /* 0x040fe2000001001d */
[--C-:B------:R-:W-:Y:S01]  /*2050*/  HADD2.F32 R29, -RZ, R39.reuse.H0_H0 ;  /* 0x20000027ff1d7230 */ /* 0x100fe20000004100 */
[----:B------:R-:W-:Y:S02]  /*2060*/  FFMA.FTZ R37, R36, R31, R28 ;  /* 0x0000001f24257223 */ /* 0x000fe4000001001c */
[----:B------:R-:W-:Y:S01]  /*2070*/  FADD.FTZ R71, R31, R32 ;  /* 0x000000201f477221 */ /* 0x000fe20000010000 */
[----:B------:R-:W-:Y:S01]  /*2080*/  HADD2.F32 R31, -RZ, R39.H1_H1 ;  /* 0x30000027ff1f7230 */ /* 0x000fe20000004100 */
[----:B------:R-:W-:-:S04]  /*2090*/  FADD.FTZ R28, -R18, R29 ;  /* 0x0000001d121c7221 */ /* 0x000fc80000010100 */
        /* <DEDUP_REMOVED lines=24> */
.L_x_1085:
        /* <DEDUP_REMOVED lines=95> */
.L_x_1087:
[----:B------:R-:W-:Y:S05]  /*2810*/  BSYNC B0 ;  /* 0x0000000000007941 */ /* 0x000fea0003800000 */
.L_x_1086:
        /* <DEDUP_REMOVED lines=78> */
.L_x_1089:
[----:B------:R-:W-:Y:S05]  /*2d00*/  BSYNC B0 ;  /* 0x0000000000007941 */ /* 0x000fea0003800000 */
.L_x_1088:
        /* <DEDUP_REMOVED lines=19> */
.L_x_1091:
[----:B------:R-:W-:Y:S05]  /*2e40*/  BSYNC B0 ;  /* 0x0000000000007941 */ /* 0x000fea0003800000 */
.L_x_1090:
        /* <DEDUP_REMOVED lines=28> */
.L_x_1094:
[----:B------:R-:W2:Y:S01]  /*3010*/  LDG.E.STRONG.GPU R26, [R24.64] ;  /* 0x00000006181a7981 */ /* 0x000ea2000c1ef900 */
[----:B------:R-:W-:Y:S01]  /*3020*/  YIELD ;  /* 0x0000000000007946 */ /* 0x000fe20003800000 */
[----:B--2---:R-:W-:Y:S01]  /*3030*/  ISETP.NE.AND P0, PT, R26, R29, PT ;  /* 0x0000001d1a00720c */ /* 0x004fe20003f05270 */
[----:B------:R-:W-:-:S12]  /*3040*/  CCTL.IVALL ;  /* 0x00000000ff00798f */ /* 0x000fd80002000000 */
[----:B------:R-:W-:Y:S05]  /*3050*/  @P0 BRA `(.L_x_1094) ;  /* 0xffffffb000000947 */ /* 0x000fea000383ffff */
.L_x_1093:
        /* <DEDUP_REMOVED lines=17> */
.L_x_1098:
        /* <DEDUP_REMOVED lines=115> */
.L_x_1097:
        /* <DEDUP_REMOVED lines=61> */
.L_x_1099:
[----:B------:R-:W-:-:S13]  /*3c70*/  ISETP.NE.OR P0, PT, R30, RZ, P0 ;  /* 0x000000ff1e00720c */ /* 0x000fda0000705670 */
[----:B------:R-:W-:Y:S05]  /*3c80*/  @!P0 BRA `(.L_x_1095) ;  /* 0x000001f000008947 */ /* 0x000fea0003800000 */
.L_x_1096:
        /* <DEDUP_REMOVED lines=31> */
.L_x_1095:
        /* <DEDUP_REMOVED lines=12> */
.L_x_1101:
[----:B------:R-:W-:Y:S05]  /*3f40*/  BSYNC B0 ;  /* 0x0000000000007941 */ /* 0x000fea0003800000 */
.L_x_1100:
        /* <DEDUP_REMOVED lines=16> */
.L_x_1092:
[----:B------:R2:W-:Y:S01]  /*4050*/  @!P2 STS.64 [0xb0], R36 ;  /* 0x0000b024ff00a388 */ /* 0x0005e20000000a00 */
[----:B-1----:R-:W-:-:S03]  /*4060*/  HADD2.F32 R27, -RZ, R50.H0_H0 ;  /* 0x20000032ff1b7230 */ /* 0x002fc60000004100 */
[----:B------:R-:W-:Y:S01]  /*4070*/  BAR.SYNC.DEFER_BLOCKING 0x0 ;  /* 0x0000000000007b1d */ /* 0x000fe20000010000 */
[----:B------:R-:W-:Y:S01]  /*4080*/  HADD2.F32 R31, -RZ, R50.H1_H1 ;  /* 0x30000032ff1f7230 */ /* 0x000fe20000004100 */
[----:B------:R-:W-:Y:S01]  /*4090*/  ISETP.GE.U32.AND P0, PT, R59, c[0x0][0x1e0], PT ;  /* 0x000078003b007a0c */ /* 0x000fe20003f06070 */
[----:B------:R-:W-:Y:S01]  /*40a0*/  FADD.FTZ R26, -R18, R27 ;  /* 0x0000001b121a7221 */ /* 0x000fe20000010100 */
[----:B------:R-:W-:Y:S02]  /*40b0*/  ISETP.GE.U32.AND P2, PT, R58, c[0x0][0x1e0], PT ;  /* 0x000078003a007a0c */ /* 0x000fe40003f46070 */
[----:B------:R-:W-:Y:S01]  /*40c0*/  FADD.FTZ R30, -R18, R31 ;  /* 0x0000001f121e7221 */ /* 0x000fe20000010100 */
[----:B------:R-:W-:-:S03]  /*40d0*/  ISETP.GE.AND.EX P0, PT, R9, c[0x0][0x1e4], PT, P0 ;  /* 0x0000790009007a0c */ /* 0x000fc60003f06300 */
[-C--:B0-2---:R-:W-:Y:S01]  /*40e0*/  FMUL.FTZ R36, R30, R19.reuse ;  /* 0x000000131e247220 */ /* 0x085fe20000410000 */
[----:B------:R-:W0:Y:S02]  /*40f0*/  LDS.64 R24, [0xb0] ;  /* 0x0000b000ff187984 */ /* 0x000e240000000a00 */
[----:B0-----:R-:W-:Y:S01]  /*4100*/  FMUL.FTZ R28, R24, c[0x0][0x20c] ;  /* 0x00008300181c7a20 */ /* 0x001fe20000410000 */
[--C-:B------:R-:W-:Y:S01]  /*4110*/  HADD2.F32 R24, -RZ, R49.reuse.H1_H1 ;  /* 0x30000031ff187230 */ /* 0x100fe20000004100 */
[----:B------:R-:W-:Y:S01]  /*4120*/  FMUL.FTZ R29, R25, c[0x0][0x20c] ;  /* 0x00008300191d7a20 */ /* 0x000fe20000410000 */
[----:B------:R-:W-:Y:S01]  /*4130*/  HADD2.F32 R25, -RZ, R49.H0_H0 ;  /* 0x20000031ff197230 */ /* 0x000fe20000004100 */
        /* <DEDUP_REMOVED lines=20> */
.L_x_1102:
        /* <DEDUP_REMOVED lines=15> */
[----:B------:R-:W-:Y:S02]  /*4370*/  F2FP.PACK_AB R25, R30, R31 ;  /* 0x0000001f1e19723e */ /* 0x000fe400000000ff */
[----:B------:R-:W-:-:S05]  /*4380*/  LEA.HI.X R27, R24, c[0x0][0x164], R27, 0x1, P3 ;  /* 0x00005900181b7a11 */ /* 0x000fca00018f0c1b */
[----:B------:R0:W-:Y:S02]  /*4390*/  STG.E [R26.64], R25 ;  /* 0x000000191a007986 */ /* 0x0001e4000c101906 */
.L_x_1104:
[----:B------:R-:W-:Y:S05]  /*43a0*/  BSYNC B0 ;  /* 0x0000000000007941 */ /* 0x000fea0003800000 */
.L_x_1103:
[--C-:B0-----:R-:W-:Y:S01]  /*43b0*/  HADD2.F32 R27, -RZ, R51.reuse.H0_H0 ;  /* 0x20000033ff1b7230 */ /* 0x101fe20000004100 */
[----:B------:R-:W-:Y:S01]  /*43c0*/  ISETP.GE.AND.EX P2, PT, R10, c[0x0][0x1e4], PT, P2 ;  /* 0x000079000a007a0c */ /* 0x000fe20003f46320 */
[----:B------:R-:W-:Y:S01]  /*43d0*/  HADD2.F32 R51, -RZ, R51.H1_H1 ;  /* 0x30000033ff337230 */ /* 0x000fe20000004100 */
[----:B------:R-:W-:Y:S01]  /*43e0*/  ISETP.GT.U32.OR P0, PT, R62, 0x22f, P0 ;  /* 0x0000022f3e00780c */ /* 0x000fe20000704470 */
[--C-:B------:R-:W-:Y:S01]  /*43f0*/  HADD2.F32 R25, -RZ, R48.reuse.H0_H0 ;  /* 0x20000030ff197230 */ /* 0x100fe20000004100 */
[C---:B------:R-:W-:Y:S01]  /*4400*/  FADD.FTZ R24, -R18.reuse, R27 ;  /* 0x0000001b12187221 */ /* 0x040fe20000010100 */
[----:B------:R-:W-:Y:S01]  /*4410*/  HADD2.F32 R48, -RZ, R48.H1_H1 ;  /* 0x30000030ff307230 */ /* 0x000fe20000004100 */
[----:B------:R-:W-:Y:S01]  /*4420*/  FADD.FTZ R26, -R18, R51 ;  /* 0x00000033121a7221 */ /* 0x000fe20000010100 */
[----:B------:R-:W-:Y:S01]  /*4430*/  HADD2.F32 R51, -RZ, R46.H0_H0 ;  /* 0x2000002eff337230 */ /* 0x000fe20000004100 */
[-C--:B------:R-:W-:Y:S02]  /*4440*/  FMUL.FTZ R49, R24, R19.reuse ;  /* 0x0000001318317220 */ /* 0x080fe40000410000 */
        /* <DEDUP_REMOVED lines=20> */
.L_x_1105:
        /* <DEDUP_REMOVED lines=16> */
[----:B------:R-:W-:-:S05]  /*4690*/  F2FP.PACK_AB R9, R9, R30 ;  /* 0x0000001e0909723e */ /* 0x000fca00000000ff */
[----:B------:R0:W-:Y:S02]  /*46a0*/  STG.E [R26.64], R9 ;  /* 0x000000091a007986 */ /* 0x0001e4000c101906 */
.L_x_1107:
[----:B------:R-:W-:Y:S05]  /*46b0*/  BSYNC B0 ;  /* 0x0000000000007941 */ /* 0x000fea0003800000 */
.L_x_1106:
[----:B0-----:R-:W-:Y:S01]  /*46c0*/  HADD2.F32 R9, -RZ, R46.H1_H1 ;  /* 0x3000002eff097230 */ /* 0x001fe20000004100 */
[----:B------:R-:W-:Y:S01]  /*46d0*/  FADD.FTZ R26, -R18, R51 ;  /* 0x00000033121a7221 */ /* 0x000fe20000010100 */
[--C-:B------:R-:W-:Y:S01]  /*46e0*/  HADD2.F32 R25, -RZ, R45.reuse.H0_H0 ;  /* 0x2000002dff197230 */ /* 0x100fe20000004100 */
[----:B------:R-:W-:Y:S01]  /*46f0*/  ISETP.GT.U32.OR P2, PT, R62, 0x22f, P2 ;  /* 0x0000022f3e00780c */ /* 0x000fe20001744470 */
[----:B------:R-:W-:Y:S01]  /*4700*/  HADD2.F32 R24, -RZ, R45.H1_H1 ;  /* 0x3000002dff187230 */ /* 0x000fe20000004100 */
[----:B------:R-:W-:Y:S01]  /*4710*/  FADD.FTZ R30, -R18, R9 ;  /* 0x00000009121e7221 */ /* 0x000fe20000010100 */
[--C-:B------:R-:W-:Y:S01]  /*4720*/  HADD2.F32 R9, -RZ, R47.reuse.H0_H0 ;  /* 0x2000002fff097230 */ /* 0x100fe20000004100 */
[-C--:B------:R-:W-:Y:S01]  /*4730*/  FMUL.FTZ R45, R26, R19.reuse ;  /* 0x000000131a2d7220 */ /* 0x080fe20000410000 */
[----:B------:R-:W-:Y:S01]  /*4740*/  HADD2.F32 R47, -RZ, R47.H1_H1 ;  /* 0x3000002fff2f7230 */ /* 0x000fe20000004100 */
        /* <DEDUP_REMOVED lines=20> */
.L_x_1108:
        /* <DEDUP_REMOVED lines=15> */
[----:B------:R-:W-:Y:S02]  /*4980*/  F2FP.PACK_AB R25, R10, R31 ;  /* 0x0000001f0a19723e */ /* 0x000fe400000000ff */
[----:B------:R-:W-:-:S05]  /*4990*/  LEA.HI.X R27, R24, c[0x0][0x164], R27, 0x1, P0 ;  /* 0x00005900181b7a11 */ /* 0x000fca00000f0c1b */
[----:B------:R0:W-:Y:S04]  /*49a0*/  STG.E [R26.64], R25 ;  /* 0x000000191a007986 */ /* 0x0001e8000c101906 */
.L_x_1110:
[----:B------:R-:W-:Y:S05]  /*49b0*/  BSYNC B0 ;  /* 0x0000000000007941 */ /* 0x000fea0003800000 */
.L_x_1109:
[----:B------:R-:W-:Y:S01]  /*49c0*/  ISETP.GE.U32.AND P6, PT, R57, c[0x0][0x1e0], PT ;  /* 0x0000780039007a0c */ /* 0x000fe20003fc6070 */
[--C-:B------:R-:W-:Y:S01]  /*49d0*/  HADD2.F32 R31, -RZ, R43.reuse.H0_H0 ;  /* 0x2000002bff1f7230 */ /* 0x100fe20000004100 */
[----:B------:R-:W-:Y:S01]  /*49e0*/  ISETP.GE.U32.AND P0, PT, R56, c[0x0][0x1e0], PT ;  /* 0x0000780038007a0c */ /* 0x000fe20003f06070 */
[--C-:B0-----:R-:W-:Y:S01]  /*49f0*/  HADD2.F32 R25, -RZ, R42.reuse.H0_H0 ;  /* 0x2000002aff197230 */ /* 0x101fe20000004100 */
[----:B------:R-:W-:Y:S01]  /*4a00*/  ISETP.GE.U32.AND P2, PT, R55, c[0x0][0x1e0], PT ;  /* 0x0000780037007a0c */ /* 0x000fe20003f46070 */
[----:B------:R-:W-:Y:S01]  /*4a10*/  HADD2.F32 R27, -RZ, R42.H1_H1 ;  /* 0x3000002aff1b7230 */ /* 0x000fe20000004100 */
[----:B------:R-:W-:Y:S01]  /*4a20*/  ISETP.GE.U32.AND P3, PT, R54, c[0x0][0x1e0], PT ;  /* 0x0000780036007a0c */ /* 0x000fe20003f66070 */
[----:B------:R-:W-:Y:S01]  /*4a30*/  HADD2.F32 R43, -RZ, R43.H1_H1 ;  /* 0x3000002bff2b7230 */ /* 0x000fe20000004100 */
[----:B------:R-:W-:Y:S01]  /*4a40*/  ISETP.GE.U32.AND P4, PT, R53, c[0x0][0x1e0], PT ;  /* 0x0000780035007a0c */ /* 0x000fe20003f86070 */
[--C-:B------:R-:W-:Y:S01]  /*4a50*/  HADD2.F32 R33, -RZ, R38.reuse.H0_H0 ;  /* 0x20000026ff217230 */ /* 0x100fe20000004100 */
[C---:B------:R-:W-:Y:S01]  /*4a60*/  FADD.FTZ R24, -R18.reuse, R9 ;  /* 0x0000000912187221 */ /* 0x040fe20000010100 */
[----:B------:R-:W-:Y:S01]  /*4a70*/  HADD2.F32 R35, -RZ, R38.H1_H1 ;  /* 0x30000026ff237230 */ /* 0x000fe20000004100 */
[----:B------:R-:W-:Y:S01]  /*4a80*/  FADD.FTZ R36, -R18, R47 ;  /* 0x0000002f12247221 */ /* 0x000fe20000010100 */
[--C-:B------:R-:W-:Y:S01]  /*4a90*/  HADD2.F32 R37, -RZ, R39.reuse.H0_H0 ;  /* 0x20000027ff257230 */ /* 0x100fe20000004100 */
[----:B------:R-:W-:Y:S01]  /*4aa0*/  ISETP.GE.AND.EX P6, PT, R11, c[0x0][0x1e4], PT, P6 ;  /* 0x000079000b007a0c */ /* 0x000fe20003fc6360 */
[----:B------:R-:W-:Y:S01]  /*4ab0*/  HADD2.F32 R39, -RZ, R39.H1_H1 ;  /* 0x30000027ff277230 */ /* 0x000fe20000004100 */
[----:B------:R-:W-:Y:S01]  /*4ac0*/  ISETP.GE.AND.EX P0, PT, R12, c[0x0][0x1e4], PT, P0 ;  /* 0x000079000c007a0c */ /* 0x000fe20003f06300 */
[C---:B------:R-:W-:Y:S01]  /*4ad0*/  FADD.FTZ R42, -R18.reuse, R25 ;  /* 0x00000019122a7221 */ /* 0x040fe20000010100 */
[----:B------:R-:W-:Y:S01]  /*4ae0*/  ISETP.GE.AND.EX P2, PT, R13, c[0x0][0x1e4], PT, P2 ;  /* 0x000079000d007a0c */ /* 0x000fe20003f46320 */
[----:B------:R-:W-:Y:S01]  /*4af0*/  FADD.FTZ R38, -R18, R27 ;  /* 0x0000001b12267221 */ /* 0x000fe20000010100 */
[----:B------:R-:W-:Y:S01]  /*4b00*/  ISETP.GE.AND.EX P3, PT, R14, c[0x0][0x1e4], PT, P3 ;  /* 0x000079000e007a0c */ /* 0x000fe20003f66330 */
[C---:B------:R-:W-:Y:S01]  /*4b10*/  FADD.FTZ R32, -R18.reuse, R31 ;  /* 0x0000001f12207221 */ /* 0x040fe20000010100 */
[----:B------:R-:W-:Y:S01]  /*4b20*/  ISETP.GE.AND.EX P4, PT, R15, c[0x0][0x1e4], PT, P4 ;  /* 0x000079000f007a0c */ /* 0x000fe20003f86340 */
[C---:B------:R-:W-:Y:S01]  /*4b30*/  FADD.FTZ R34, -R18.reuse, R43 ;  /* 0x0000002b12227221 */ /* 0x040fe20000010100 */
[--C-:B------:R-:W-:Y:S01]  /*4b40*/  HADD2.F32 R9, -RZ, R44.reuse.H0_H0 ;  /* 0x2000002cff097230 */ /* 0x100fe20000004100 */
[----:B------:R-:W-:Y:S01]  /*4b50*/  FADD.FTZ R26, -R18, R33 ;  /* 0x00000021121a7221 */ /* 0x000fe20000010100 */
[----:B------:R-:W-:Y:S01]  /*4b60*/  ISETP.GT.U32.OR P6, PT, R62, 0x22f, P6 ;  /* 0x0000022f3e00780c */ /* 0x000fe200037c4470 */
[----:B------:R-:W-:Y:S01]  /*4b70*/  FADD.FTZ R30, -R18, R35 ;  /* 0x00000023121e7221 */ /* 0x000fe20000010100 */
[----:B------:R-:W-:Y:S01]  /*4b80*/  ISETP.GT.U32.OR P0, PT, R62, 0x22f, P0 ;  /* 0x0000022f3e00780c */ /* 0x000fe20000704470 */
[----:B------:R-:W-:Y:S01]  /*4b90*/  FADD.FTZ R10, -R18, R37 ;  /* 0x00000025120a7221 */ /* 0x000fe20000010100 */
[----:B------:R-:W-:Y:S01]  /*4ba0*/  ISETP.GT.U32.OR P2, PT, R62, 0x22f, P2 ;  /* 0x0000022f3e00780c */ /* 0x000fe20001744470 */
[----:B------:R-:W-:Y:S01]  /*4bb0*/  FADD.FTZ R18, -R18, R39 ;  /* 0x0000002712127221 */ /* 0x000fe20000010100 */
[C---:B------:R-:W-:Y:S01]  /*4bc0*/  ISETP.GT.U32.OR P3, PT, R62.reuse, 0x22f, P3 ;  /* 0x0000022f3e00780c */ /* 0x040fe20001f64470 */
[----:B------:R-:W-:Y:S01]  /*4bd0*/  HADD2.F32 R44, -RZ, R44.H1_H1 ;  /* 0x3000002cff2c7230 */ /* 0x000fe20000004100 */
[----:B------:R-:W-:Y:S01]  /*4be0*/  ISETP.GT.U32.OR P4, PT, R62, 0x22f, P4 ;  /* 0x0000022f3e00780c */ /* 0x000fe20002784470 */
        /* <DEDUP_REMOVED lines=21> */
.L_x_1111:
        /* <DEDUP_REMOVED lines=15> */
[----:B------:R-:W-:Y:S02]  /*4e30*/  F2FP.PACK_AB R9, R9, R44 ;  /* 0x0000002c0909723e */ /* 0x000fe400000000ff */
[----:B------:R-:W-:-:S05]  /*4e40*/  LEA.HI.X R37, R24, c[0x0][0x164], R11, 0x1, P6 ;  /* 0x0000590018257a11 */ /* 0x000fca00030f0c0b */
[----:B------:R0:W-:Y:S04]  /*4e50*/  STG.E [R36.64], R9 ;  /* 0x0000000924007986 */ /* 0x0001e8000c101906 */
.L_x_1113:
[----:B------:R-:W-:Y:S05]  /*4e60*/  BSYNC B0 ;  /* 0x0000000000007941 */ /* 0x000fea0003800000 */
.L_x_1112:
[--C-:B0-----:R-:W-:Y:S01]  /*4e70*/  HADD2.F32 R9, -RZ, R41.reuse.H0_H0 ;  /* 0x20000029ff097230 */ /* 0x101fe20000004100 */
[-C--:B------:R-:W-:Y:S01]  /*4e80*/  FMUL.FTZ R37, R42, R19.reuse ;  /* 0x000000132a257220 */ /* 0x080fe20000410000 */
[----:B------:R-:W-:Y:S01]  /*4e90*/  HADD2.F32 R24, -RZ, R41.H1_H1 ;  /* 0x30000029ff187230 */ /* 0x000fe20000004100 */
        /* <DEDUP_REMOVED lines=20> */
.L_x_1114:
        /* <DEDUP_REMOVED lines=18> */
.L_x_1116:
[----:B------:R-:W-:Y:S05]  /*5100*/  BSYNC B0 ;  /* 0x0000000000007941 */ /* 0x000fea0003800000 */
.L_x_1115:
        /* <DEDUP_REMOVED lines=23> */
.L_x_1117:
        /* <DEDUP_REMOVED lines=18> */
.L_x_1119:
[----:B------:R-:W-:Y:S05]  /*53a0*/  BSYNC B0 ;  /* 0x0000000000007941 */ /* 0x000fea0003800000 */
.L_x_1118:
        /* <DEDUP_REMOVED lines=23> */
.L_x_1120:
        /* <DEDUP_REMOVED lines=18> */
.L_x_1122:
[----:B------:R-:W-:Y:S05]  /*5640*/  BSYNC B0 ;  /* 0x0000000000007941 */ /* 0x000fea0003800000 */
.L_x_1121:
        /* <DEDUP_REMOVED lines=23> */
.L_x_1123:
        /* <DEDUP_REMOVED lines=15> */
[----:B------:R-:W-:-:S05]  /*58b0*/  F2FP.PACK_AB R9, R28, R9 ;  /* 0x000000091c09723e */ /* 0x000fca00000000ff */
[----:B------:R0:W-:Y:S02]  /*58c0*/  STG.E [R10.64], R9 ;  /* 0x000000090a007986 */ /* 0x0001e4000c101906 */
.L_x_1125:
[----:B------:R-:W-:Y:S05]  /*58d0*/  BSYNC B0 ;  /* 0x0000000000007941 */ /* 0x000fea0003800000 */
.L_x_1124:
[----:B------:R-:W-:Y:S02]  /*58e0*/  IADD3 R61, R61, c[0x0][0x10], RZ ;  /* 0x000004003d3d7a10 */ /* 0x000fe40007ffe0ff */
[----:B------:R-:W-:Y:S02]  /*58f0*/  IADD3 R52, R52, 0x1, RZ ;  /* 0x0000000134347810 */ /* 0x000fe40007ffe0ff */
[----:B------:R-:W-:-:S13]  /*5900*/  ISETP.GE.AND P0, PT, R61, UR4, PT ;  /* 0x000000043d007c0c */ /* 0x000fda000bf06270 */
[----:B------:R-:W-:Y:S01]  /*5910*/  @P0 CALL.REL.NOINC `(.L_x_1075) ;  /* 0x0000001000000944 */ /* 0x000fe20003c00000 */
[----:B------:R-:W-:Y:S05]  /*5920*/  BRA `(.L_x_1126) ;  /* 0xffffa9e000007947 */ /* 0x000fea000383ffff */
.L_x_1075:
        /* <DEDUP_REMOVED lines=18> */
.L_x_1128:
[----:B------:R-:W-:Y:S05]  /*5a50*/  BSYNC B0 ;  /* 0x0000000000007941 */ /* 0x000fea0003800000 */
.L_x_1127:
        /* <DEDUP_REMOVED lines=11> */
.L_x_1130:
[----:B------:R-:W2:Y:S01]  /*5b10*/  LDG.E.STRONG.GPU R5, [R2.64] ;  /* 0x0000000602057981 */ /* 0x000ea2000c1ef900 */
[----:B------:R-:W-:Y:S01]  /*5b20*/  YIELD ;  /* 0x0000000000007946 */ /* 0x000fe20003800000 */
[----:B--2---:R-:W-:Y:S01]  /*5b30*/  ISETP.NE.AND P0, PT, R5, R0, PT ;  /* 0x000000000500720c */ /* 0x004fe20003f05270 */
[----:B------:R-:W-:-:S12]  /*5b40*/  CCTL.IVALL ;  /* 0x00000000ff00798f */ /* 0x000fd80002000000 */
[----:B------:R-:W-:Y:S05]  /*5b50*/  @P0 BRA `(.L_x_1130) ;  /* 0xffffffb000000947 */ /* 0x000fea000383ffff */
.L_x_1129:
        /* <DEDUP_REMOVED lines=25> */
.L_x_1131:
        /* <DEDUP_REMOVED lines=23> */
.L_x_1132:
        /* <DEDUP_REMOVED lines=10> */
.L_x_5163:


//--------------------- .text._Z35group_norm_nhwc_bwd_one_pass_kernelI11Fp16IOFp32WLi256ELi70ELi560EEv26Group_norm_nhwc_bwd_params --------------------------
	.section	.text._Z35group_norm_nhwc_bwd_one_pass_kernelI11Fp16IOFp32WLi256ELi70ELi560EEv26Group_norm_nhwc_bwd_params,"ax",@progbits
	.sectioninfo	@"SHI_REGISTERS=96"
	.align	128
        .global         _Z35group_norm_nhwc_bwd_one_pass_kernelI11Fp16IOFp32WLi256ELi70ELi560EEv26Group_norm_nhwc_bwd_params
        .type           _Z35group_norm_nhwc_bwd_one_pass_kernelI11Fp16IOFp32WLi256ELi70ELi560EEv26Group_norm_nhwc_bwd_params,@function
        .size           _Z35group_norm_nhwc_bwd_one_pass_kernelI11Fp16IOFp32WLi256ELi70ELi560EEv26Group_norm_nhwc_bwd_params,(.L_x_5164 - _Z35group_norm_nhwc_bwd_one_pass_kernelI11Fp16IOFp32WLi256ELi70ELi560EEv26Group_norm_nhwc_bwd_params)
        .other          _Z35group_norm_nhwc_bwd_one_pass_kernelI11Fp16IOFp32WLi256ELi70ELi560EEv26Group_norm_nhwc_bwd_params,@"STO_CUDA_ENTRY STV_DEFAULT"
_Z35group_norm_nhwc_bwd_one_pass_kernelI11Fp16IOFp32WLi256ELi70ELi560EEv26Group_norm_nhwc_bwd_params:
.text._Z35group_norm_nhwc_bwd_one_pass_kernelI11Fp16IOFp32WLi256ELi70ELi560EEv26Group_norm_nhwc_bwd_params:
        /* <DEDUP_REMOVED lines=57> */
.L_x_1216:
        /* <DEDUP_REMOVED lines=105> */
[----:B------:R-:W-:Y:S01]  /*0a20*/  @!P3 IADD3 R10, P6, R14, c[0x0][0x180], RZ ;  /* 0x000060000e0aba10 */ /* 0x000fe20007fde0ff */
[----:B------:R-:W-:Y:S01]  /*0a30*/  CS2R R52, SRZ ;  /* 0x0000000000347805 */ /* 0x000fe2000001ff00 */
        /* <DEDUP_REMOVED lines=14> */
[----:B------:R-:W-:Y:S01]  /*0b20*/  MOV R4, RZ ;  /* 0x000000ff00047202 */ /* 0x000fe20000000f00 */
[----:B------:R1:W5:Y:S01]  /*0b30*/  @!P5 LDG.E R38, [R20.64] ;  /* 0x0000000e1426d981 */ /* 0x000362000c1e1900 */
        /* <DEDUP_REMOVED lines=8> */
[----:B------:R-:W-:Y:S02]  /*0bc0*/  ISETP.GE.U32.AND P4, PT, R70, c[0x0][0x1e0], PT ;  /* 0x0000780046007a0c */ /* 0x000fe40003f86070 */
[----:B------:R-:W-:Y:S02]  /*0bd0*/  SHF.R.S32.HI R89, RZ, 0x1f, R70 ;  /* 0x0000001fff597819 */ /* 0x000fe40000011446 */
[----:B------:R-:W-:Y:S02]  /*0be0*/  @!P5 IADD3.X R7, R24, c[0x0][0x17c], RZ, P0, !PT ;  /* 0x00005f001807da10 */ /* 0x000fe400007fe4ff */
[----:B------:R-:W-:-:S02]  /*0bf0*/  ISETP.GT.U32.OR P3, PT, R0, 0x22f, P3 ;  /* 0x0000022f0000780c */ /* 0x000fc40001f64470 */
[----:B------:R-:W-:Y:S01]  /*0c00*/  ISETP.GE.AND.EX P4, PT, R89, c[0x0][0x1e4], PT, P4 ;  /* 0x0000790059007a0c */ /* 0x000fe20003f86340 */
[----:B------:R0:W5:Y:S01]  /*0c10*/  @!P5 LDG.E R52, [R6.64] ;  /* 0x0000000e0634d981 */ /* 0x000162000c1e1900 */
[----:B------:R-:W-:Y:S01]  /*0c20*/  ISETP.GE.U32.AND P5, PT, R71, c[0x0][0x1e0], PT ;  /* 0x0000780047007a0c */ /* 0x000fe20003fa6070 */
[----:B--2---:R-:W-:Y:S01]  /*0c30*/  @P1 IMAD R11, R93, c[0x0][0x1d8], RZ ;  /* 0x000076005d0b1a24 */ /* 0x004fe200078e02ff */
[----:B------:R-:W-:Y:S02]  /*0c40*/  SHF.R.S32.HI R88, RZ, 0x1f, R71 ;  /* 0x0000001fff587819 */ /* 0x000fe40000011447 */
[----:B-1----:R-:W-:Y:S02]  /*0c50*/  @P1 MOV R20, R16 ;  /* 0x0000001000141202 */ /* 0x002fe40000000f00 */
[----:B------:R-:W-:Y:S02]  /*0c60*/  @P1 MOV R21, R19 ;  /* 0x0000001300151202 */ /* 0x000fe40000000f00 */
[----:B------:R-:W-:Y:S01]  /*0c70*/  ISETP.GT.U32.OR P4, PT, R0, 0x22f, P4 ;  /* 0x0000022f0000780c */ /* 0x000fe20002784470 */
[----:B------:R-:W-:Y:S01]  /*0c80*/  @P1 IMAD R11, R2, c[0x0][0x1dc], R11 ;  /* 0x00007700020b1a24 */ /* 0x000fe200078e020b */
[----:B------:R-:W-:Y:S01]  /*0c90*/  ISETP.GE.AND.EX P5, PT, R88, c[0x0][0x1e4], PT, P5 ;  /* 0x0000790058007a0c */ /* 0x000fe20003fa6350 */
[----:B------:R-:W-:Y:S01]  /*0ca0*/  @P1 IMAD.WIDE.U32 R20, R2, c[0x0][0x1d8], R20 ;  /* 0x0000760002141a25 */ /* 0x000fe200078e0014 */
[----:B0-----:R-:W-:-:S02]  /*0cb0*/  @!P2 IADD3 R6, P6, R5, c[0x0][0x180], RZ ;  /* 0x000060000506aa10 */ /* 0x001fc40007fde0ff */
[----:B------:R-:W-:Y:S01]  /*0cc0*/  ISETP.GT.U32.OR P5, PT, R0, 0x22f, P5 ;  /* 0x0000022f0000780c */ /* 0x000fe20002fa4470 */
[----:B------:R-:W-:Y:S01]  /*0cd0*/  @!P3 IMAD R12, R90, c[0x0][0x1d8], RZ ;  /* 0x000076005a0cba24 */ /* 0x000fe200078e02ff */
[----:B----4-:R-:W-:Y:S02]  /*0ce0*/  @!P2 IADD3 R8, P0, R5, c[0x0][0x178], RZ ;  /* 0x00005e000508aa10 */ /* 0x010fe40007f1e0ff */
[----:B------:R-:W-:Y:S01]  /*0cf0*/  @P1 IADD3 R5, R21, R11, RZ ;  /* 0x0000000b15051210 */ /* 0x000fe20007ffe0ff */
[----:B------:R-:W-:Y:S01]  /*0d00*/  @!P3 IMAD R23, R69, c[0x0][0x1dc], R12 ;  /* 0x000077004517ba24 */ /* 0x000fe200078e020c */
[----:B------:R-:W-:Y:S02]  /*0d10*/  @P1 SHF.L.U32 R21, R20, 0x1, RZ ;  /* 0x0000000114151819 */ /* 0x000fe400000006ff */
[----:B------:R-:W-:Y:S02]  /*0d20*/  @!P2 IADD3.X R7, R22, c[0x0][0x184], RZ, P6, !PT ;  /* 0x000061001607aa10 */ /* 0x000fe400037fe4ff */
[----:B------:R-:W-:Y:S01]  /*0d30*/  @P1 SHF.L.U64.HI R20, R20, 0x1, R5 ;  /* 0x0000000114141819 */ /* 0x000fe20000010205 */
[----:B------:R-:W-:Y:S01]  /*0d40*/  @!P4 IMAD R5, R89, c[0x0][0x1d8], RZ ;  /* 0x000076005905ca24 */ /* 0x000fe200078e02ff */
[----:B------:R-:W-:-:S02]  /*0d50*/  @!P4 MOV R12, R16 ;  /* 0x00000010000cc202 */ /* 0x000fc40000000f00 */
        /* <DEDUP_REMOVED lines=15> */
[----:B------:R-:W-:Y:S01]  /*0e50*/  SHF.R.S32.HI R91, RZ, 0x1f, R67 ;  /* 0x0000001fff5b7819 */ /* 0x000fe20000011443 */
[----:B------:R-:W-:Y:S01]  /*0e60*/  @!P5 IMAD.WIDE.U32 R14, R71, c[0x0][0x1d8], R14 ;  /* 0x00007600470eda25 */ /* 0x000fe200078e000e */
[----:B------:R-:W-:Y:S01]  /*0e70*/  ISETP.GE.U32.AND P0, PT, R67, c[0x0][0x1e0], PT ;  /* 0x0000780043007a0c */ /* 0x000fe20003f06070 */
[----:B------:R0:W5:Y:S01]  /*0e80*/  @!P2 LDG.E R50, [R8.64] ;  /* 0x0000000e0832a981 */ /* 0x000162000c1e1900 */
[----:B------:R-:W-:Y:S02]  /*0e90*/  @!P4 SHF.L.U64.HI R22, R12, 0x1, R5 ;  /* 0x000000010c16c819 */ /* 0x000fe40000010205 */
[----:B------:R-:W-:Y:S01]  /*0ea0*/  MOV R5, RZ ;  /* 0x000000ff00057202 */ /* 0x000fe20000000f00 */
[----:B------:R-:W-:Y:S01]  /*0eb0*/  @!P3 IMAD.WIDE.U32 R10, R69, c[0x0][0x1d8], R10 ;  /* 0x00007600450aba25 */ /* 0x000fe200078e000a */
[----:B------:R-:W-:-:S02]  /*0ec0*/  ISETP.GE.AND.EX P0, PT, R91, c[0x0][0x1e4], PT, P0 ;  /* 0x000079005b007a0c */ /* 0x000fc40003f06300 */
[----:B------:R-:W-:Y:S02]  /*0ed0*/  @!P5 IADD3 R29, R15, R29, RZ ;  /* 0x0000001d0f1dd210 */ /* 0x000fe40007ffe0ff */
[----:B------:R-:W-:Y:S01]  /*0ee0*/  ISETP.GT.U32.OR P0, PT, R0, 0x22f, P0 ;  /* 0x0000022f0000780c */ /* 0x000fe20000704470 */
[----:B------:R1:W5:Y:S01]  /*0ef0*/  @!P2 LDG.E R5, [R6.64] ;  /* 0x0000000e0605a981 */ /* 0x000362000c1e1900 */
[----:B------:R-:W-:Y:S01]  /*0f00*/  @!P3 IADD3 R15, R11, R23, RZ ;  /* 0x000000170b0fb210 */ /* 0x000fe20007ffe0ff */
[----:B------:R-:W-:Y:S01]  /*0f10*/  @!P6 IMAD R11, R92, c[0x0][0x1d8], RZ ;  /* 0x000076005c0bea24 */ /* 0x000fe200078e02ff */
[----:B-1----:R-:W-:Y:S02]  /*0f20*/  @!P6 MOV R6, R16 ;  /* 0x000000100006e202 */ /* 0x002fe40000000f00 */
[----:B------:R-:W-:Y:S01]  /*0f30*/  @!P6 MOV R7, R19 ;  /* 0x000000130007e202 */ /* 0x000fe20000000f00 */
[----:B------:R-:W-:Y:S01]  /*0f40*/  @!P6 IMAD R11, R68, c[0x0][0x1dc], R11 ;  /* 0x00007700440bea24 */ /* 0x000fe200078e020b */
[----:B------:R-:W-:-:S03]  /*0f50*/  @!P5 SHF.L.U32 R24, R14, 0x1, RZ ;  /* 0x000000010e18d819 */ /* 0x000fc600000006ff */
[----:B------:R-:W-:Y:S01]  /*0f60*/  @!P6 IMAD.WIDE.U32 R6, R68, c[0x0][0x1d8], R6 ;  /* 0x000076004406ea25 */ /* 0x000fe200078e0006 */
[----:B------:R-:W-:Y:S02]  /*0f70*/  @!P5 SHF.L.U64.HI R29, R14, 0x1, R29 ;  /* 0x000000010e1dd819 */ /* 0x000fe4000001021d */
[----:B------:R-:W-:Y:S02]  /*0f80*/  @!P4 SHF.L.U32 R27, R12, 0x1, RZ ;  /* 0x000000010c1bc819 */ /* 0x000fe400000006ff */
[----:B------:R-:W-:Y:S02]  /*0f90*/  @!P6 IADD3 R11, R7, R11, RZ ;  /* 0x0000000b070be210 */ /* 0x000fe40007ffe0ff */
[C---:B------:R-:W-:Y:S02]  /*0fa0*/  @!P3 SHF.L.U32 R14, R10.reuse, 0x1, RZ ;  /* 0x000000010a0eb819 */ /* 0x040fe400000006ff */
[----:B------:R-:W-:Y:S01]  /*0fb0*/  @!P3 SHF.L.U64.HI R15, R10, 0x1, R15 ;  /* 0x000000010a0fb819 */ /* 0x000fe2000001020f */
[----:B------:R-:W-:Y:S01]  /*0fc0*/  @!P0 IMAD R10, R91, c[0x0][0x1d8], RZ ;  /* 0x000076005b0a8a24 */ /* 0x000fe200078e02ff */
[----:B------:R-:W-:-:S02]  /*0fd0*/  @!P0 MOV R12, R16 ;  /* 0x00000010000c8202 */ /* 0x000fc40000000f00 */
[----:B------:R-:W-:Y:S02]  /*0fe0*/  @!P0 MOV R13, R19 ;  /* 0x00000013000d8202 */ /* 0x000fe40000000f00 */
[----:B0-----:R-:W-:Y:S02]  /*0ff0*/  @!P5 IADD3 R8, P2, R24, c[0x0][0x180], RZ ;  /* 0x000060001808da10 */ /* 0x001fe40007f5e0ff */
[C---:B------:R-:W-:Y:S02]  /*1000*/  @!P6 SHF.L.U32 R23, R6.reuse, 0x1, RZ ;  /* 0x000000010617e819 */ /* 0x040fe400000006ff */
[----:B------:R-:W-:Y:S01]  /*1010*/  @!P6 SHF.L.U64.HI R26, R6, 0x1, R11 ;  /* 0x00000001061ae819 */ /* 0x000fe2000001020b */
[----:B------:R-:W-:Y:S01]  /*1020*/  @!P0 IMAD R25, R67, c[0x0][0x1dc], R10 ;  /* 0x0000770043198a24 */ /* 0x000fe200078e020a */
[----:B------:R-:W-:Y:S01]  /*1030*/  CS2R R6, SRZ ;  /* 0x0000000000067805 */ /* 0x000fe2000001ff00 */
[----:B------:R-:W-:Y:S01]  /*1040*/  @!P5 IADD3.X R9, R29, c[0x0][0x184], RZ, P2, !PT ;  /* 0x000061001d09da10 */ /* 0x000fe200017fe4ff */
[----:B------:R-:W-:Y:S01]  /*1050*/  @!P0 IMAD.WIDE.U32 R12, R67, c[0x0][0x1d8], R12 ;  /* 0x00007600430c8a25 */ /* 0x000fe200078e000c */
[----:B------:R-:W-:Y:S01]  /*1060*/  @!P5 IADD3 R10, P2, R24, c[0x0][0x178], RZ ;  /* 0x00005e00180ada10 */ /* 0x000fe20007f5e0ff */
[----:B------:R-:W-:-:S02]  /*1070*/  CS2R R48, SRZ ;  /* 0x0000000000307805 */ /* 0x000fc4000001ff00 */
        /* <DEDUP_REMOVED lines=10> */
[----:B------:R0:W5:Y:S01]  /*1120*/  @!P4 LDG.E R7, [R8.64] ;  /* 0x0000000e0807c981 */ /* 0x000162000c1e1900 */
[----:B------:R-:W-:Y:S02]  /*1130*/  @!P4 IADD3.X R13, R22, c[0x0][0x17c], RZ, P5, !PT ;  /* 0x00005f00160dca10 */ /* 0x000fe40002ffe4ff */
[C---:B------:R-:W-:Y:S02]  /*1140*/  @!P3 IADD3.X R11, R15.reuse, c[0x0][0x184], RZ, P2, !PT ;  /* 0x000061000f0bba10 */ /* 0x040fe400017fe4ff */
[----:B------:R-:W-:Y:S01]  /*1150*/  @!P3 IADD3 R14, P2, R14, c[0x0][0x178], RZ ;  /* 0x00005e000e0eba10 */ /* 0x000fe20007f5e0ff */
[----:B------:R1:W5:Y:S03]  /*1160*/  @!P4 LDG.E R48, [R12.64] ;  /* 0x0000000e0c30c981 */ /* 0x000366000c1e1900 */
[----:B------:R-:W-:Y:S01]  /*1170*/  @!P3 IADD3.X R15, R15, c[0x0][0x17c], RZ, P2, !PT ;  /* 0x00005f000f0fba10 */ /* 0x000fe200017fe4ff */
[----:B0-----:R-:W-:Y:S01]  /*1180*/  CS2R R8, SRZ ;  /* 0x0000000000087805 */ /* 0x001fe2000001ff00 */
[----:B------:R-:W-:Y:S01]  /*1190*/  CS2R R46, SRZ ;  /* 0x00000000002e7805 */ /* 0x000fe2000001ff00 */
[----:B-1----:R-:W-:-:S04]  /*11a0*/  @!P6 IADD3 R12, P2, R23, c[0x0][0x178], RZ ;  /* 0x00005e00170cea10 */ /* 0x002fc80007f5e0ff */
[----:B------:R0:W5:Y:S01]  /*11b0*/  @!P3 LDG.E R8, [R10.64] ;  /* 0x0000000e0a08b981 */ /* 0x000162000c1e1900 */
[----:B------:R-:W-:Y:S01]  /*11c0*/  @!P6 IADD3.X R13, R26, c[0x0][0x17c], RZ, P2, !PT ;  /* 0x00005f001a0dea10 */ /* 0x000fe200017fe4ff */
[----:B------:R-:W-:Y:S02]  /*11d0*/  UMOV UR12, 0x8 ;  /* 0x00000008000c7882 */ /* 0x000fe40000000000 */
[----:B------:R-:W-:Y:S01]  /*11e0*/  ULDC.64 UR4, c[0x0][0x198] ;  /* 0x0000660000047ab9 */ /* 0x000fe20000000a00 */
[----:B------:R1:W5:Y:S01]  /*11f0*/  @!P3 LDG.E R47, [R14.64] ;  /* 0x0000000e0e2fb981 */ /* 0x000362000c1e1900 */
[----:B0-----:R-:W-:-:S03]  /*1200*/  @!P6 IADD3 R10, P4, R23, c[0x0][0x180], RZ ;  /* 0x00006000170aea10 */ /* 0x001fc60007f9e0ff */
[----:B------:R0:W5:Y:S01]  /*1210*/  @!P6 LDG.E R46, [R12.64] ;  /* 0x0000000e0c2ee981 */ /* 0x000162000c1e1900 */
[----:B------:R-:W-:Y:S01]  /*1220*/  UIMAD.WIDE UR4, UR7, UR12, UR4 ;  /* 0x0000000c070472a5 */ /* 0x000fe2000f8e0204 */
[C---:B------:R-:W-:Y:S02]  /*1230*/  @P1 IADD3 R22, P2, R21.reuse, c[0x0][0x180], RZ ;  /* 0x0000600015161a10 */ /* 0x040fe40007f5e0ff */
[----:B------:R-:W-:Y:S02]  /*1240*/  @!P6 IADD3.X R11, R26, c[0x0][0x184], RZ, P4, !PT ;  /* 0x000061001a0bea10 */ /* 0x000fe400027fe4ff */
[----:B------:R-:W-:Y:S02]  /*1250*/  @P1 IADD3.X R23, R20, c[0x0][0x184], RZ, P2, !PT ;  /* 0x0000610014171a10 */ /* 0x000fe400017fe4ff */
[----:B------:R-:W-:Y:S01]  /*1260*/  @!P0 IADD3 R26, P3, R24, c[0x0][0x180], RZ ;  /* 0x00006000181a8a10 */ /* 0x000fe20007f7e0ff */
[----:B------:R2:W5:Y:S01]  /*1270*/  @!P6 LDG.E R9, [R10.64] ;  /* 0x0000000e0a09e981 */ /* 0x000562000c1e1900 */
[----:B0-----:R-:W-:-:S02]  /*1280*/  @P1 IADD3 R12, P4, R21, c[0x0][0x178], RZ ;  /* 0x00005e00150c1a10 */ /* 0x001fc40007f9e0ff */
[----:B------:R-:W-:Y:S02]  /*1290*/  MOV R21, UR5 ;  /* 0x0000000500157c02 */ /* 0x000fe40008000f00 */
[----:B------:R-:W-:Y:S02]  /*12a0*/  @P1 IADD3.X R13, R20, c[0x0][0x17c], RZ, P4, !PT ;  /* 0x00005f00140d1a10 */ /* 0x000fe400027fe4ff */
[----:B------:R-:W-:Y:S02]  /*12b0*/  MOV R20, UR4 ;  /* 0x0000000400147c02 */ /* 0x000fe40008000f00 */
[----:B------:R-:W-:Y:S02]  /*12c0*/  @!P0 IADD3.X R27, R25, c[0x0][0x184], RZ, P3, !PT ;  /* 0x00006100191b8a10 */ /* 0x000fe40001ffe4ff */
[----:B------:R-:W-:Y:S02]  /*12d0*/  SHF.R.S32.HI R83, RZ, 0x1f, R63 ;  /* 0x0000001fff537819 */ /* 0x000fe4000001143f */
[----:B------:R-:W-:Y:S01]  /*12e0*/  SHF.R.S32.HI R86, RZ, 0x1f, R65 ;  /* 0x0000001fff567819 */ /* 0x000fe20000011441 */
[----:B------:R-:W3:Y:S01]  /*12f0*/  LDG.E.64 R20, [R20.64] ;  /* 0x0000000e14147981 */ /* 0x000ee2000c1e1b00 */
[----:B------:R-:W-:-:S02]  /*1300*/  ISETP.GE.U32.AND P3, PT, R63, c[0x0][0x1e0], PT ;  /* 0x000078003f007a0c */ /* 0x000fc40003f66070 */
[----:B------:R-:W-:Y:S02]  /*1310*/  ISETP.GE.U32.AND P5, PT, R65, c[0x0][0x1e0], PT ;  /* 0x0000780041007a0c */ /* 0x000fe40003fa6070 */
[----:B------:R-:W-:Y:S02]  /*1320*/  SHF.R.S32.HI R87, RZ, 0x1f, R66 ;  /* 0x0000001fff577819 */ /* 0x000fe40000011442 */
[----:B------:R-:W-:Y:S02]  /*1330*/  SHF.R.S32.HI R85, RZ, 0x1f, R64 ;  /* 0x0000001fff557819 */ /* 0x000fe40000011440 */
[----:B------:R-:W-:Y:S01]  /*1340*/  SHF.R.S32.HI R82, RZ, 0x1f, R62 ;  /* 0x0000001fff527819 */ /* 0x000fe2000001143e */
[----:B------:R-:W-:Y:S01]  /*1350*/  CS2R R44, SRZ ;  /* 0x00000000002c7805 */ /* 0x000fe2000001ff00 */
[----:B------:R-:W-:Y:S01]  /*1360*/  ISETP.GE.AND.EX P3, PT, R83, c[0x0][0x1e4], PT, P3 ;  /* 0x0000790053007a0c */ /* 0x000fe20003f66330 */
[----:B------:R0:W5:Y:S01]  /*1370*/  @P1 LDG.E R55, [R12.64] ;  /* 0x0000000e0c371981 */ /* 0x000162000c1e1900 */
[----:B------:R-:W-:-:S02]  /*1380*/  ISETP.GE.U32.AND P6, PT, R66, c[0x0][0x1e0], PT ;  /* 0x0000780042007a0c */ /* 0x000fc40003fc6070 */
[----:B------:R-:W-:Y:S02]  /*1390*/  ISETP.GE.U32.AND P4, PT, R64, c[0x0][0x1e0], PT ;  /* 0x0000780040007a0c */ /* 0x000fe40003f86070 */
[----:B------:R-:W-:Y:S02]  /*13a0*/  ISETP.GT.U32.OR P3, PT, R0, 0x22f, P3 ;  /* 0x0000022f0000780c */ /* 0x000fe40001f64470 */
[----:B------:R-:W-:Y:S02]  /*13b0*/  ISETP.GE.AND.EX P5, PT, R86, c[0x0][0x1e4], PT, P5 ;  /* 0x0000790056007a0c */ /* 0x000fe40003fa6350 */
[----:B------:R-:W-:Y:S02]  /*13c0*/  ISETP.GE.AND.EX P6, PT, R87, c[0x0][0x1e4], PT, P6 ;  /* 0x0000790057007a0c */ /* 0x000fe40003fc6360 */
[----:B------:R-:W-:Y:S02]  /*13d0*/  ISETP.GE.AND.EX P4, PT, R85, c[0x0][0x1e4], PT, P4 ;  /* 0x0000790055007a0c */ /* 0x000fe40003f86340 */
[----:B------:R-:W-:-:S02]  /*13e0*/  ISETP.GT.U32.OR P5, PT, R0, 0x22f, P5 ;  /* 0x0000022f0000780c */ /* 0x000fc40002fa4470 */
[C---:B------:R-:W-:Y:S02]  /*13f0*/  ISETP.GT.U32.OR P6, PT, R0.reuse, 0x22f, P6 ;  /* 0x0000022f0000780c */ /* 0x040fe400037c4470 */
[----:B------:R-:W-:Y:S01]  /*1400*/  ISETP.GT.U32.OR P4, PT, R0, 0x22f, P4 ;  /* 0x0000022f0000780c */ /* 0x000fe20002784470 */
[----:B-1----:R-:W-:Y:S01]  /*1410*/  @!P3 IMAD R14, R83, c[0x0][0x1d8], RZ ;  /* 0x00007600530eba24 */ /* 0x002fe200078e02ff */
[----:B------:R-:W-:-:S03]  /*1420*/  @!P0 IADD3 R24, P2, R24, c[0x0][0x178], RZ ;  /* 0x00005e0018188a10 */ /* 0x000fc60007f5e0ff */
[----:B------:R-:W-:Y:S01]  /*1430*/  @!P3 IMAD R29, R63, c[0x0][0x1dc], R14 ;  /* 0x000077003f1dba24 */ /* 0x000fe200078e020e */
[----:B------:R-:W-:Y:S02]  /*1440*/  @!P0 IADD3.X R25, R25, c[0x0][0x17c], RZ, P2, !PT ;  /* 0x00005f0019198a10 */ /* 0x000fe400017fe4ff */
[----:B------:R-:W-:Y:S01]  /*1450*/  ISETP.GE.U32.AND P2, PT, R62, c[0x0][0x1e0], PT ;  /* 0x000078003e007a0c */ /* 0x000fe20003f46070 */
[----:B--2---:R-:W-:Y:S01]  /*1460*/  @!P5 IMAD R10, R86, c[0x0][0x1d8], RZ ;  /* 0x00007600560ada24 */ /* 0x004fe200078e02ff */
        /* <DEDUP_REMOVED lines=37> */
[----:B-1----:R-:W-:Y:S02]  /*16c0*/  @!P6 IADD3 R24, P0, R11, c[0x0][0x180], RZ ;  /* 0x000060000b18ea10 */ /* 0x002fe40007f1e0ff */
[----:B------:R-:W-:Y:S02]  /*16d0*/  @!P2 IADD3 R31, R15, R31, RZ ;  /* 0x0000001f0f1fa210 */ /* 0x000fe40007ffe0ff */
[C---:B------:R-:W-:Y:S02]  /*16e0*/  @!P4 SHF.L.U32 R34, R32.reuse, 0x1, RZ ;  /* 0x000000012022c819 */ /* 0x040fe400000006ff */
[----:B------:R-:W-:Y:S02]  /*16f0*/  @!P4 SHF.L.U64.HI R32, R32, 0x1, R33 ;  /* 0x000000012020c819 */ /* 0x000fe40000010221 */
[----:B------:R-:W-:Y:S02]  /*1700*/  MOV R56, RZ ;  /* 0x000000ff00387202 */ /* 0x000fe40000000f00 */
[----:B------:R-:W-:-:S02]  /*1710*/  @!P2 SHF.L.U32 R33, R14, 0x1, RZ ;  /* 0x000000010e21a819 */ /* 0x000fc400000006ff */
[----:B------:R-:W-:Y:S02]  /*1720*/  @!P2 SHF.L.U64.HI R31, R14, 0x1, R31 ;  /* 0x000000010e1fa819 */ /* 0x000fe4000001021f */
[----:B------:R-:W-:Y:S01]  /*1730*/  @!P6 IADD3.X R25, R37, c[0x0][0x184], RZ, P0, !PT ;  /* 0x000061002519ea10 */ /* 0x000fe200007fe4ff */
[----:B------:R1:W4:Y:S01]  /*1740*/  @P1 LDG.E R56, [R22.64] ;  /* 0x0000000e16381981 */ /* 0x000322000c1e1900 */
[----:B------:R-:W-:Y:S02]  /*1750*/  @!P6 IADD3 R14, P0, R11, c[0x0][0x178], RZ ;  /* 0x00005e000b0eea10 */ /* 0x000fe40007f1e0ff */
[----:B------:R-:W-:Y:S02]  /*1760*/  MOV R11, RZ ;  /* 0x000000ff000b7202 */ /* 0x000fe40000000f00 */
[----:B------:R-:W-:-:S04]  /*1770*/  @!P6 IADD3.X R15, R37, c[0x0][0x17c], RZ, P0, !PT ;  /* 0x00005f00250fea10 */ /* 0x000fc800007fe4ff */
[----:B------:R2:W5:Y:S01]  /*1780*/  @!P6 LDG.E R11, [R24.64] ;  /* 0x0000000e180be981 */ /* 0x000562000c1e1900 */
[C---:B-1----:R-:W-:Y:S01]  /*1790*/  @!P5 IADD3 R22, P0, R36.reuse, c[0x0][0x180], RZ ;  /* 0x000060002416da10 */ /* 0x042fe20007f1e0ff */
[----:B0-----:R-:W-:Y:S01]  /*17a0*/  CS2R R12, SRZ ;  /* 0x00000000000c7805 */ /* 0x001fe2000001ff00 */
[----:B------:R-:W-:Y:S01]  /*17b0*/  CS2R R42, SRZ ;  /* 0x00000000002a7805 */ /* 0x000fe2000001ff00 */
[----:B------:R0:W5:Y:S01]  /*17c0*/  @!P6 LDG.E R44, [R14.64] ;  /* 0x0000000e0e2ce981 */ /* 0x000162000c1e1900 */
[----:B------:R-:W-:Y:S02]  /*17d0*/  @!P5 IADD3.X R23, R35, c[0x0][0x184], RZ, P0, !PT ;  /* 0x000061002317da10 */ /* 0x000fe400007fe4ff */
[----:B--2---:R-:W-:-:S03]  /*17e0*/  @!P5 IADD3 R24, P0, R36, c[0x0][0x178], RZ ;  /* 0x00005e002418da10 */ /* 0x004fc60007f1e0ff */
[----:B------:R1:W5:Y:S01]  /*17f0*/  @!P5 LDG.E R12, [R22.64] ;  /* 0x0000000e160cd981 */ /* 0x000362000c1e1900 */
[----:B------:R-:W-:-:S05]  /*1800*/  @!P5 IADD3.X R25, R35, c[0x0][0x17c], RZ, P0, !PT ;  /* 0x00005f002319da10 */ /* 0x000fca00007fe4ff */
[----:B------:R2:W5:Y:S01]  /*1810*/  @!P5 LDG.E R43, [R24.64] ;  /* 0x0000000e182bd981 */ /* 0x000562000c1e1900 */
[----:B-1----:R-:W-:-:S04]  /*1820*/  @!P4 IADD3 R22, P0, R34, c[0x0][0x180], RZ ;  /* 0x000060002216ca10 */ /* 0x002fc80007f1e0ff */
[----:B------:R-:W-:Y:S02]  /*1830*/  @!P4 IADD3.X R23, R32, c[0x0][0x184], RZ, P0, !PT ;  /* 0x000061002017ca10 */ /* 0x000fe400007fe4ff */
[----:B--2---:R-:W-:-:S03]  /*1840*/  @!P4 IADD3 R24, P5, R34, c[0x0][0x178], RZ ;  /* 0x00005e002218ca10 */ /* 0x004fc60007fbe0ff */
[----:B------:R1:W5:Y:S01]  /*1850*/  @!P4 LDG.E R13, [R22.64] ;  /* 0x0000000e160dc981 */ /* 0x000362000c1e1900 */
[----:B------:R-:W-:Y:S01]  /*1860*/  @!P4 IADD3.X R25, R32, c[0x0][0x17c], RZ, P5, !PT ;  /* 0x00005f002019ca10 */ /* 0x000fe20002ffe4ff */
[----:B0-----:R-:W-:-:S04]  /*1870*/  CS2R R14, SRZ ;  /* 0x00000000000e7805 */ /* 0x001fc8000001ff00 */
[----:B------:R0:W5:Y:S02]  /*1880*/  @!P4 LDG.E R42, [R24.64] ;  /* 0x0000000e182ac981 */ /* 0x000164000c1e1900 */
[----:B0-----:R-:W-:-:S04]  /*1890*/  @!P2 IADD3 R24, P4, R33, c[0x0][0x180], RZ ;  /* 0x000060002118aa10 */ /* 0x001fc80007f9e0ff */
[----:B------:R-:W-:-:S05]  /*18a0*/  @!P2 IADD3.X R25, R31, c[0x0][0x184], RZ, P4, !PT ;  /* 0x000061001f19aa10 */ /* 0x000fca00027fe4ff */
[----:B------:R0:W5:Y:S01]  /*18b0*/  @!P2 LDG.E R15, [R24.64] ;  /* 0x0000000e180fa981 */ /* 0x000162000c1e1900 */
[C---:B------:R-:W-:Y:S02]  /*18c0*/  @!P3 IADD3 R26, P6, R29.reuse, c[0x0][0x180], RZ ;  /* 0x000060001d1aba10 */ /* 0x040fe40007fde0ff */
[----:B-1----:R-:W-:Y:S02]  /*18d0*/  @!P3 IADD3 R22, P0, R29, c[0x0][0x178], RZ ;  /* 0x00005e001d16ba10 */ /* 0x002fe40007f1e0ff */
[C---:B------:R-:W-:Y:S02]  /*18e0*/  @!P3 IADD3.X R27, R30.reuse, c[0x0][0x184], RZ, P6, !PT ;  /* 0x000061001e1bba10 */ /* 0x040fe400037fe4ff */
[----:B------:R-:W-:-:S03]  /*18f0*/  @!P3 IADD3.X R23, R30, c[0x0][0x17c], RZ, P0, !PT ;  /* 0x00005f001e17ba10 */ /* 0x000fc600007fe4ff */
[----:B------:R1:W5:Y:S01]  /*1900*/  @!P3 LDG.E R14, [R26.64] ;  /* 0x0000000e1a0eb981 */ /* 0x000362000c1e1900 */
[----:B------:R-:W-:Y:S01]  /*1910*/  CS2R R40, SRZ ;  /* 0x0000000000287805 */ /* 0x000fe2000001ff00 */
[----:B------:R-:W-:Y:S01]  /*1920*/  UMOV UR5, 0x3f800000 ;  /* 0x3f80000000057882 */ /* 0x000fe20000000000 */
[----:B------:R-:W-:Y:S01]  /*1930*/  BSSY B0, `(.L_x_1134) ;  /* 0x000001f000007945 */ /* 0x000fe20003800000 */
[----:B------:R-:W-:-:S03]  /*1940*/  ISETP.NE.AND P4, PT, RZ, UR13, PT ;  /* 0x0000000dff007c0c */ /* 0x000fc6000bf85270 */
[----:B------:R2:W5:Y:S01]  /*1950*/  @!P3 LDG.E R41, [R22.64] ;  /* 0x0000000e1629b981 */ /* 0x000562000c1e1900 */
[----:B-1----:R-:W-:Y:S01]  /*1960*/  @!P2 IADD3 R26, P5, R33, c[0x0][0x178], RZ ;  /* 0x00005e00211aaa10 */ /* 0x002fe20007fbe0ff */
[----:B---3--:R-:W1:Y:S02]  /*1970*/  R2UR UR16, R20 ;  /* 0x00000000141073c2 */ /* 0x008e6400000e0000 */
        /* <DEDUP_REMOVED lines=8> */
[----:B------:R-:W-:Y:S02]  /*1a00*/  ISETP.GT.U32.AND P0, PT, R0, 0x22f, PT ;  /* 0x0000022f0000780c */ /* 0x000fe40003f04070 */
[----:B------:R-:W-:Y:S01]  /*1a10*/  @!P2 IADD3.X R27, R31, c[0x0][0x17c], RZ, P5, !PT ;  /* 0x00005f001f1baa10 */ /* 0x000fe20002ffe4ff */
[----:B------:R-:W-:Y:S01]  /*1a20*/  CS2R R20, SRZ ;  /* 0x0000000000147805 */ /* 0x000fe2000001ff00 */
[----:B--2---:R-:W-:-:S03]  /*1a30*/  CS2R R22, SRZ ;  /* 0x0000000000167805 */ /* 0x004fc6000001ff00 */
[----:B------:R4:W5:Y:S01]  /*1a40*/  @!P2 LDG.E R40, [R26.64] ;  /* 0x0000000e1a28a981 */ /* 0x000962000c1e1900 */
[----:B-1----:R-:W-:Y:S01]  /*1a50*/  @UP0 UMOV UR5, UR4 ;  /* 0x0000000400050c82 */ /* 0x002fe20008000000 */
[--C-:B----4-:R-:W-:Y:S02]  /*1a60*/  HADD2.F32 R26, -RZ, R56.reuse.H0_H0 ;  /* 0x20000038ff1a7230 */ /* 0x110fe40000004100 */
[----:B------:R-:W-:Y:S02]  /*1a70*/  HADD2.F32 R27, -RZ, R56.H1_H1 ;  /* 0x30000038ff1b7230 */ /* 0x000fe40000004100 */
        /* <DEDUP_REMOVED lines=10> */
.L_x_1135:
[----:B0-----:R-:W-:Y:S05]  /*1b20*/  BSYNC B0 ;  /* 0x0000000000007941 */ /* 0x001fea0003800000 */
.L_x_1134:
[----:B------:R-:W-:Y:S01]  /*1b30*/  FADD.FTZ R26, R26, -UR16 ;  /* 0x800000101a1a7e21 */ /* 0x000fe20008010000 */
[--C-:B-----5:R-:W-:Y:S01]  /*1b40*/  HADD2.F32 R25, -RZ, R55.reuse.H1_H1 ;  /* 0x30000037ff197230 */ /* 0x120fe20000004100 */
[----:B------:R-:W-:Y:S01]  /*1b50*/  FADD.FTZ R28, R27, -UR16 ;  /* 0x800000101b1c7e21 */ /* 0x000fe20008010000 */
[----:B------:R-:W-:Y:S01]  /*1b60*/  HADD2.F32 R27, -RZ, R55.H0_H0 ;  /* 0x20000037ff1b7230 */ /* 0x000fe20000004100 */
        /* <DEDUP_REMOVED lines=21> */
.L_x_1136:
[----:B------:R-:W-:Y:S01]  /*1cc0*/  FMUL.FTZ R24, R27, R20 ;  /* 0x000000141b187220 */ /* 0x000fe20000410000 */
[--C-:B------:R-:W-:Y:S01]  /*1cd0*/  HADD2.F32 R26, -RZ, R39.reuse.H1_H1 ;  /* 0x30000027ff1a7230 */ /* 0x100fe20000004100 */
[----:B------:R-:W-:Y:S01]  /*1ce0*/  FMUL.FTZ R30, R25, R21 ;  /* 0x00000015191e7220 */ /* 0x000fe20000410000 */
[----:B------:R-:W-:Y:S01]  /*1cf0*/  HADD2.F32 R32, -RZ, R54.H1_H1 ;  /* 0x30000036ff207230 */ /* 0x000fe20000004100 */
[----:B------:R-:W-:Y:S02]  /*1d00*/  FFMA.FTZ R29, R33, R24, RZ ;  /* 0x00000018211d7223 */ /* 0x000fe400000100ff */
[----:B------:R-:W-:Y:S01]  /*1d10*/  FADD.FTZ R31, RZ, R24 ;  /* 0x00000018ff1f7221 */ /* 0x000fe20000010000 */
[----:B------:R-:W-:Y:S01]  /*1d20*/  HADD2.F32 R24, -RZ, R39.H0_H0 ;  /* 0x20000027ff187230 */ /* 0x000fe20000004100 */
[----:B------:R-:W-:-:S02]  /*1d30*/  FFMA.FTZ R29, R28, R30, R29 ;  /* 0x0000001e1c1d7223 */ /* 0x000fc4000001001d */
[----:B------:R-:W-:Y:S02]  /*1d40*/  FADD.FTZ R26, R26, -UR16 ;  /* 0x800000101a1a7e21 */ /* 0x000fe40008010000 */
[----:B------:R-:W-:Y:S02]  /*1d50*/  FADD.FTZ R24, R24, -UR16 ;  /* 0x8000001018187e21 */ /* 0x000fe40008010000 */
[----:B------:R-:W-:Y:S02]  /*1d60*/  FADD.FTZ R30, R30, R31 ;  /* 0x0000001f1e1e7221 */ /* 0x000fe40000010000 */
[----:B------:R-:W-:Y:S02]  /*1d70*/  FMUL.FTZ R31, R24, UR5 ;  /* 0x00000005181f7c20 */ /* 0x000fe40008410000 */
[----:B------:R-:W-:Y:S01]  /*1d80*/  FFMA.FTZ R24, R33, R27, RZ ;  /* 0x0000001b21187223 */ /* 0x000fe200000100ff */
[----:B------:R-:W-:Y:S01]  /*1d90*/  HADD2.F32 R33, -RZ, R54.H0_H0 ;  /* 0x20000036ff217230 */ /* 0x000fe20000004100 */
        /* <DEDUP_REMOVED lines=20> */
.L_x_1137:
[----:B------:R-:W-:Y:S02]  /*1ee0*/  FADD.FTZ R34, RZ, R27 ;  /* 0x0000001bff227221 */ /* 0x000fe40000010000 */
[----:B------:R-:W-:Y:S02]  /*1ef0*/  FMUL.FTZ R36, R33, R20 ;  /* 0x0000001421247220 */ /* 0x000fe40000410000 */
[C---:B------:R-:W-:Y:S02]  /*1f00*/  FFMA.FTZ R24, R31.reuse, R33, R24 ;  /* 0x000000211f187223 */ /* 0x040fe40000010018 */
[----:B------:R-:W-:Y:S02]  /*1f10*/  FADD.FTZ R27, R34, R33 ;  /* 0x00000021221b7221 */ /* 0x000fe40000010000 */
[----:B------:R-:W-:Y:S02]  /*1f20*/  FADD.FTZ R33, R30, R36 ;  /* 0x000000241e217221 */ /* 0x000fe40000010000 */
[----:B------:R-:W-:-:S02]  /*1f30*/  FFMA.FTZ R29, R31, R36, R29 ;  /* 0x000000241f1d7223 */ /* 0x000fc4000001001d */
[----:B------:R-:W-:Y:S01]  /*1f40*/  FFMA.FTZ R35, R28, R25, RZ ;  /* 0x000000191c237223 */ /* 0x000fe200000100ff */
[--C-:B------:R-:W-:Y:S01]  /*1f50*/  HADD2.F32 R28, -RZ, R3.reuse.H1_H1 ;  /* 0x30000003ff1c7230 */ /* 0x100fe20000004100 */
[----:B------:R-:W-:Y:S02]  /*1f60*/  FMUL.FTZ R30, R32, R21 ;  /* 0x00000015201e7220 */ /* 0x000fe40000410000 */
[----:B------:R-:W-:Y:S02]  /*1f70*/  FADD.FTZ R31, RZ, R25 ;  /* 0x00000019ff1f7221 */ /* 0x000fe40000010000 */
[C---:B------:R-:W-:Y:S02]  /*1f80*/  FFMA.FTZ R25, R26.reuse, R32, R35 ;  /* 0x000000201a197223 */ /* 0x040fe40000010023 */
[----:B------:R-:W-:Y:S01]  /*1f90*/  FFMA.FTZ R29, R26, R30, R29 ;  /* 0x0000001e1a1d7223 */ /* 0x000fe2000001001d */
[----:B------:R-:W-:Y:S01]  /*1fa0*/  HADD2.F32 R26, -RZ, R3.H0_H0 ;  /* 0x20000003ff1a7230 */ /* 0x000fe20000004100 */
[----:B------:R-:W-:-:S02]  /*1fb0*/  FADD.FTZ R28, R28, -UR16 ;  /* 0x800000101c1c7e21 */ /* 0x000fc40008010000 */
[----:B------:R-:W-:Y:S02]  /*1fc0*/  FADD.FTZ R32, R31, R32 ;  /* 0x000000201f207221 */ /* 0x000fe40000010000 */
[----:B------:R-:W-:Y:S02]  /*1fd0*/  FADD.FTZ R26, R26, -UR16 ;  /* 0x800000101a1a7e21 */ /* 0x000fe40008010000 */
[----:B------:R-:W-:Y:S01]  /*1fe0*/  FADD.FTZ R30, R30, R33 ;  /* 0x000000211e1e7221 */ /* 0x000fe20000010000 */
[--C-:B------:R-:W-:Y:S01]  /*1ff0*/  HADD2.F32 R33, -RZ, R53.reuse.H0_H0 ;  /* 0x20000035ff217230 */ /* 0x100fe20000004100 */
[----:B------:R-:W-:Y:S02]  /*2000*/  FMUL.FTZ R31, R26, UR5 ;  /* 0x000000051a1f7c20 */ /* 0x000fe40008410000 */
[----:B------:R-:W-:Y:S01]  /*2010*/  FMUL.FTZ R26, R28, UR5 ;  /* 0x000000051c1a7c20 */ /* 0x000fe20008410000 */
[----:B------:R-:W-:Y:S01]  /*2020*/  HADD2.F32 R28, -RZ, R53.H1_H1 ;  /* 0x30000035ff1c7230 */ /* 0x000fe20000004100 */
        /* <DEDUP_REMOVED lines=19> */
.L_x_1138:
[----:B------:R-:W-:Y:S02]  /*2160*/  FMUL.FTZ R34, R33, R20 ;  /* 0x0000001421227220 */ /* 0x000fe40000410000 */
[C---:B------:R-:W-:Y:S02]  /*2170*/  FFMA.FTZ R24, R31.reuse, R33, R24 ;  /* 0x000000211f187223 */ /* 0x040fe40000010018 */
[----:B------:R-:W-:Y:S02]  /*2180*/  FFMA.FTZ R29, R31, R34, R29 ;  /* 0x000000221f1d7223 */ /* 0x000fe4000001001d */
[----:B------:R-:W-:Y:S02]  /*2190*/  FADD.FTZ R31, R30, R34 ;  /* 0x000000221e1f7221 */ /* 0x000fe40000010000 */
[----:B------:R-:W-:Y:S02]  /*21a0*/  FMUL.FTZ R30, R28, R21 ;  /* 0x000000151c1e7220 */ /* 0x000fe40000410000 */
[----:B------:R-:W-:-:S02]  /*21b0*/  FFMA.FTZ R25, R26, R28, R25 ;  /* 0x0000001c1a197223 */ /* 0x000fc40000010019 */
[----:B------:R-:W-:Y:S01]  /*21c0*/  FFMA.FTZ R29, R26, R30, R29 ;  /* 0x0000001e1a1d7223 */ /* 0x000fe2000001001d */
[--C-:B------:R-:W-:Y:S01]  /*21d0*/  HADD2.F32 R26, -RZ, R38.reuse.H0_H0 ;  /* 0x20000026ff1a7230 */ /* 0x100fe20000004100 */
[----:B------:R-:W-:Y:S01]  /*21e0*/  FADD.FTZ R32, R32, R28 ;  /* 0x0000001c20207221 */ /* 0x000fe20000010000 */
[----:B------:R-:W-:Y:S01]  /*21f0*/  HADD2.F32 R28, -RZ, R38.H1_H1 ;  /* 0x30000026ff1c7230 */ /* 0x000fe20000004100 */
[----:B------:R-:W-:Y:S02]  /*2200*/  FADD.FTZ R30, R30, R31 ;  /* 0x0000001f1e1e7221 */ /* 0x000fe40000010000 */
[----:B------:R-:W-:Y:S02]  /*2210*/  FADD.FTZ R26, R26, -UR16 ;  /* 0x800000101a1a7e21 */ /* 0x000fe40008010000 */
[----:B------:R-:W-:Y:S02]  /*2220*/  FADD.FTZ R28, R28, -UR16 ;  /* 0x800000101c1c7e21 */ /* 0x000fe40008010000 */
[----:B------:R-:W-:-:S02]  /*2230*/  FMUL.FTZ R31, R26, UR5 ;  /* 0x000000051a1f7c20 */ /* 0x000fc40008410000 */
[----:B------:R-:W-:Y:S01]  /*2240*/  FADD.FTZ R27, R27, R33 ;  /* 0x000000211b1b7221 */ /* 0x000fe20000010000 */
[--C-:B------:R-:W-:Y:S01]  /*2250*/  HADD2.F32 R33, -RZ, R52.reuse.H0_H0 ;  /* 0x20000034ff217230 */ /* 0x100fe20000004100 */
        /* <DEDUP_REMOVED lines=21> */
.L_x_1139:
        /* <DEDUP_REMOVED lines=37> */
.L_x_1140:
        /* <DEDUP_REMOVED lines=37> */
.L_x_1141:
        /* <DEDUP_REMOVED lines=37> */
.L_x_1142:
        /* <DEDUP_REMOVED lines=37> */
.L_x_1143:
        /* <DEDUP_REMOVED lines=37> */
.L_x_1144:
        /* <DEDUP_REMOVED lines=37> */
.L_x_1145:
        /* <DEDUP_REMOVED lines=37> */
.L_x_1146:
        /* <DEDUP_REMOVED lines=37> */
.L_x_1147:
        /* <DEDUP_REMOVED lines=37> */
.L_x_1148:
[----:B------:R-:W-:Y:S02]  /*3880*/  FMUL.FTZ R34, R33, R20 ;  /* 0x0000001421227220 */ /* 0x000fe40000410000 */
[C---:B------:R-:W-:Y:S02]  /*3890*/  FFMA.FTZ R24, R31.reuse, R33, R24 ;  /* 0x000000211f187223 */ /* 0x040fe40000010018 */
[----:B------:R-:W-:Y:S02]  /*38a0*/  FFMA.FTZ R29, R31, R34, R29 ;  /* 0x000000221f1d7223 */ /* 0x000fe4000001001d */
[----:B------:R-:W-:Y:S02]  /*38b0*/  FMUL.FTZ R31, R28, R21 ;  /* 0x000000151c1f7220 */ /* 0x000fe40000410000 */
[----:B------:R-:W-:Y:S02]  /*38c0*/  FADD.FTZ R34, R30, R34 ;  /* 0x000000221e227221 */ /* 0x000fe40000010000 */
[----:B------:R-:W-:-:S02]  /*38d0*/  FADD.FTZ R32, R32, R28 ;  /* 0x0000001c20207221 */ /* 0x000fc40000010000 */
[C---:B------:R-:W-:Y:S01]  /*38e0*/  FFMA.FTZ R25, R26.reuse, R28, R25 ;  /* 0x0000001c1a197223 */ /* 0x040fe20000010019 */
[--C-:B------:R-:W-:Y:S01]  /*38f0*/  HADD2.F32 R28, -RZ, R13.reuse.H1_H1 ;  /* 0x3000000dff1c7230 */ /* 0x100fe20000004100 */
[----:B------:R-:W-:Y:S01]  /*3900*/  FFMA.FTZ R30, R26, R31, R29 ;  /* 0x0000001f1a1e7223 */ /* 0x000fe2000001001d */
[----:B------:R-:W-:Y:S01]  /*3910*/  HADD2.F32 R26, -RZ, R13.H0_H0 ;  /* 0x2000000dff1a7230 */ /* 0x000fe20000004100 */
[----:B------:R-:W-:Y:S01]  /*3920*/  FADD.FTZ R27, R27, R33 ;  /* 0x000000211b1b7221 */ /* 0x000fe20000010000 */
[--C-:B------:R-:W-:Y:S01]  /*3930*/  HADD2.F32 R29, -RZ, R42.reuse.H1_H1 ;  /* 0x3000002aff1d7230 */ /* 0x100fe20000004100 */
[----:B------:R-:W-:Y:S02]  /*3940*/  FADD.FTZ R28, R28, -UR16 ;  /* 0x800000101c1c7e21 */ /* 0x000fe40008010000 */
[----:B------:R-:W-:Y:S02]  /*3950*/  FADD.FTZ R26, R26, -UR16 ;  /* 0x800000101a1a7e21 */ /* 0x000fe40008010000 */
[----:B------:R-:W-:Y:S01]  /*3960*/  FADD.FTZ R31, R31, R34 ;  /* 0x000000221f1f7221 */ /* 0x000fe20000010000 */
[----:B------:R-:W-:Y:S01]  /*3970*/  HADD2.F32 R34, -RZ, R42.H0_H0 ;  /* 0x2000002aff227230 */ /* 0x000fe20000004100 */
        /* <DEDUP_REMOVED lines=21> */
.L_x_1149:
[----:B------:R-:W-:Y:S01]  /*3ad0*/  FMUL.FTZ R36, R34, R20 ;  /* 0x0000001422247220 */ /* 0x000fe20000410000 */
[----:B------:R-:W-:Y:S01]  /*3ae0*/  HADD2.F32 R35, -RZ, R41.H0_H0 ;  /* 0x20000029ff237230 */ /* 0x000fe20000004100 */
[C---:B------:R-:W-:Y:S02]  /*3af0*/  FFMA.FTZ R24, R33.reuse, R34, R24 ;  /* 0x0000002221187223 */ /* 0x040fe40000010018 */
[----:B------:R-:W-:Y:S01]  /*3b00*/  FFMA.FTZ R33, R33, R36, R30 ;  /* 0x0000002421217223 */ /* 0x000fe2000001001e */
[----:B------:R-:W-:Y:S01]  /*3b10*/  HADD2.F32 R30, -RZ, R14.H1_H1 ;  /* 0x3000000eff1e7230 */ /* 0x000fe20000004100 */
[----:B------:R-:W-:Y:S02]  /*3b20*/  FADD.FTZ R36, R31, R36 ;  /* 0x000000241f247221 */ /* 0x000fe40000010000 */
[----:B------:R-:W-:Y:S02]  /*3b30*/  FMUL.FTZ R31, R29, R21 ;  /* 0x000000151d1f7220 */ /* 0x000fe40000410000 */
[----:B------:R-:W-:-:S02]  /*3b40*/  FADD.FTZ R26, R27, R34 ;  /* 0x000000221b1a7221 */ /* 0x000fc40000010000 */
[----:B------:R-:W-:Y:S02]  /*3b50*/  FADD.FTZ R27, R32, R29 ;  /* 0x0000001d201b7221 */ /* 0x000fe40000010000 */
[C---:B------:R-:W-:Y:S02]  /*3b60*/  FFMA.FTZ R25, R28.reuse, R29, R25 ;  /* 0x0000001d1c197223 */ /* 0x040fe40000010019 */
[----:B------:R-:W-:Y:S01]  /*3b70*/  FFMA.FTZ R29, R28, R31, R33 ;  /* 0x0000001f1c1d7223 */ /* 0x000fe20000010021 */
[----:B------:R-:W-:Y:S01]  /*3b80*/  HADD2.F32 R28, -RZ, R14.H0_H0 ;  /* 0x2000000eff1c7230 */ /* 0x000fe20000004100 */
[----:B------:R-:W-:Y:S02]  /*3b90*/  FADD.FTZ R30, R30, -UR16 ;  /* 0x800000101e1e7e21 */ /* 0x000fe40008010000 */
[----:B------:R-:W-:Y:S02]  /*3ba0*/  FADD.FTZ R31, R31, R36 ;  /* 0x000000241f1f7221 */ /* 0x000fe40000010000 */
[----:B------:R-:W-:-:S04]  /*3bb0*/  FADD.FTZ R28, R28, -UR16 ;  /* 0x800000101c1c7e21 */ /* 0x000fc80008010000 */
        /* <DEDUP_REMOVED lines=22> */
.L_x_1150:
[----:B------:R-:W-:Y:S02]  /*3d20*/  FMUL.FTZ R32, R35, R20 ;  /* 0x0000001423207220 */ /* 0x000fe40000410000 */
[C---:B------:R-:W-:Y:S02]  /*3d30*/  FFMA.FTZ R24, R33.reuse, R35, R24 ;  /* 0x0000002321187223 */ /* 0x040fe40000010018 */
[----:B------:R-:W-:Y:S02]  /*3d40*/  FFMA.FTZ R29, R33, R32, R29 ;  /* 0x00000020211d7223 */ /* 0x000fe4000001001d */
[----:B------:R-:W-:Y:S02]  /*3d50*/  FMUL.FTZ R33, R30, R21 ;  /* 0x000000151e217220 */ /* 0x000fe40000410000 */
[----:B------:R-:W-:Y:S02]  /*3d60*/  FADD.FTZ R34, R31, R32 ;  /* 0x000000201f227221 */ /* 0x000fe40000010000 */
        /* <DEDUP_REMOVED lines=8> */
[----:B------:R-:W-:Y:S01]  /*3df0*/  FMUL.FTZ R31, R28, UR5 ;  /* 0x000000051c1f7c20 */ /* 0x000fe20008410000 */
[--C-:B------:R-:W-:Y:S01]  /*3e00*/  HADD2.F32 R28, -RZ, R40.reuse.H1_H1 ;  /* 0x30000028ff1c7230 */ /* 0x100fe20000004100 */
[----:B------:R-:W-:Y:S01]  /*3e10*/  FMUL.FTZ R30, R29, UR5 ;  /* 0x000000051d1e7c20 */ /* 0x000fe20008410000 */
[----:B------:R-:W-:Y:S01]  /*3e20*/  HADD2.F32 R29, -RZ, R40.H0_H0 ;  /* 0x20000028ff1d7230 */ /* 0x000fe20000004100 */
[----:B------:R-:W-:Y:S01]  /*3e30*/  FADD.FTZ R33, R33, R34 ;  /* 0x0000002221217221 */ /* 0x000fe20000010000 */
        /* <DEDUP_REMOVED lines=19> */
.L_x_1151:
        /* <DEDUP_REMOVED lines=95> */
.L_x_1153:
[----:B------:R-:W-:Y:S05]  /*4560*/  BSYNC B0 ;  /* 0x0000000000007941 */ /* 0x000fea0003800000 */
.L_x_1152:
        /* <DEDUP_REMOVED lines=79> */
.L_x_1155:
[----:B------:R-:W-:Y:S05]  /*4a60*/  BSYNC B0 ;  /* 0x0000000000007941 */ /* 0x000fea0003800000 */
.L_x_1154:
        /* <DEDUP_REMOVED lines=21> */
.L_x_1157:
[----:B------:R-:W-:Y:S05]  /*4bc0*/  BSYNC B0 ;  /* 0x0000000000007941 */ /* 0x000fea0003800000 */
.L_x_1156:
        /* <DEDUP_REMOVED lines=28> */
.L_x_1160:
[----:B------:R-:W2:Y:S01]  /*4d90*/  LDG.E.STRONG.GPU R24, [R26.64] ;  /* 0x0000000e1a187981 */ /* 0x000ea2000c1ef900 */
[----:B------:R-:W-:Y:S01]  /*4da0*/  YIELD ;  /* 0x0000000000007946 */ /* 0x000fe20003800000 */
[----:B--2---:R-:W-:Y:S01]  /*4db0*/  ISETP.NE.AND P0, PT, R24, R35, PT ;  /* 0x000000231800720c */ /* 0x004fe20003f05270 */
[----:B------:R-:W-:-:S12]  /*4dc0*/  CCTL.IVALL ;  /* 0x00000000ff00798f */ /* 0x000fd80002000000 */
[----:B------:R-:W-:Y:S05]  /*4dd0*/  @P0 BRA `(.L_x_1160) ;  /* 0xffffffb000000947 */ /* 0x000fea000383ffff */
.L_x_1159:
        /* <DEDUP_REMOVED lines=17> */
.L_x_1164:
        /* <DEDUP_REMOVED lines=115> */
.L_x_1163:
        /* <DEDUP_REMOVED lines=61> */
.L_x_1165:
[----:B------:R-:W-:-:S13]  /*59f0*/  ISETP.NE.OR P0, PT, R24, RZ, P0 ;  /* 0x000000ff1800720c */ /* 0x000fda0000705670 */
[----:B------:R-:W-:Y:S05]  /*5a00*/  @!P0 BRA `(.L_x_1161) ;  /* 0x000001f000008947 */ /* 0x000fea0003800000 */
.L_x_1162:
        /* <DEDUP_REMOVED lines=31> */
.L_x_1161:
        /* <DEDUP_REMOVED lines=12> */
.L_x_1167:
[----:B------:R-:W-:Y:S05]  /*5cc0*/  BSYNC B0 ;  /* 0x0000000000007941 */ /* 0x000fea0003800000 */
.L_x_1166:
        /* <DEDUP_REMOVED lines=16> */
.L_x_1158:
        /* <DEDUP_REMOVED lines=11> */
[----:B------:R-:W-:Y:S02]  /*5e80*/  ISETP.GE.U32.AND P2, PT, R74, c[0x0][0x1e0], PT ;  /* 0x000078004a007a0c */ /* 0x000fe40003f46070 */
[----:B------:R-:W-:Y:S01]  /*5e90*/  ISETP.GT.U32.OR P0, PT, R0, 0x22f, P0 ;  /* 0x0000022f0000780c */ /* 0x000fe20000704470 */
[----:B------:R-:W1:Y:S02]  /*5ea0*/  LDS.64 R24, [0xb0] ;  /* 0x0000b000ff187984 */ /* 0x000e640000000a00 */
[----:B-1----:R-:W-:Y:S01]  /*5eb0*/  FMUL.FTZ R27, R24, c[0x0][0x20c] ;  /* 0x00008300181b7a20 */ /* 0x002fe20000410000 */
[--C-:B------:R-:W-:Y:S01]  /*5ec0*/  HADD2.F32 R24, -RZ, R55.reuse.H1_H1 ;  /* 0x30000037ff187230 */ /* 0x100fe20000004100 */
[----:B------:R-:W-:Y:S01]  /*5ed0*/  FMUL.FTZ R28, R25, c[0x0][0x20c] ;  /* 0x00008300191c7a20 */ /* 0x000fe20000410000 */
[----:B------:R-:W-:Y:S01]  /*5ee0*/  HADD2.F32 R25, -RZ, R55.H0_H0 ;  /* 0x20000037ff197230 */ /* 0x000fe20000004100 */
[----:B------:R1:W2:Y:S02]  /*5ef0*/  R2UR UR4, R27 ;  /* 0x000000001b0473c2 */ /* 0x0002a400000e0000 */
[----:B-1----:R-:W-:-:S02]  /*5f00*/  FMUL.FTZ R27, R26, UR5 ;  /* 0x000000051a1b7c20 */ /* 0x002fc40008410000 */
[----:B------:R-:W-:Y:S01]  /*5f10*/  FMUL.FTZ R26, R56, UR5 ;  /* 0x00000005381a7c20 */ /* 0x000fe20008410000 */
[----:B------:R-:W-:Y:S05]  /*5f20*/  @!P4 BRA `(.L_x_1168) ;  /* 0x000001200000c947 */ /* 0x000fea0003800000 */
[----:B------:R-:W-:Y:S02]  /*5f30*/  FFMA.FTZ R31, R27, R20, R22 ;  /* 0x000000141b1f7223 */ /* 0x000fe40000010016 */
[----:B------:R-:W-:Y:S02]  /*5f40*/  FFMA.FTZ R30, R26, R21, R23 ;  /* 0x000000151a1e7223 */ /* 0x000fe40000010017 */
[----:B------:R-:W-:Y:S02]  /*5f50*/  FMUL.FTZ R32, R31, -1.4426950216293334961 ;  /* 0xbfb8aa3b1f207820 */ /* 0x000fe40000410000 */
[----:B------:R-:W-:-:S04]  /*5f60*/  FMUL.FTZ R35, R30, -1.4426950216293334961 ;  /* 0xbfb8aa3b1e237820 */ /* 0x000fc80000410000 */
[----:B------:R-:W1:Y:S08]  /*5f70*/  MUFU.EX2 R32, R32 ;  /* 0x0000002000207308 */ /* 0x000e700000000800 */
[----:B------:R-:W3:Y:S01]  /*5f80*/  MUFU.EX2 R35, R35 ;  /* 0x0000002300237308 */ /* 0x000ee20000000800 */
[----:B-1----:R-:W-:-:S07]  /*5f90*/  FADD.FTZ R33, R32, 1 ;  /* 0x3f80000020217421 */ /* 0x002fce0000010000 */
[----:B------:R-:W1:Y:S01]  /*5fa0*/  MUFU.RCP R34, R33 ;  /* 0x0000002100227308 */ /* 0x000e620000001000 */
[----:B0--3--:R-:W-:-:S07]  /*5fb0*/  FADD.FTZ R36, R35, 1 ;  /* 0x3f80000023247421 */ /* 0x009fce0000010000 */
[----:B------:R-:W0:Y:S01]  /*5fc0*/  MUFU.RCP R37, R36 ;  /* 0x0000002400257308 */ /* 0x000e220000001000 */
[----:B-1----:R-:W-:Y:S02]  /*5fd0*/  FMUL.FTZ R25, R25, R34 ;  /* 0x0000002219197220 */ /* 0x002fe40000410000 */
[----:B------:R-:W-:-:S04]  /*5fe0*/  FADD.FTZ R34, -R34, 1 ;  /* 0x3f80000022227421 */ /* 0x000fc80000010100 */
[----:B------:R-:W-:Y:S02]  /*5ff0*/  FFMA.FTZ R34, R31, R34, 1 ;  /* 0x3f8000001f227423 */ /* 0x000fe40000010022 */
[----:B0-----:R-:W-:Y:S02]  /*6000*/  FMUL.FTZ R24, R24, R37 ;  /* 0x0000002518187220 */ /* 0x001fe40000410000 */
[----:B------:R-:W-:Y:S02]  /*6010*/  FADD.FTZ R37, -R37, 1 ;  /* 0x3f80000025257421 */ /* 0x000fe40000010100 */
[----:B------:R-:W-:Y:S02]  /*6020*/  FMUL.FTZ R25, R25, R34 ;  /* 0x0000002219197220 */ /* 0x000fe40000410000 */
[----:B------:R-:W-:-:S04]  /*6030*/  FFMA.FTZ R37, R30, R37, 1 ;  /* 0x3f8000001e257423 */ /* 0x000fc80000010025 */
[----:B------:R-:W-:Y:S02]  /*6040*/  FMUL.FTZ R24, R24, R37 ;  /* 0x0000002518187220 */ /* 0x000fe40000410000 */
.L_x_1168:
[----:B------:R-:W-:Y:S01]  /*6050*/  BSSY B0, `(.L_x_1169) ;  /* 0x0000012000007945 */ /* 0x000fe20003800000 */
[----:B------:R-:W-:Y:S05]  /*6060*/  @!P1 BRA `(.L_x_1170) ;  /* 0x0000010000009947 */ /* 0x000fea0003800000 */
[--C-:B--2---:R-:W-:Y:S02]  /*6070*/  FFMA.FTZ R27, R27, UR4, R28.reuse ;  /* 0x000000041b1b7c23 */ /* 0x104fe4000801001c */
[----:B------:R-:W-:Y:S02]  /*6080*/  FFMA.FTZ R26, R26, UR4, R28 ;  /* 0x000000041a1a7c23 */ /* 0x000fe4000801001c */
[----:B------:R-:W-:Y:S01]  /*6090*/  FFMA.FTZ R27, R25, R20, -R27 ;  /* 0x00000014191b7223 */ /* 0x000fe2000001081b */
[----:B------:R-:W-:Y:S01]  /*60a0*/  MOV R25, R19 ;  /* 0x0000001300197202 */ /* 0x000fe20000000f00 */
[----:B------:R-:W-:Y:S01]  /*60b0*/  FFMA.FTZ R26, R24, R21, -R26 ;  /* 0x00000015181a7223 */ /* 0x000fe2000001081a */
[----:B------:R-:W-:Y:S01]  /*60c0*/  MOV R24, R16 ;  /* 0x0000001000187202 */ /* 0x000fe20000000f00 */
[----:B------:R-:W-:Y:S02]  /*60d0*/  IMAD R31, R93, c[0x0][0x1d8], RZ ;  /* 0x000076005d1f7a24 */ /* 0x000fe400078e02ff */
[----:B------:R-:W-:-:S02]  /*60e0*/  FMUL.FTZ R30, R26, UR5 ;  /* 0x000000051a1e7c20 */ /* 0x000fc40008410000 */
[----:B------:R-:W-:-:S04]  /*60f0*/  IMAD.WIDE.U32 R24, R2, c[0x0][0x1d8], R24 ;  /* 0x0000760002187a25 */ /* 0x000fc800078e0018 */
[----:B------:R-:W-:Y:S01]  /*6100*/  IMAD R33, R2, c[0x0][0x1dc], R31 ;  /* 0x0000770002217a24 */ /* 0x000fe200078e021f */
[----:B------:R-:W-:Y:S01]  /*6110*/  LEA R26, P5, R24, c[0x0][0x160], 0x1 ;  /* 0x00005800181a7a11 */ /* 0x000fe200078a08ff */
[----:B------:R-:W-:-:S03]  /*6120*/  FMUL.FTZ R31, R27, UR5 ;  /* 0x000000051b1f7c20 */ /* 0x000fc60008410000 */
[----:B------:R-:W-:Y:S02]  /*6130*/  IADD3 R33, R25, R33, RZ ;  /* 0x0000002119217210 */ /* 0x000fe40007ffe0ff */
[----:B------:R-:W-:Y:S02]  /*6140*/  F2FP.PACK_AB R25, R30, R31 ;  /* 0x0000001f1e19723e */ /* 0x000fe400000000ff */
[----:B------:R-:W-:-:S05]  /*6150*/  LEA.HI.X R27, R24, c[0x0][0x164], R33, 0x1, P5 ;  /* 0x00005900181b7a11 */ /* 0x000fca00028f0c21 */
[----:B------:R1:W-:Y:S02]  /*6160*/  STG.E [R26.64], R25 ;  /* 0x000000191a007986 */ /* 0x0003e4000c10190e */
.L_x_1170:
[----:B------:R-:W-:Y:S05]  /*6170*/  BSYNC B0 ;  /* 0x0000000000007941 */ /* 0x000fea0003800000 */
.L_x_1169:
[----:B-1----:R-:W-:Y:S01]  /*6180*/  FADD.FTZ R25, R29, -UR16 ;  /* 0x800000101d197e21 */ /* 0x002fe20008010000 */
[--C-:B------:R-:W-:Y:S01]  /*6190*/  HADD2.F32 R27, -RZ, R54.reuse.H0_H0 ;  /* 0x20000036ff1b7230 */ /* 0x100fe20000004100 */
        /* <DEDUP_REMOVED lines=23> */
.L_x_1171:
        /* <DEDUP_REMOVED lines=18> */
.L_x_1173:
[----:B------:R-:W-:Y:S05]  /*6430*/  BSYNC B0 ;  /* 0x0000000000007941 */ /* 0x000fea0003800000 */
.L_x_1172:
[--C-:B------:R-:W-:Y:S01]  /*6440*/  HADD2.F32 R24, -RZ, R3.reuse.H0_H0 ;  /* 0x20000003ff187230 */ /* 0x100fe20000004100 */
[----:B------:R-:W-:Y:S01]  /*6450*/  ISETP.GE.AND.EX P3, PT, R79, c[0x0][0x1e4], PT, P3 ;  /* 0x000079004f007a0c */ /* 0x000fe20003f66330 */
[----:B------:R-:W-:Y:S01]  /*6460*/  HADD2.F32 R3, -RZ, R3.H1_H1 ;  /* 0x30000003ff037230 */ /* 0x000fe20000004100 */
[----:B------:R-:W-:Y:S01]  /*6470*/  ISETP.GE.AND.EX P5, PT, R80, c[0x0][0x1e4], PT, P2 ;  /* 0x0000790050007a0c */ /* 0x000fe20003fa6320 */
[--C-:B------:R-:W-:Y:S01]  /*6480*/  HADD2.F32 R25, -RZ, R53.reuse.H0_H0 ;  /* 0x20000035ff197230 */ /* 0x100fe20000004100 */
[----:B------:R-:W-:Y:S01]  /*6490*/  FADD.FTZ R24, R24, -UR16 ;  /* 0x8000001018187e21 */ /* 0x000fe20008010000 */
[----:B------:R-:W-:Y:S01]  /*64a0*/  ISETP.GE.U32.AND P0, PT, R73, c[0x0][0x1e0], PT ;  /* 0x0000780049007a0c */ /* 0x000fe20003f06070 */
[----:B-1----:R-:W-:Y:S01]  /*64b0*/  FADD.FTZ R29, R3, -UR16 ;  /* 0x80000010031d7e21 */ /* 0x002fe20008010000 */
[--C-:B------:R-:W-:Y:S01]  /*64c0*/  HADD2.F32 R3, -RZ, R38.reuse.H0_H0 ;  /* 0x20000026ff037230 */ /* 0x100fe20000004100 */
[----:B------:R-:W-:Y:S01]  /*64d0*/  FMUL.FTZ R27, R24, UR5 ;  /* 0x00000005181b7c20 */ /* 0x000fe20008410000 */
[----:B------:R-:W-:Y:S01]  /*64e0*/  ISETP.GE.U32.AND P2, PT, R72, c[0x0][0x1e0], PT ;  /* 0x0000780048007a0c */ /* 0x000fe20003f46070 */
[----:B------:R-:W-:Y:S01]  /*64f0*/  HADD2.F32 R26, -RZ, R53.H1_H1 ;  /* 0x30000035ff1a7230 */ /* 0x000fe20000004100 */
[C---:B------:R-:W-:Y:S01]  /*6500*/  ISETP.GT.U32.OR P3, PT, R0.reuse, 0x22f, P3 ;  /* 0x0000022f0000780c */ /* 0x040fe20001f64470 */
[----:B------:R-:W-:Y:S01]  /*6510*/  HADD2.F32 R38, -RZ, R38.H1_H1 ;  /* 0x30000026ff267230 */ /* 0x000fe20000004100 */
[----:B------:R-:W-:Y:S01]  /*6520*/  ISETP.GT.U32.OR P5, PT, R0, 0x22f, P5 ;  /* 0x0000022f0000780c */ /* 0x000fe20002fa4470 */
[----:B------:R-:W-:Y:S01]  /*6530*/  FMUL.FTZ R24, R29, UR5 ;  /* 0x000000051d187c20 */ /* 0x000fe20008410000 */
[----:B------:R-:W-:Y:S08]  /*6540*/  @!P4 BRA `(.L_x_1174) ;  /* 0x000001200000c947 */ /* 0x000ff00003800000 */
        /* <DEDUP_REMOVED lines=18> */
.L_x_1174:
        /* <DEDUP_REMOVED lines=18> */
.L_x_1176:
[----:B------:R-:W-:Y:S05]  /*6790*/  BSYNC B0 ;  /* 0x0000000000007941 */ /* 0x000fea0003800000 */
.L_x_1175:
        /* <DEDUP_REMOVED lines=9> */
[----:B-1----:R-:W-:-:S02]  /*6830*/  FMUL.FTZ R29, R25, -1.4426950216293334961 ;  /* 0xbfb8aa3b191d7820 */ /* 0x002fc40000410000 */
        /* <DEDUP_REMOVED lines=15> */
.L_x_1177:
        /* <DEDUP_REMOVED lines=18> */
.L_x_1179:
[----:B------:R-:W-:Y:S05]  /*6a50*/  BSYNC B0 ;  /* 0x0000000000007941 */ /* 0x000fea0003800000 */
.L_x_1178:
[--C-:B-1----:R-:W-:Y:S01]  /*6a60*/  HADD2.F32 R3, -RZ, R4.reuse.H0_H0 ;  /* 0x20000004ff037230 */ /* 0x102fe20000004100 */
[----:B------:R-:W-:Y:S01]  /*6a70*/  ISETP.GE.AND.EX P5, PT, R81, c[0x0][0x1e4], PT, P0 ;  /* 0x0000790051007a0c */ /* 0x000fe20003fa6300 */
[----:B------:R-:W-:Y:S01]  /*6a80*/  HADD2.F32 R24, -RZ, R4.H1_H1 ;  /* 0x30000004ff187230 */ /* 0x000fe20000004100 */
[----:B------:R-:W-:Y:S01]  /*6a90*/  ISETP.GE.AND.EX P2, PT, R84, c[0x0][0x1e4], PT, P2 ;  /* 0x0000790054007a0c */ /* 0x000fe20003f46320 */
[--C-:B------:R-:W-:Y:S01]  /*6aa0*/  HADD2.F32 R25, -RZ, R51.reuse.H0_H0 ;  /* 0x20000033ff197230 */ /* 0x100fe20000004100 */
[----:B------:R-:W-:Y:S01]  /*6ab0*/  FADD.FTZ R27, R3, -UR16 ;  /* 0x80000010031b7e21 */ /* 0x000fe20008010000 */
[----:B------:R-:W-:Y:S01]  /*6ac0*/  ISETP.GE.U32.AND P3, PT, R71, c[0x0][0x1e0], PT ;  /* 0x0000780047007a0c */ /* 0x000fe20003f66070 */
[----:B------:R-:W-:Y:S01]  /*6ad0*/  FADD.FTZ R24, R24, -UR16 ;  /* 0x8000001018187e21 */ /* 0x000fe20008010000 */
[----:B------:R-:W-:Y:S01]  /*6ae0*/  ISETP.GE.U32.AND P0, PT, R70, c[0x0][0x1e0], PT ;  /* 0x0000780046007a0c */ /* 0x000fe20003f06070 */
[----:B------:R-:W-:Y:S01]  /*6af0*/  HADD2.F32 R4, -RZ, R51.H1_H1 ;  /* 0x30000033ff047230 */ /* 0x000fe20000004100 */
[C---:B------:R-:W-:Y:S01]  /*6b00*/  ISETP.GT.U32.OR P5, PT, R0.reuse, 0x22f, P5 ;  /* 0x0000022f0000780c */ /* 0x040fe20002fa4470 */
[--C-:B------:R-:W-:Y:S01]  /*6b10*/  HADD2.F32 R3, -RZ, R5.reuse.H0_H0 ;  /* 0x20000005ff037230 */ /* 0x100fe20000004100 */
[----:B------:R-:W-:Y:S01]  /*6b20*/  ISETP.GT.U32.OR P2, PT, R0, 0x22f, P2 ;  /* 0x0000022f0000780c */ /* 0x000fe20001744470 */
[----:B------:R-:W-:Y:S01]  /*6b30*/  HADD2.F32 R26, -RZ, R5.H1_H1 ;  /* 0x30000005ff1a7230 */ /* 0x000fe20000004100 */
[----:B0-----:R-:W-:-:S02]  /*6b40*/  FMUL.FTZ R37, R27, UR5 ;  /* 0x000000051b257c20 */ /* 0x001fc40008410000 */
        /* <DEDUP_REMOVED lines=20> */
.L_x_1180:
        /* <DEDUP_REMOVED lines=18> */
.L_x_1182:
[----:B------:R-:W-:Y:S05]  /*6db0*/  BSYNC B0 ;  /* 0x0000000000007941 */ /* 0x000fea0003800000 */
.L_x_1181:
        /* <DEDUP_REMOVED lines=9> */
[----:B0-----:R-:W-:-:S02]  /*6e50*/  FMUL.FTZ R27, R5, -1.4426950216293334961 ;  /* 0xbfb8aa3b051b7820 */ /* 0x001fc40000410000 */
        /* <DEDUP_REMOVED lines=15> */
.L_x_1183:
        /* <DEDUP_REMOVED lines=18> */
.L_x_1185:
[----:B------:R-:W-:Y:S05]  /*7070*/  BSYNC B0 ;  /* 0x0000000000007941 */ /* 0x000fea0003800000 */
.L_x_1184:
[--C-:B0-----:R-:W-:Y:S01]  /*7080*/  HADD2.F32 R3, -RZ, R6.reuse.H0_H0 ;  /* 0x20000006ff037230 */ /* 0x101fe20000004100 */
        /* <DEDUP_REMOVED lines=34> */
.L_x_1186:
        /* <DEDUP_REMOVED lines=18> */
.L_x_1188:
[----:B------:R-:W-:Y:S05]  /*73d0*/  BSYNC B0 ;  /* 0x0000000000007941 */ /* 0x000fea0003800000 */
.L_x_1187:
        /* <DEDUP_REMOVED lines=25> */
.L_x_1189:
        /* <DEDUP_REMOVED lines=14> */
[C---:B0-----:R-:W-:Y:S02]  /*7650*/  LEA R6, P3, R4.reuse, c[0x0][0x160], 0x1 ;  /* 0x0000580004067a11 */ /* 0x041fe400078608ff */
[----:B------:R-:W-:Y:S02]  /*7660*/  F2FP.PACK_AB R3, R3, R24 ;  /* 0x000000180303723e */ /* 0x000fe400000000ff */
[----:B------:R-:W-:-:S05]  /*7670*/  LEA.HI.X R7, R4, c[0x0][0x164], R89, 0x1, P3 ;  /* 0x0000590004077a11 */ /* 0x000fca00018f0c59 */
[----:B------:R0:W-:Y:S04]  /*7680*/  STG.E [R6.64], R3 ;  /* 0x0000000306007986 */ /* 0x0001e8000c10190e */
.L_x_1191:
[----:B------:R-:W-:Y:S05]  /*7690*/  BSYNC B0 ;  /* 0x0000000000007941 */ /* 0x000fea0003800000 */
.L_x_1190:
[--C-:B0-----:R-:W-:Y:S01]  /*76a0*/  HADD2.F32 R3, -RZ, R8.reuse.H0_H0 ;  /* 0x20000008ff037230 */ /* 0x101fe20000004100 */
[----:B------:R-:W-:Y:S01]  /*76b0*/  ISETP.GE.AND.EX P2, PT, R90, c[0x0][0x1e4], PT, P2 ;  /* 0x000079005a007a0c */ /* 0x000fe20003f46320 */
[----:B------:R-:W-:Y:S01]  /*76c0*/  HADD2.F32 R8, -RZ, R8.H1_H1 ;  /* 0x30000008ff087230 */ /* 0x000fe20000004100 */
[----:B------:R-:W-:Y:S01]  /*76d0*/  ISETP.GE.AND.EX P5, PT, R92, c[0x0][0x1e4], PT, P0 ;  /* 0x000079005c007a0c */ /* 0x000fe20003fa6300 */
[----:B------:R-:W-:Y:S01]  /*76e0*/  HADD2.F32 R5, -RZ, R47.H0_H0 ;  /* 0x2000002fff057230 */ /* 0x000fe20000004100 */
[----:B------:R-:W-:Y:S01]  /*76f0*/  FADD.FTZ R6, R3, -UR16 ;  /* 0x8000001003067e21 */ /* 0x000fe20008010000 */
[----:B------:R-:W-:Y:S01]  /*7700*/  HADD2.F32 R3, -RZ, R9.H0_H0 ;  /* 0x20000009ff037230 */ /* 0x000fe20000004100 */
[----:B------:R-:W-:Y:S01]  /*7710*/  FADD.FTZ R8, R8, -UR16 ;  /* 0x8000001008087e21 */ /* 0x000fe20008010000 */
[----:B------:R-:W-:Y:S01]  /*7720*/  ISETP.GE.U32.AND P3, PT, R67, c[0x0][0x1e0], PT ;  /* 0x0000780043007a0c */ /* 0x000fe20003f66070 */
[----:B------:R-:W-:Y:S01]  /*7730*/  HADD2.F32 R4, -RZ, R47.H1_H1 ;  /* 0x3000002fff047230 */ /* 0x000fe20000004100 */
[----:B------:R-:W-:Y:S01]  /*7740*/  ISETP.GE.U32.AND P0, PT, R66, c[0x0][0x1e0], PT ;  /* 0x0000780042007a0c */ /* 0x000fe20003f06070 */
[----:B------:R-:W-:Y:S01]  /*7750*/  HADD2.F32 R9, -RZ, R9.H1_H1 ;  /* 0x30000009ff097230 */ /* 0x000fe20000004100 */
[----:B------:R-:W-:Y:S01]  /*7760*/  ISETP.GT.U32.OR P2, PT, R0, 0x22f, P2 ;  /* 0x0000022f0000780c */ /* 0x000fe20001744470 */
[----:B------:R-:W-:Y:S01]  /*7770*/  FMUL.FTZ R31, R6, UR5 ;  /* 0x00000005061f7c20 */ /* 0x000fe20008410000 */
[----:B------:R-:W-:Y:S01]  /*7780*/  ISETP.GT.U32.OR P5, PT, R0, 0x22f, P5 ;  /* 0x0000022f0000780c */ /* 0x000fe20002fa4470 */
        /* <DEDUP_REMOVED lines=20> */
.L_x_1192:
        /* <DEDUP_REMOVED lines=14> */
[----:B------:R-:W-:Y:S02]  /*79b0*/  LEA R6, P2, R4, c[0x0][0x160], 0x1 ;  /* 0x0000580004067a11 */ /* 0x000fe400078408ff */
[----:B------:R-:W-:Y:S02]  /*79c0*/  F2FP.PACK_AB R5, R8, R25 ;  /* 0x000000190805723e */ /* 0x000fe400000000ff */
[----:B------:R-:W-:-:S05]  /*79d0*/  LEA.HI.X R7, R4, c[0x0][0x164], R27, 0x1, P2 ;  /* 0x0000590004077a11 */ /* 0x000fca00010f0c1b */
[----:B------:R0:W-:Y:S04]  /*79e0*/  STG.E [R6.64], R5 ;  /* 0x0000000506007986 */ /* 0x0001e8000c10190e */
.L_x_1194:
[----:B------:R-:W-:Y:S05]  /*79f0*/  BSYNC B0 ;  /* 0x0000000000007941 */ /* 0x000fea0003800000 */
.L_x_1193:
        /* <DEDUP_REMOVED lines=8> */
[----:B0-----:R-:W-:Y:S02]  /*7a80*/  FFMA.FTZ R5, R30, R21, R23 ;  /* 0x000000151e057223 */ /* 0x001fe40000010017 */
        /* <DEDUP_REMOVED lines=16> */
.L_x_1195:
[----:B------:R-:W-:Y:S01]  /*7b90*/  BSSY B0, `(.L_x_1196) ;  /* 0x0000012000007945 */ /* 0x000fe20003800000 */
[----:B------:R-:W-:Y:S05]  /*7ba0*/  @P5 BRA `(.L_x_1197) ;  /* 0x0000010000005947 */ /* 0x000fea0003800000 */
[--C-:B--2---:R-:W-:Y:S02]  /*7bb0*/  FFMA.FTZ R4, R29, UR4, R28.reuse ;  /* 0x000000041d047c23 */ /* 0x104fe4000801001c */
[----:B0-----:R-:W-:Y:S02]  /*7bc0*/  FFMA.FTZ R5, R30, UR4, R28 ;  /* 0x000000041e057c23 */ /* 0x001fe4000801001c */
        /* <DEDUP_REMOVED lines=14> */
.L_x_1197:
[----:B------:R-:W-:Y:S05]  /*7cb0*/  BSYNC B0 ;  /* 0x0000000000007941 */ /* 0x000fea0003800000 */
.L_x_1196:
        /* <DEDUP_REMOVED lines=35> */
.L_x_1198:
        /* <DEDUP_REMOVED lines=18> */
.L_x_1200:
[----:B------:R-:W-:Y:S05]  /*8010*/  BSYNC B0 ;  /* 0x0000000000007941 */ /* 0x000fea0003800000 */
.L_x_1199:
        /* <DEDUP_REMOVED lines=25> */
.L_x_1201:
        /* <DEDUP_REMOVED lines=18> */
.L_x_1203:
[----:B------:R-:W-:Y:S05]  /*82d0*/  BSYNC B0 ;  /* 0x0000000000007941 */ /* 0x000fea0003800000 */
.L_x_1202:
[--C-:B------:R-:W-:Y:S01]  /*82e0*/  HADD2.F32 R5, -RZ, R12.reuse.H0_H0 ;  /* 0x2000000cff057230 */ /* 0x100fe20000004100 */
[----:B------:R-:W-:Y:S01]  /*82f0*/  ISETP.GE.AND.EX P2, PT, R86, c[0x0][0x1e4], PT, P2 ;  /* 0x0000790056007a0c */ /* 0x000fe20003f46320 */
[----:B------:R-:W-:Y:S01]  /*8300*/  HADD2.F32 R12, -RZ, R12.H1_H1 ;  /* 0x3000000cff0c7230 */ /* 0x000fe20000004100 */
[----:B------:R-:W-:Y:S01]  /*8310*/  ISETP.GE.AND.EX P5, PT, R85, c[0x0][0x1e4], PT, P0 ;  /* 0x0000790055007a0c */ /* 0x000fe20003fa6300 */
[--C-:B0-----:R-:W-:Y:S01]  /*8320*/  HADD2.F32 R3, -RZ, R43.reuse.H0_H0 ;  /* 0x2000002bff037230 */ /* 0x101fe20000004100 */
        /* <DEDUP_REMOVED lines=30> */
.L_x_1204:
        /* <DEDUP_REMOVED lines=18> */
.L_x_1206:
[----:B------:R-:W-:Y:S05]  /*8630*/  BSYNC B0 ;  /* 0x0000000000007941 */ /* 0x000fea0003800000 */
.L_x_1205:
        /* <DEDUP_REMOVED lines=25> */
.L_x_1207:
        /* <DEDUP_REMOVED lines=18> */
.L_x_1209:
[----:B------:R-:W-:Y:S05]  /*88f0*/  BSYNC B0 ;  /* 0x0000000000007941 */ /* 0x000fea0003800000 */
.L_x_1208:
[--C-:B0-----:R-:W-:Y:S01]  /*8900*/  HADD2.F32 R5, -RZ, R14.reuse.H0_H0 ;  /* 0x2000000eff057230 */ /* 0x101fe20000004100 */
[----:B------:R-:W-:Y:S01]  /*8910*/  ISETP.GE.AND.EX P3, PT, R83, c[0x0][0x1e4], PT, P3 ;  /* 0x0000790053007a0c */ /* 0x000fe20003f66330 */
[----:B------:R-:W-:Y:S01]  /*8920*/  HADD2.F32 R14, -RZ, R14.H1_H1 ;  /* 0x3000000eff0e7230 */ /* 0x000fe20000004100 */
[----:B------:R-:W-:Y:S01]  /*8930*/  ISETP.GE.AND.EX P0, PT, R82, c[0x0][0x1e4], PT, P0 ;  /* 0x0000790052007a0c */ /* 0x000fe20003f06300 */
[--C-:B------:R-:W-:Y:S01]  /*8940*/  HADD2.F32 R24, -RZ, R15.reuse.H0_H0 ;  /* 0x2000000fff187230 */ /* 0x100fe20000004100 */
[----:B------:R-:W-:Y:S01]  /*8950*/  FADD.FTZ R5, R5, -UR16 ;  /* 0x8000001005057e21 */ /* 0x000fe20008010000 */
[----:B------:R-:W-:Y:S01]  /*8960*/  HADD2.F32 R25, -RZ, R15.H1_H1 ;  /* 0x3000000fff197230 */ /* 0x000fe20000004100 */
[----:B------:R-:W-:Y:S01]  /*8970*/  FADD.FTZ R14, R14, -UR16 ;  /* 0x800000100e0e7e21 */ /* 0x000fe20008010000 */
[--C-:B------:R-:W-:Y:S01]  /*8980*/  HADD2.F32 R3, -RZ, R41.reuse.H0_H0 ;  /* 0x20000029ff037230 */ /* 0x100fe20000004100 */
[C---:B------:R-:W-:Y:S01]  /*8990*/  ISETP.GT.U32.OR P3, PT, R0.reuse, 0x22f, P3 ;  /* 0x0000022f0000780c */ /* 0x040fe20001f64470 */
[----:B------:R-:W-:Y:S01]  /*89a0*/  HADD2.F32 R4, -RZ, R41.H1_H1 ;  /* 0x30000029ff047230 */ /* 0x000fe20000004100 */
[----:B------:R-:W-:Y:S01]  /*89b0*/  ISETP.GT.U32.OR P0, PT, R0, 0x22f, P0 ;  /* 0x0000022f0000780c */ /* 0x000fe20000704470 */
[----:B------:R-:W-:-:S02]  /*89c0*/  FMUL.FTZ R15, R5, UR5 ;  /* 0x00000005050f7c20 */ /* 0x000fc40008410000 */
[----:B------:R-:W-:Y:S01]  /*89d0*/  FMUL.FTZ R14, R14, UR5 ;  /* 0x000000050e0e7c20 */ /* 0x000fe20008410000 */
[----:B------:R-:W-:Y:S06]  /*89e0*/  @!P4 BRA `(.L_x_1210) ;  /* 0x000001200000c947 */ /* 0x000fec0003800000 */
        /* <DEDUP_REMOVED lines=18> */
.L_x_1210:
        /* <DEDUP_REMOVED lines=18> */
.L_x_1212:
[----:B------:R-:W-:Y:S05]  /*8c30*/  BSYNC B0 ;  /* 0x0000000000007941 */ /* 0x000fea0003800000 */
.L_x_1211:
        /* <DEDUP_REMOVED lines=25> */
.L_x_1213:
        /* <DEDUP_REMOVED lines=9> */
[----:B------:R-:W-:Y:S02]  /*8e60*/  IMAD R5, R62, c[0x0][0x1dc], R5 ;  /* 0x000077003e057a24 */ /* 0x000fe400078e0205 */
[----:B------:R-:W-:Y:S01]  /*8e70*/  FMUL.FTZ R3, R4, UR5 ;  /* 0x0000000504037c20 */ /* 0x000fe20008410000 */
[----:B------:R-:W-:Y:S01]  /*8e80*/  LEA R4, P0, R16, c[0x0][0x160], 0x1 ;  /* 0x0000580010047a11 */ /* 0x000fe200078008ff */
[----:B------:R-:W-:Y:S01]  /*8e90*/  FMUL.FTZ R28, R28, UR5 ;  /* 0x000000051c1c7c20 */ /* 0x000fe20008410000 */
[----:B------:R-:W-:-:S04]  /*8ea0*/  IADD3 R5, R17, R5, RZ ;  /* 0x0000000511057210 */ /* 0x000fc80007ffe0ff */
[----:B------:R-:W-:Y:S02]  /*8eb0*/  LEA.HI.X R5, R16, c[0x0][0x164], R5, 0x1, P0 ;  /* 0x0000590010057a11 */ /* 0x000fe400000f0c05 */
[----:B------:R-:W-:-:S05]  /*8ec0*/  F2FP.PACK_AB R3, R28, R3 ;  /* 0x000000031c03723e */ /* 0x000fca00000000ff */
[----:B------:R0:W-:Y:S02]  /*8ed0*/  STG.E [R4.64], R3 ;  /* 0x0000000304007986 */ /* 0x0001e4000c10190e */
.L_x_1215:
[----:B------:R-:W-:Y:S05]  /*8ee0*/  BSYNC B0 ;  /* 0x0000000000007941 */ /* 0x000fea0003800000 */
.L_x_1214:
[----:B--2---:R-:W-:Y:S01]  /*8ef0*/  ULDC UR4, c[0x0][0x10] ;  /* 0x0000040000047ab9 */ /* 0x004fe20000000800 */
[----:B------:R-:W-:Y:S01]  /*8f00*/  IADD3 R59, R59, 0x1, RZ ;  /* 0x000000013b3b7810 */ /* 0x000fe20007ffe0ff */
[----:B------:R-:W-:-:S04]  /*8f10*/  UIADD3 UR7, UR7, UR4, URZ ;  /* 0x0000000407077290 */ /* 0x000fc8000fffe03f */
[----:B------:R-:W-:-:S06]  /*8f20*/  UISETP.GE.AND UP0, UPT, UR7, UR6, UPT ;  /* 0x000000060700728c */ /* 0x000fcc000bf06270 */
[----:B------:R-:W-:-:S13]  /*8f30*/  PLOP3.LUT P0, PT, PT, PT, UP0, 0x80, 0x0 ;  /* 0x000000000000781c */ /* 0x000fda0003f0f008 */
[----:B------:R-:W-:Y:S01]  /*8f40*/  @P0 CALL.REL.NOINC `(.L_x_1133) ;  /* 0x0000001000000944 */ /* 0x000fe20003c00000 */
[----:B------:R-:W-:Y:S05]  /*8f50*/  BRA `(.L_x_1216) ;  /* 0xffff743000007947 */ /* 0x000fea000383ffff */
.L_x_1133:
        /* <DEDUP_REMOVED lines=18> */
.L_x_1218:
[----:B------:R-:W-:Y:S05]  /*9080*/  BSYNC B0 ;  /* 0x0000000000007941 */ /* 0x000fea0003800000 */
.L_x_1217:
        /* <DEDUP_REMOVED lines=11> */
.L_x_1220:
[----:B------:R-:W2:Y:S01]  /*9140*/  LDG.E.STRONG.GPU R5, [R2.64] ;  /* 0x0000000e02057981 */ /* 0x000ea2000c1ef900 */
[----:B------:R-:W-:Y:S01]  /*9150*/  YIELD ;  /* 0x0000000000007946 */ /* 0x000fe20003800000 */
[----:B--2---:R-:W-:Y:S01]  /*9160*/  ISETP.NE.AND P0, PT, R5, R4, PT ;  /* 0x000000040500720c */ /* 0x004fe20003f05270 */
[----:B------:R-:W-:-:S12]  /*9170*/  CCTL.IVALL ;  /* 0x00000000ff00798f */ /* 0x000fd80002000000 */
[----:B------:R-:W-:Y:S05]  /*9180*/  @P0 BRA `(.L_x_1220) ;  /* 0xffffffb000000947 */ /* 0x000fea000383ffff */
.L_x_1219:
        /* <DEDUP_REMOVED lines=25> */
.L_x_1221:
        /* <DEDUP_REMOVED lines=23> */
.L_x_1222:
        /* <DEDUP_REMOVED lines=15> */
.L_x_5164:


//--------------------- .text._Z35group_norm_nhwc_bwd_one_pass_kernelI11Fp16IOFp32WLi512ELi70ELi560EEv26Group_norm_nhwc_bwd_params --------------------------
	.section	.text._Z35group_norm_nhwc_bwd_one_pass_kernelI11Fp16IOFp32WLi512ELi70ELi560EEv26Group_norm_nhwc_bwd_params,"ax",@progbits
	.sectioninfo	@"SHI_REGISTERS=96"
	.align	128
        .global         _Z35group_norm_nhwc_bwd_one_pass_kernelI11Fp16IOFp32WLi512ELi70ELi560EEv26Group_norm_nhwc_bwd_params
        .type           _Z35group_norm_nhwc_bwd_one_pass_kernelI11Fp16IOFp32WLi512ELi70ELi560EEv26Group_norm_nhwc_bwd_params,@function
        .size           _Z35group_norm_nhwc_bwd_one_pass_kernelI11Fp16IOFp32WLi512ELi70ELi560EEv26Group_norm_nhwc_bwd_params,(.L_x_5165 - _Z35group_norm_nhwc_bwd_one_pass_kernelI11Fp16IOFp32WLi512ELi70ELi560EEv26Group_norm_nhwc_bwd_params)
        .other          _Z35group_norm_nhwc_bwd_one_pass_kernelI11Fp16IOFp32WLi512ELi70ELi560EEv26Group_norm_nhwc_bwd_params,@"STO_CUDA_ENTRY STV_DEFAULT"
_Z35group_norm_nhwc_bwd_one_pass_kernelI11Fp16IOFp32WLi512ELi70ELi560EEv26Group_norm_nhwc_bwd_params:
.text._Z35group_norm_nhwc_bwd_one_pass_kernelI11Fp16IOFp32WLi512ELi70ELi560EEv26Group_norm_nhwc_bwd_params:
        /* <DEDUP_REMOVED lines=76> */
.L_x_1370:
        /* <DEDUP_REMOVED lines=177> */
[----:B--2---:R-:W-:Y:S02]  /*0fd0*/  @!P2 IADD3 R4, P6, R11, c[0x0][0x180], RZ ;  /* 0x000060000b04aa10 */ /* 0x004fe40007fde0ff */
[----:B------:R-:W-:Y:S02]  /*0fe0*/  SHF.R.S32.HI R27, RZ, 0x1f, R25 ;  /* 0x0000001fff1b7819 */ /* 0x000fe40000011419 */
[----:B------:R-:W-:Y:S02]  /*0ff0*/  @!P2 IADD3.X R5, R10, c[0x0][0x184], RZ, P6, !PT ;  /* 0x000061000a05aa10 */ /* 0x000fe400037fe4ff */
[----:B------:R-:W-:Y:S01]  /*1000*/  ISETP.GE.U32.AND P6, PT, R25, c[0x0][0x1e0], PT ;  /* 0x0000780019007a0c */ /* 0x000fe20003fc6070 */
[----:B-1----:R-:W-:Y:S01]  /*1010*/  @!P4 IMAD R8, R32, c[0x0][0x1d8], RZ ;  /* 0x000076002008ca24 */ /* 0x002fe200078e02ff */
[----:B0-----:R-:W-:Y:S01]  /*1020*/  @!P2 IADD3 R6, P0, R11, c[0x0][0x178], RZ ;  /* 0x00005e000b06aa10 */ /* 0x001fe20007f1e0ff */
[----:B------:R-:W-:Y:S01]  /*1030*/  @!P3 IMAD R9, R31, c[0x0][0x1d8], RZ ;  /* 0x000076001f09ba24 */ /* 0x000fe200078e02ff */
[----:B------:R-:W-:Y:S01]  /*1040*/  ISETP.GE.AND.EX P6, PT, R27, c[0x0][0x1e4], PT, P6 ;  /* 0x000079001b007a0c */ /* 0x000fe20003fc6360 */
[----:B------:R-:W-:Y:S01]  /*1050*/  @!P4 IMAD R15, R29, c[0x0][0x1dc], R8 ;  /* 0x000077001d0fca24 */ /* 0x000fe200078e0208 */
[----:B------:R-:W-:Y:S01]  /*1060*/  IADD3 R24, R2, 0xb0, RZ ;  /* 0x000000b002187810 */ /* 0x000fe20007ffe0ff */
[----:B------:R-:W-:Y:S01]  /*1070*/  @!P3 IMAD R23, R28, c[0x0][0x1dc], R9 ;  /* 0x000077001c17ba24 */ /* 0x000fe200078e0209 */
[----:B------:R-:W-:Y:S01]  /*1080*/  @!P2 IADD3.X R7, R10, c[0x0][0x17c], RZ, P0, !PT ;  /* 0x00005f000a07aa10 */ /* 0x000fe200007fe4ff */
[----:B------:R-:W-:Y:S01]  /*1090*/  @!P5 IMAD R3, R33, c[0x0][0x1d8], RZ ;  /* 0x000076002103da24 */ /* 0x000fe200078e02ff */
[----:B------:R-:W-:-:S02]  /*10a0*/  @!P5 MOV R10, R18 ;  /* 0x00000012000ad202 */ /* 0x000fc40000000f00 */
[-C--:B------:R-:W-:Y:S02]  /*10b0*/  @!P5 MOV R11, R21.reuse ;  /* 0x00000015000bd202 */ /* 0x080fe40000000f00 */
[-C--:B------:R-:W-:Y:S02]  /*10c0*/  @!P4 MOV R12, R18.reuse ;  /* 0x00000012000cc202 */ /* 0x080fe40000000f00 */
[-C--:B------:R-:W-:Y:S02]  /*10d0*/  @!P4 MOV R13, R21.reuse ;  /* 0x00000015000dc202 */ /* 0x080fe40000000f00 */
[----:B------:R-:W-:Y:S02]  /*10e0*/  @!P3 MOV R8, R18 ;  /* 0x000000120008b202 */ /* 0x000fe40000000f00 */
[----:B------:R-:W-:Y:S02]  /*10f0*/  @!P3 MOV R9, R21 ;  /* 0x000000150009b202 */ /* 0x000fe40000000f00 */
[----:B------:R-:W-:-:S02]  /*1100*/  ISETP.GT.U32.OR P6, PT, R0, 0x22f, P6 ;  /* 0x0000022f0000780c */ /* 0x000fc400037c4470 */
[----:B------:R-:W-:Y:S02]  /*1110*/  ISETP.GE.U32.AND P0, PT, R24, c[0x0][0x1e0], PT ;  /* 0x0000780018007a0c */ /* 0x000fe40003f06070 */
[----:B------:R-:W-:Y:S01]  /*1120*/  SHF.R.S32.HI R26, RZ, 0x1f, R24 ;  /* 0x0000001fff1a7819 */ /* 0x000fe20000011418 */
[C---:B------:R-:W-:Y:S02]  /*1130*/  @!P5 IMAD R3, R30.reuse, c[0x0][0x1dc], R3 ;  /* 0x000077001e03da24 */ /* 0x040fe400078e0203 */
[----:B------:R-:W-:Y:S01]  /*1140*/  @!P5 IMAD.WIDE.U32 R10, R30, c[0x0][0x1d8], R10 ;  /* 0x000076001e0ada25 */ /* 0x000fe200078e000a */
[----:B------:R-:W-:-:S03]  /*1150*/  ISETP.GE.AND.EX P0, PT, R26, c[0x0][0x1e4], PT, P0 ;  /* 0x000079001a007a0c */ /* 0x000fc60003f06300 */
[----:B------:R-:W-:Y:S01]  /*1160*/  @!P4 IMAD.WIDE.U32 R12, R29, c[0x0][0x1d8], R12 ;  /* 0x000076001d0cca25 */ /* 0x000fe200078e000c */
[----:B------:R-:W-:-:S03]  /*1170*/  CS2R R46, SRZ ;  /* 0x00000000002e7805 */ /* 0x000fc6000001ff00 */
[----:B------:R-:W-:Y:S01]  /*1180*/  @!P3 IMAD.WIDE.U32 R8, R28, c[0x0][0x1d8], R8 ;  /* 0x000076001c08ba25 */ /* 0x000fe200078e0008 */
[----:B------:R-:W-:Y:S02]  /*1190*/  @!P5 IADD3 R17, R11, R3, RZ ;  /* 0x000000030b11d210 */ /* 0x000fe40007ffe0ff */
[----:B------:R-:W-:Y:S01]  /*11a0*/  @!P4 IADD3 R13, R13, R15, RZ ;  /* 0x0000000f0d0dc210 */ /* 0x000fe20007ffe0ff */
[----:B------:R0:W5:Y:S01]  /*11b0*/  @!P2 LDG.E R46, [R4.64] ;  /* 0x00000012042ea981 */ /* 0x000162000c1e1900 */
[----:B------:R-:W-:Y:S02]  /*11c0*/  ISETP.GT.U32.OR P0, PT, R0, 0x22f, P0 ;  /* 0x0000022f0000780c */ /* 0x000fe40000704470 */
[----:B------:R-:W-:Y:S02]  /*11d0*/  @!P3 IADD3 R3, R9, R23, RZ ;  /* 0x000000170903b210 */ /* 0x000fe40007ffe0ff */
[C---:B------:R-:W-:Y:S02]  /*11e0*/  @!P4 SHF.L.U32 R16, R12.reuse, 0x1, RZ ;  /* 0x000000010c10c819 */ /* 0x040fe400000006ff */
[----:B------:R-:W-:-:S02]  /*11f0*/  @!P4 SHF.L.U64.HI R13, R12, 0x1, R13 ;  /* 0x000000010c0dc819 */ /* 0x000fc4000001020d */
[C---:B------:R-:W-:Y:S02]  /*1200*/  @!P3 SHF.L.U32 R12, R8.reuse, 0x1, RZ ;  /* 0x00000001080cb819 */ /* 0x040fe400000006ff */
[----:B------:R-:W-:Y:S01]  /*1210*/  @!P3 SHF.L.U64.HI R3, R8, 0x1, R3 ;  /* 0x000000010803b819 */ /* 0x000fe20000010203 */
[----:B------:R-:W-:Y:S01]  /*1220*/  @!P6 IMAD R8, R27, c[0x0][0x1d8], RZ ;  /* 0x000076001b08ea24 */ /* 0x000fe200078e02ff */
[-C--:B0-----:R-:W-:Y:S02]  /*1230*/  @!P6 MOV R4, R18.reuse ;  /* 0x000000120004e202 */ /* 0x081fe40000000f00 */
[-C--:B------:R-:W-:Y:S01]  /*1240*/  @!P6 MOV R5, R21.reuse ;  /* 0x000000150005e202 */ /* 0x080fe20000000f00 */
[----:B------:R-:W-:Y:S01]  /*1250*/  CS2R R74, SRZ ;  /* 0x00000000004a7805 */ /* 0x000fe2000001ff00 */
[C---:B------:R-:W-:Y:S01]  /*1260*/  @!P6 IMAD R15, R25.reuse, c[0x0][0x1dc], R8 ;  /* 0x00007700190fea24 */ /* 0x040fe200078e0208 */
[C---:B------:R-:W-:Y:S02]  /*1270*/  @!P5 SHF.L.U32 R22, R10.reuse, 0x1, RZ ;  /* 0x000000010a16d819 */ /* 0x040fe400000006ff */
[----:B------:R-:W-:Y:S01]  /*1280*/  @!P6 IMAD.WIDE.U32 R4, R25, c[0x0][0x1d8], R4 ;  /* 0x000076001904ea25 */ /* 0x000fe200078e0004 */
[----:B------:R-:W-:Y:S01]  /*1290*/  @!P5 SHF.L.U64.HI R17, R10, 0x1, R17 ;  /* 0x000000010a11d819 */ /* 0x000fe20000010211 */
[----:B------:R0:W5:Y:S01]  /*12a0*/  @!P2 LDG.E R74, [R6.64] ;  /* 0x00000012064aa981 */ /* 0x000162000c1e1900 */
[----:B------:R-:W-:Y:S01]  /*12b0*/  @!P0 MOV R10, R18 ;  /* 0x00000012000a8202 */ /* 0x000fe20000000f00 */
[----:B------:R-:W-:Y:S01]  /*12c0*/  @!P0 IMAD R9, R26, c[0x0][0x1d8], RZ ;  /* 0x000076001a098a24 */ /* 0x000fe200078e02ff */
[----:B------:R-:W-:-:S02]  /*12d0*/  @!P0 MOV R11, R21 ;  /* 0x00000015000b8202 */ /* 0x000fc40000000f00 */
[----:B------:R-:W-:Y:S02]  /*12e0*/  @!P6 IADD3 R15, R5, R15, RZ ;  /* 0x0000000f050fe210 */ /* 0x000fe40007ffe0ff */
[----:B------:R-:W-:Y:S01]  /*12f0*/  @!P5 IADD3 R8, P2, R22, c[0x0][0x180], RZ ;  /* 0x000060001608da10 */ /* 0x000fe20007f5e0ff */
[----:B------:R-:W-:Y:S01]  /*1300*/  @!P0 IMAD R23, R24, c[0x0][0x1dc], R9 ;  /* 0x0000770018178a24 */ /* 0x000fe200078e0209 */
[----:B------:R-:W-:Y:S01]  /*1310*/  @!P6 SHF.L.U32 R14, R4, 0x1, RZ ;  /* 0x00000001040ee819 */ /* 0x000fe200000006ff */
[----:B------:R-:W-:Y:S01]  /*1320*/  @!P0 IMAD.WIDE.U32 R10, R24, c[0x0][0x1d8], R10 ;  /* 0x00007600180a8a25 */ /* 0x000fe200078e000a */
[----:B------:R-:W-:Y:S02]  /*1330*/  @!P6 SHF.L.U64.HI R15, R4, 0x1, R15 ;  /* 0x00000001040fe819 */ /* 0x000fe4000001020f */
[----:B------:R-:W-:Y:S02]  /*1340*/  @!P5 IADD3.X R9, R17, c[0x0][0x184], RZ, P2, !PT ;  /* 0x000061001109da10 */ /* 0x000fe400017fe4ff */
[----:B------:R-:W-:-:S02]  /*1350*/  @!P5 IADD3 R4, P2, R22, c[0x0][0x178], RZ ;  /* 0x00005e001604da10 */ /* 0x000fc40007f5e0ff */
[----:B0-----:R-:W-:Y:S01]  /*1360*/  @!P0 IADD3 R7, R11, R23, RZ ;  /* 0x000000170b078210 */ /* 0x001fe20007ffe0ff */
[----:B------:R0:W5:Y:S01]  /*1370*/  @!P5 LDG.E R47, [R8.64] ;  /* 0x00000012082fd981 */ /* 0x000162000c1e1900 */
[----:B------:R-:W-:Y:S02]  /*1380*/  @!P5 IADD3.X R5, R17, c[0x0][0x17c], RZ, P2, !PT ;  /* 0x00005f001105da10 */ /* 0x000fe400017fe4ff */
        /* <DEDUP_REMOVED lines=13> */
[----:B0-----:R-:W-:Y:S02]  /*1460*/  @!P3 IADD3 R6, P4, R12, c[0x0][0x178], RZ ;  /* 0x00005e000c06ba10 */ /* 0x001fe40007f9e0ff */
[----:B------:R-:W-:Y:S01]  /*1470*/  IADD3 R29, R2, 0xd0, RZ ;  /* 0x000000d0021d7810 */ /* 0x000fe20007ffe0ff */
[----:B------:R0:W5:Y:S01]  /*1480*/  @!P3 LDG.E R45, [R4.64] ;  /* 0x00000012042db981 */ /* 0x000162000c1e1900 */
[----:B------:R-:W-:Y:S02]  /*1490*/  @!P3 IADD3.X R7, R3, c[0x0][0x17c], RZ, P4, !PT ;  /* 0x00005f000307ba10 */ /* 0x000fe400027fe4ff */
[----:B-1----:R-:W-:Y:S02]  /*14a0*/  @!P6 IADD3 R8, P5, R14, c[0x0][0x180], RZ ;  /* 0x000060000e08ea10 */ /* 0x002fe40007fbe0ff */
        /* <DEDUP_REMOVED lines=32> */
[----:B------:R-:W-:Y:S01]  /*16b0*/  ISETP.GE.U32.AND P2, PT, R24, c[0x0][0x1e0], PT ;  /* 0x0000780018007a0c */ /* 0x000fe20003f46070 */
[----:B------:R-:W-:Y:S01]  /*16c0*/  @!P4 IMAD R15, R32, c[0x0][0x1d8], RZ ;  /* 0x00007600200fca24 */ /* 0x000fe200078e02ff */
[----:B------:R-:W-:-:S02]  /*16d0*/  SHF.R.S32.HI R26, RZ, 0x1f, R24 ;  /* 0x0000001fff1a7819 */ /* 0x000fc40000011418 */
[-C--:B------:R-:W-:Y:S02]  /*16e0*/  @!P4 MOV R12, R18.reuse ;  /* 0x00000012000cc202 */ /* 0x080fe40000000f00 */
[-C--:B------:R-:W-:Y:S01]  /*16f0*/  @!P4 MOV R13, R21.reuse ;  /* 0x00000015000dc202 */ /* 0x080fe20000000f00 */
[----:B------:R-:W-:Y:S01]  /*1700*/  @!P3 IMAD R3, R31, c[0x0][0x1d8], RZ ;  /* 0x000076001f03ba24 */ /* 0x000fe200078e02ff */
[----:B------:R-:W-:Y:S02]  /*1710*/  ISETP.GT.U32.OR P6, PT, R0, 0x22f, P6 ;  /* 0x0000022f0000780c */ /* 0x000fe400037c4470 */
[-C--:B-1----:R-:W-:Y:S02]  /*1720*/  @!P3 MOV R8, R18.reuse ;  /* 0x000000120008b202 */ /* 0x082fe40000000f00 */
[-C--:B------:R-:W-:Y:S01]  /*1730*/  @!P3 MOV R9, R21.reuse ;  /* 0x000000150009b202 */ /* 0x080fe20000000f00 */
[----:B------:R-:W-:Y:S01]  /*1740*/  @!P5 IMAD R14, R33, c[0x0][0x1d8], RZ ;  /* 0x00007600210eda24 */ /* 0x000fe200078e02ff */
[----:B------:R-:W-:Y:S01]  /*1750*/  ISETP.GE.AND.EX P2, PT, R26, c[0x0][0x1e4], PT, P2 ;  /* 0x000079001a007a0c */ /* 0x000fe20003f46320 */
[C---:B------:R-:W-:Y:S01]  /*1760*/  @!P4 IMAD R15, R29.reuse, c[0x0][0x1dc], R15 ;  /* 0x000077001d0fca24 */ /* 0x040fe200078e020f */
[----:B------:R-:W-:Y:S01]  /*1770*/  @!P5 MOV R10, R18 ;  /* 0x00000012000ad202 */ /* 0x000fe20000000f00 */
[----:B------:R1:W5:Y:S01]  /*1780*/  @!P0 LDG.E R83, [R6.64] ;  /* 0x0000001206538981 */ /* 0x000362000c1e1900 */
[----:B------:R-:W-:Y:S01]  /*1790*/  ISETP.GT.U32.OR P2, PT, R0, 0x22f, P2 ;  /* 0x0000022f0000780c */ /* 0x000fe20001744470 */
[----:B------:R-:W-:Y:S01]  /*17a0*/  @!P4 IMAD.WIDE.U32 R12, R29, c[0x0][0x1d8], R12 ;  /* 0x000076001d0cca25 */ /* 0x000fe200078e000c */
[----:B------:R-:W-:-:S03]  /*17b0*/  @!P5 MOV R11, R21 ;  /* 0x00000015000bd202 */ /* 0x000fc60000000f00 */
[C---:B------:R-:W-:Y:S02]  /*17c0*/  @!P3 IMAD R3, R28.reuse, c[0x0][0x1dc], R3 ;  /* 0x000077001c03ba24 */ /* 0x040fe400078e0203 */
[----:B------:R-:W-:Y:S01]  /*17d0*/  @!P3 IMAD.WIDE.U32 R8, R28, c[0x0][0x1d8], R8 ;  /* 0x000076001c08ba25 */ /* 0x000fe200078e0008 */
[----:B------:R-:W-:Y:S02]  /*17e0*/  @!P4 IADD3 R13, R13, R15, RZ ;  /* 0x0000000f0d0dc210 */ /* 0x000fe40007ffe0ff */
[----:B0-----:R-:W-:Y:S01]  /*17f0*/  @!P6 MOV R4, R18 ;  /* 0x000000120004e202 */ /* 0x001fe20000000f00 */
[C---:B------:R-:W-:Y:S01]  /*1800*/  @!P5 IMAD R14, R30.reuse, c[0x0][0x1dc], R14 ;  /* 0x000077001e0eda24 */ /* 0x040fe200078e020e */
[----:B------:R-:W-:Y:S01]  /*1810*/  @!P3 IADD3 R3, R9, R3, RZ ;  /* 0x000000030903b210 */ /* 0x000fe20007ffe0ff */
[----:B------:R-:W-:Y:S01]  /*1820*/  @!P5 IMAD.WIDE.U32 R10, R30, c[0x0][0x1d8], R10 ;  /* 0x000076001e0ada25 */ /* 0x000fe200078e000a */
[----:B------:R-:W-:-:S03]  /*1830*/  @!P6 MOV R5, R21 ;  /* 0x000000150005e202 */ /* 0x000fc60000000f00 */
[----:B------:R-:W-:Y:S01]  /*1840*/  @!P6 IMAD R15, R27, c[0x0][0x1d8], RZ ;  /* 0x000076001b0fea24 */ /* 0x000fe200078e02ff */
[C---:B------:R-:W-:Y:S02]  /*1850*/  @!P4 SHF.L.U32 R16, R12.reuse, 0x1, RZ ;  /* 0x000000010c10c819 */ /* 0x040fe400000006ff */
[----:B------:R-:W-:Y:S01]  /*1860*/  @!P4 SHF.L.U64.HI R13, R12, 0x1, R13 ;  /* 0x000000010c0dc819 */ /* 0x000fe2000001020d */
[----:B------:R-:W-:Y:S01]  /*1870*/  @!P6 IMAD R15, R25, c[0x0][0x1dc], R15 ;  /* 0x00007700190fea24 */ /* 0x000fe200078e020f */
[----:B------:R-:W-:Y:S01]  /*1880*/  @!P5 IADD3 R17, R11, R14, RZ ;  /* 0x0000000e0b11d210 */ /* 0x000fe20007ffe0ff */
[----:B------:R-:W-:Y:S01]  /*1890*/  @!P6 IMAD.WIDE.U32 R4, R25, c[0x0][0x1d8], R4 ;  /* 0x000076001904ea25 */ /* 0x000fe200078e0004 */
[C---:B------:R-:W-:Y:S02]  /*18a0*/  @!P3 SHF.L.U32 R12, R8.reuse, 0x1, RZ ;  /* 0x00000001080cb819 */ /* 0x040fe400000006ff */
[----:B------:R-:W-:Y:S01]  /*18b0*/  @!P3 SHF.L.U64.HI R3, R8, 0x1, R3 ;  /* 0x000000010803b819 */ /* 0x000fe20000010203 */
[----:B------:R-:W-:Y:S01]  /*18c0*/  @!P2 IMAD R8, R26, c[0x0][0x1d8], RZ ;  /* 0x000076001a08aa24 */ /* 0x000fe200078e02ff */
[----:B------:R-:W-:-:S02]  /*18d0*/  @!P5 SHF.L.U32 R22, R10, 0x1, RZ ;  /* 0x000000010a16d819 */ /* 0x000fc400000006ff */
[----:B------:R-:W-:Y:S01]  /*18e0*/  @!P5 SHF.L.U64.HI R17, R10, 0x1, R17 ;  /* 0x000000010a11d819 */ /* 0x000fe20000010211 */
[----:B-1----:R-:W-:Y:S01]  /*18f0*/  @!P2 IMAD R6, R24, c[0x0][0x1dc], R8 ;  /* 0x000077001806aa24 */ /* 0x002fe200078e0208 */
[----:B------:R-:W-:Y:S02]  /*1900*/  @!P2 MOV R10, R18 ;  /* 0x00000012000aa202 */ /* 0x000fe40000000f00 */
[----:B------:R-:W-:Y:S02]  /*1910*/  @!P2 MOV R11, R21 ;  /* 0x00000015000ba202 */ /* 0x000fe40000000f00 */
        /* <DEDUP_REMOVED lines=23> */
[----:B-1----:R-:W-:Y:S01]  /*1a90*/  @!P3 IADD3 R4, P0, R12, c[0x0][0x180], RZ ;  /* 0x000060000c04ba10 */ /* 0x002fe20007f1e0ff */
[----:B------:R-:W-:Y:S01]  /*1aa0*/  CS2R R80, SRZ ;  /* 0x0000000000507805 */ /* 0x000fe2000001ff00 */
        /* <DEDUP_REMOVED lines=48> */
[----:B------:R-:W-:Y:S02]  /*1db0*/  CS2R R36, SRZ ;  /* 0x0000000000247805 */ /* 0x000fe4000001ff00 */
        /* <DEDUP_REMOVED lines=12> */
[----:B0-----:R-:W-:Y:S02]  /*1e80*/  @!P0 MOV R6, R18 ;  /* 0x0000001200068202 */ /* 0x001fe40000000f00 */
[----:B------:R-:W-:Y:S01]  /*1e90*/  @!P0 MOV R7, R21 ;  /* 0x0000001500078202 */ /* 0x000fe20000000f00 */
[----:B------:R-:W-:Y:S01]  /*1ea0*/  CS2R R76, SRZ ;  /* 0x00000000004c7805 */ /* 0x000fe2000001ff00 */
[----:B------:R-:W-:Y:S01]  /*1eb0*/  @!P0 IMAD R15, R24, c[0x0][0x1dc], R15 ;  /* 0x00007700180f8a24 */ /* 0x000fe200078e020f */
[----:B------:R-:W-:-:S02]  /*1ec0*/  @!P5 SHF.L.U32 R13, R10, 0x1, RZ ;  /* 0x000000010a0dd819 */ /* 0x000fc400000006ff */
[----:B------:R-:W-:Y:S01]  /*1ed0*/  @!P0 IMAD.WIDE.U32 R6, R24, c[0x0][0x1d8], R6 ;  /* 0x0000760018068a25 */ /* 0x000fe200078e0006 */
[----:B------:R-:W-:Y:S01]  /*1ee0*/  @!P5 SHF.L.U64.HI R3, R10, 0x1, R3 ;  /* 0x000000010a03d819 */ /* 0x000fe20000010203 */
[----:B------:R0:W5:Y:S01]  /*1ef0*/  @!P2 LDG.E R77, [R4.64] ;  /* 0x00000012044da981 */ /* 0x000162000c1e1900 */
[C---:B------:R-:W-:Y:S02]  /*1f00*/  @!P3 SHF.L.U32 R10, R8.reuse, 0x1, RZ ;  /* 0x00000001080ab819 */ /* 0x040fe400000006ff */
[----:B------:R-:W-:Y:S02]  /*1f10*/  @!P3 SHF.L.U64.HI R11, R8, 0x1, R11 ;  /* 0x00000001080bb819 */ /* 0x000fe4000001020b */
[----:B------:R-:W-:Y:S02]  /*1f20*/  @!P0 IADD3 R15, R7, R15, RZ ;  /* 0x0000000f070f8210 */ /* 0x000fe40007ffe0ff */
[----:B------:R-:W-:Y:S01]  /*1f30*/  @!P4 SHF.L.U32 R16, R12, 0x1, RZ ;  /* 0x000000010c10c819 */ /* 0x000fe200000006ff */
[----:B------:R-:W-:Y:S01]  /*1f40*/  @!P6 IMAD R12, R25, c[0x0][0x1d8], RZ ;  /* 0x00007600190cea24 */ /* 0x000fe200078e02ff */
[----:B------:R-:W-:-:S02]  /*1f50*/  @!P6 MOV R8, R18 ;  /* 0x000000120008e202 */ /* 0x000fc40000000f00 */
[----:B0-----:R-:W-:Y:S02]  /*1f60*/  @!P5 IADD3 R4, P2, R13, c[0x0][0x180], RZ ;  /* 0x000060000d04da10 */ /* 0x001fe40007f5e0ff */
[----:B------:R-:W-:Y:S02]  /*1f70*/  @!P6 MOV R9, R21 ;  /* 0x000000150009e202 */ /* 0x000fe40000000f00 */
[C---:B------:R-:W-:Y:S02]  /*1f80*/  @!P0 SHF.L.U32 R22, R6.reuse, 0x1, RZ ;  /* 0x0000000106168819 */ /* 0x040fe400000006ff */
[----:B------:R-:W-:Y:S02]  /*1f90*/  @!P0 SHF.L.U64.HI R15, R6, 0x1, R15 ;  /* 0x00000001060f8819 */ /* 0x000fe4000001020f */
[----:B------:R-:W-:Y:S01]  /*1fa0*/  @!P5 IADD3.X R5, R3, c[0x0][0x184], RZ, P2, !PT ;  /* 0x000061000305da10 */ /* 0x000fe200017fe4ff */
[----:B------:R-:W-:Y:S01]  /*1fb0*/  @!P6 IMAD R12, R23, c[0x0][0x1dc], R12 ;  /* 0x00007700170cea24 */ /* 0x000fe200078e020c */
[----:B------:R-:W-:Y:S01]  /*1fc0*/  @!P5 IADD3 R6, P2, R13, c[0x0][0x178], RZ ;  /* 0x00005e000d06da10 */ /* 0x000fe20007f5e0ff */
[----:B------:R-:W-:-:S02]  /*1fd0*/  @!P6 IMAD.WIDE.U32 R8, R23, c[0x0][0x1d8], R8 ;  /* 0x000076001708ea25 */ /* 0x000fc400078e0008 */
[----:B------:R0:W5:Y:S01]  /*1fe0*/  @!P5 LDG.E R37, [R4.64] ;  /* 0x000000120425d981 */ /* 0x000162000c1e1900 */
[----:B------:R-:W-:Y:S02]  /*1ff0*/  @!P5 IADD3.X R7, R3, c[0x0][0x17c], RZ, P2, !PT ;  /* 0x00005f000307da10 */ /* 0x000fe400017fe4ff */
[----:B------:R-:W-:Y:S01]  /*2000*/  @!P6 IADD3 R12, R9, R12, RZ ;  /* 0x0000000c090ce210 */ /* 0x000fe20007ffe0ff */
[----:B------:R-:W-:Y:S01]  /*2010*/  HFMA2.MMA R3, -RZ, RZ, 0, 0 ;  /* 0x00000000ff037435 */ /* 0x000fe200000001ff */
[----:B------:R-:W-:Y:S01]  /*2020*/  @!P6 SHF.L.U32 R13, R8, 0x1, RZ ;  /* 0x00000001080de819 */ /* 0x000fe200000006ff */
[----:B------:R1:W5:Y:S01]  /*2030*/  @!P5 LDG.E R76, [R6.64] ;  /* 0x00000012064cd981 */ /* 0x000362000c1e1900 */
[----:B0-----:R-:W-:Y:S02]  /*2040*/  @!P4 IADD3 R4, P2, R16, c[0x0][0x180], RZ ;  /* 0x000060001004ca10 */ /* 0x001fe40007f5e0ff */
[----:B------:R-:W-:Y:S02]  /*2050*/  @!P6 SHF.L.U64.HI R12, R8, 0x1, R12 ;  /* 0x00000001080ce819 */ /* 0x000fe4000001020c */
[----:B------:R-:W-:-:S02]  /*2060*/  @!P4 IADD3.X R5, R14, c[0x0][0x184], RZ, P2, !PT ;  /* 0x000061000e05ca10 */ /* 0x000fc400017fe4ff */
[----:B-1----:R-:W-:Y:S02]  /*2070*/  @!P4 IADD3 R6, P5, R16, c[0x0][0x178], RZ ;  /* 0x00005e001006ca10 */ /* 0x002fe40007fbe0ff */
[----:B------:R-:W-:Y:S01]  /*2080*/  @!P3 IADD3 R8, P2, R10, c[0x0][0x180], RZ ;  /* 0x000060000a08ba10 */ /* 0x000fe20007f5e0ff */
[----:B------:R-:W-:Y:S01]  /*2090*/  CS2R R72, SRZ ;  /* 0x0000000000487805 */ /* 0x000fe2000001ff00 */
[----:B------:R-:W-:Y:S01]  /*20a0*/  @!P4 IADD3.X R7, R14, c[0x0][0x17c], RZ, P5, !PT ;  /* 0x00005f000e07ca10 */ /* 0x000fe20002ffe4ff */
[----:B------:R0:W5:Y:S01]  /*20b0*/  @!P4 LDG.E R3, [R4.64] ;  /* 0x000000120403c981 */ /* 0x000162000c1e1900 */
        /* <DEDUP_REMOVED lines=134> */
[----:B------:R-:W-:Y:S01]  /*2920*/  MOV R23, UR7 ;  /* 0x0000000700177c02 */ /* 0x000fe20008000f00 */
[----:B------:R2:W5:Y:S05]  /*2930*/  @!P0 LDG.E R58, [R26.64] ;  /* 0x000000121a3a8981 */ /* 0x00056a000c1e1900 */
[----:B------:R-:W3:Y:S01]  /*2940*/  LDG.E.64 R22, [R22.64] ;  /* 0x0000001216167981 */ /* 0x000ee2000c1e1b00 */
[C---:B------:R-:W-:Y:S02]  /*2950*/  IADD3 R31, R2.reuse, 0x1b0, RZ ;  /* 0x000001b0021f7810 */ /* 0x040fe40007ffe0ff */
[----:B------:R-:W-:Y:S02]  /*2960*/  IADD3 R30, R2, 0x1c0, RZ ;  /* 0x000001c0021e7810 */ /* 0x000fe40007ffe0ff */
[----:B------:R-:W-:-:S02]  /*2970*/  ISETP.GE.U32.AND P6, PT, R31, c[0x0][0x1e0], PT ;  /* 0x000078001f007a0c */ /* 0x000fc40003fc6070 */
[----:B------:R-:W-:Y:S02]  /*2980*/  ISETP.GE.U32.AND P5, PT, R30, c[0x0][0x1e0], PT ;  /* 0x000078001e007a0c */ /* 0x000fe40003fa6070 */
[C---:B------:R-:W-:Y:S02]  /*2990*/  IADD3 R57, R2.reuse, 0x1d0, RZ ;  /* 0x000001d002397810 */ /* 0x040fe40007ffe0ff */
[----:B------:R-:W-:Y:S02]  /*29a0*/  IADD3 R54, R2, 0x1e0, RZ ;  /* 0x000001e002367810 */ /* 0x000fe40007ffe0ff */
[----:B------:R-:W-:Y:S02]  /*29b0*/  SHF.R.S32.HI R35, RZ, 0x1f, R31 ;  /* 0x0000001fff237819 */ /* 0x000fe4000001141f */
[----:B------:R-:W-:Y:S02]  /*29c0*/  SHF.R.S32.HI R34, RZ, 0x1f, R30 ;  /* 0x0000001fff227819 */ /* 0x000fe4000001141e */
[----:B------:R-:W-:-:S02]  /*29d0*/  @P1 IADD3.X R13, R16, c[0x0][0x17c], RZ, P4, !PT ;  /* 0x00005f00100d1a10 */ /* 0x000fc400027fe4ff */
[----:B------:R-:W-:Y:S02]  /*29e0*/  ISETP.GE.U32.AND P4, PT, R57, c[0x0][0x1e0], PT ;  /* 0x0000780039007a0c */ /* 0x000fe40003f86070 */
[----:B------:R-:W-:Y:S02]  /*29f0*/  ISETP.GE.U32.AND P3, PT, R54, c[0x0][0x1e0], PT ;  /* 0x0000780036007a0c */ /* 0x000fe40003f66070 */
[----:B------:R-:W-:Y:S02]  /*2a00*/  SHF.R.S32.HI R33, RZ, 0x1f, R57 ;  /* 0x0000001fff217819 */ /* 0x000fe40000011439 */
[----:B------:R-:W-:Y:S02]  /*2a10*/  SHF.R.S32.HI R32, RZ, 0x1f, R54 ;  /* 0x0000001fff207819 */ /* 0x000fe40000011436 */
[----:B------:R-:W-:Y:S02]  /*2a20*/  ISETP.GE.AND.EX P6, PT, R35, c[0x0][0x1e4], PT, P6 ;  /* 0x0000790023007a0c */ /* 0x000fe40003fc6360 */
[----:B------:R-:W-:-:S02]  /*2a30*/  ISETP.GE.AND.EX P5, PT, R34, c[0x0][0x1e4], PT, P5 ;  /* 0x0000790022007a0c */ /* 0x000fc40003fa6350 */
[----:B------:R-:W-:Y:S02]  /*2a40*/  ISETP.GE.AND.EX P4, PT, R33, c[0x0][0x1e4], PT, P4 ;  /* 0x0000790021007a0c */ /* 0x000fe40003f86340 */
[----:B------:R-:W-:Y:S02]  /*2a50*/  ISETP.GE.AND.EX P3, PT, R32, c[0x0][0x1e4], PT, P3 ;  /* 0x0000790020007a0c */ /* 0x000fe40003f66330 */
[C---:B------:R-:W-:Y:S02]  /*2a60*/  ISETP.GT.U32.OR P6, PT, R0.reuse, 0x22f, P6 ;  /* 0x0000022f0000780c */ /* 0x040fe400037c4470 */
[C---:B------:R-:W-:Y:S02]  /*2a70*/  ISETP.GT.U32.OR P5, PT, R0.reuse, 0x22f, P5 ;  /* 0x0000022f0000780c */ /* 0x040fe40002fa4470 */
[C---:B------:R-:W-:Y:S02]  /*2a80*/  ISETP.GT.U32.OR P4, PT, R0.reuse, 0x22f, P4 ;  /* 0x0000022f0000780c */ /* 0x040fe40002784470 */
[----:B------:R-:W-:-:S02]  /*2a90*/  ISETP.GT.U32.OR P3, PT, R0, 0x22f, P3 ;  /* 0x0000022f0000780c */ /* 0x000fc40001f64470 */
[----:B------:R-:W-:-:S04]  /*2aa0*/  IADD3 R55, R2, 0x1f0, RZ ;  /* 0x000001f002377810 */ /* 0x000fc80007ffe0ff */
[----:B------:R-:W-:Y:S01]  /*2ab0*/  ISETP.GE.U32.AND P2, PT, R55, c[0x0][0x1e0], PT ;  /* 0x0000780037007a0c */ /* 0x000fe20003f46070 */
[----:B------:R-:W-:Y:S01]  /*2ac0*/  @!P6 IMAD R53, R35, c[0x0][0x1d8], RZ ;  /* 0x000076002335ea24 */ /* 0x000fe200078e02ff */
[----:B------:R-:W-:Y:S01]  /*2ad0*/  SHF.R.S32.HI R56, RZ, 0x1f, R55 ;  /* 0x0000001fff387819 */ /* 0x000fe20000011437 */
[----:B------:R-:W-:Y:S01]  /*2ae0*/  @!P5 IMAD R35, R34, c[0x0][0x1d8], RZ ;  /* 0x000076002223da24 */ /* 0x000fe200078e02ff */
[-C--:B-1----:R-:W-:Y:S02]  /*2af0*/  @!P6 MOV R10, R18.reuse ;  /* 0x00000012000ae202 */ /* 0x082fe40000000f00 */
        /* <DEDUP_REMOVED lines=35> */
[C---:B------:R-:W-:Y:S02]  /*2d30*/  @!P2 IMAD R31, R55.reuse, c[0x0][0x1dc], R31 ;  /* 0x00007700371faa24 */ /* 0x040fe400078e021f */
[----:B------:R0:W5:Y:S02]  /*2d40*/  @!P0 LDG.E R10, [R28.64] ;  /* 0x000000121c0a8981 */ /* 0x000164000c1e1900 */
[----:B------:R-:W-:Y:S01]  /*2d50*/  @!P2 IMAD.WIDE.U32 R14, R55, c[0x0][0x1d8], R14 ;  /* 0x00007600370eaa25 */ /* 0x000fe200078e000e */
[----:B--2---:R-:W-:-:S04]  /*2d60*/  @!P6 IADD3 R26, P0, R11, c[0x0][0x180], RZ ;  /* 0x000060000b1aea10 */ /* 0x004fc80007f1e0ff */
[----:B------:R-:W-:Y:S01]  /*2d70*/  @!P2 IADD3 R31, R15, R31, RZ ;  /* 0x0000001f0f1fa210 */ /* 0x000fe20007ffe0ff */
[----:B------:R-:W-:Y:S01]  /*2d80*/  CS2R R60, SRZ ;  /* 0x00000000003c7805 */ /* 0x000fe2000001ff00 */
[C---:B------:R-:W-:Y:S02]  /*2d90*/  @!P2 SHF.L.U32 R33, R14.reuse, 0x1, RZ ;  /* 0x000000010e21a819 */ /* 0x040fe400000006ff */
[----:B------:R-:W-:Y:S02]  /*2da0*/  @!P2 SHF.L.U64.HI R31, R14, 0x1, R31 ;  /* 0x000000010e1fa819 */ /* 0x000fe4000001021f */
[C---:B------:R-:W-:Y:S01]  /*2db0*/  @!P6 IADD3.X R27, R54.reuse, c[0x0][0x184], RZ, P0, !PT ;  /* 0x00006100361bea10 */ /* 0x040fe200007fe4ff */
[----:B------:R1:W2:Y:S01]  /*2dc0*/  @P1 LDG.E R61, [R24.64] ;  /* 0x00000012183d1981 */ /* 0x0002a2000c1e1900 */
[----:B------:R-:W-:Y:S01]  /*2dd0*/  @!P6 IADD3 R14, P0, R11, c[0x0][0x178], RZ ;  /* 0x00005e000b0eea10 */ /* 0x000fe20007f1e0ff */
[----:B------:R-:W-:Y:S01]  /*2de0*/  HFMA2.MMA R11, -RZ, RZ, 0, 0 ;  /* 0x00000000ff0b7435 */ /* 0x000fe200000001ff */
[----:B------:R-:W-:Y:S01]  /*2df0*/  CS2R R56, SRZ ;  /* 0x0000000000387805 */ /* 0x000fe2000001ff00 */
[----:B------:R4:W5:Y:S01]  /*2e00*/  @P1 LDG.E R60, [R12.64] ;  /* 0x000000120c3c1981 */ /* 0x000962000c1e1900 */
[----:B------:R-:W-:-:S02]  /*2e10*/  @!P6 IADD3.X R15, R54, c[0x0][0x17c], RZ, P0, !PT ;  /* 0x00005f00360fea10 */ /* 0x000fc400007fe4ff */
[----:B-1----:R-:W-:-:S03]  /*2e20*/  @!P5 IADD3 R24, P0, R53, c[0x0][0x180], RZ ;  /* 0x000060003518da10 */ /* 0x002fc60007f1e0ff */
[----:B------:R1:W5:Y:S01]  /*2e30*/  @!P6 LDG.E R57, [R14.64] ;  /* 0x000000120e39e981 */ /* 0x000362000c1e1900 */
[----:B------:R-:W-:-:S03]  /*2e40*/  @!P5 IADD3.X R25, R35, c[0x0][0x184], RZ, P0, !PT ;  /* 0x000061002319da10 */ /* 0x000fc600007fe4ff */
[----:B------:R1:W5:Y:S01]  /*2e50*/  @!P6 LDG.E R11, [R26.64] ;  /* 0x000000121a0be981 */ /* 0x000362000c1e1900 */
[----:B----4-:R-:W-:Y:S01]  /*2e60*/  CS2R R12, SRZ ;  /* 0x00000000000c7805 */ /* 0x010fe2000001ff00 */
[----:B0-----:R-:W-:Y:S02]  /*2e70*/  @!P3 IADD3 R28, P6, R16, c[0x0][0x180], RZ ;  /* 0x00006000101cba10 */ /* 0x001fe40007fde0ff */
[----:B-1----:R-:W-:Y:S01]  /*2e80*/  @!P5 IADD3 R26, P0, R53, c[0x0][0x178], RZ ;  /* 0x00005e00351ada10 */ /* 0x002fe20007f1e0ff */
[----:B------:R-:W-:Y:S02]  /*2e90*/  CS2R R14, SRZ ;  /* 0x00000000000e7805 */ /* 0x000fe4000001ff00 */
[----:B------:R0:W5:Y:S01]  /*2ea0*/  @!P5 LDG.E R12, [R24.64] ;  /* 0x00000012180cd981 */ /* 0x000162000c1e1900 */
[----:B------:R-:W-:Y:S02]  /*2eb0*/  @!P5 IADD3.X R27, R35, c[0x0][0x17c], RZ, P0, !PT ;  /* 0x00005f00231bda10 */ /* 0x000fe400007fe4ff */
[----:B------:R-:W-:-:S03]  /*2ec0*/  @!P3 IADD3.X R29, R30, c[0x0][0x184], RZ, P6, !PT ;  /* 0x000061001e1dba10 */ /* 0x000fc600037fe4ff */
[----:B------:R1:W5:Y:S04]  /*2ed0*/  @!P5 LDG.E R56, [R26.64] ;  /* 0x000000121a38d981 */ /* 0x000368000c1e1900 */
[----:B------:R4:W5:Y:S01]  /*2ee0*/  @!P3 LDG.E R14, [R28.64] ;  /* 0x000000121c0eb981 */ /* 0x000962000c1e1900 */
[----:B-1----:R-:W-:-:S04]  /*2ef0*/  @!P4 IADD3 R26, P5, R34, c[0x0][0x178], RZ ;  /* 0x00005e00221aca10 */ /* 0x002fc80007fbe0ff */
[----:B------:R-:W-:Y:S02]  /*2f00*/  @!P4 IADD3.X R27, R32, c[0x0][0x17c], RZ, P5, !PT ;  /* 0x00005f00201bca10 */ /* 0x000fe40002ffe4ff */
[----:B----4-:R-:W-:Y:S02]  /*2f10*/  @!P2 IADD3 R28, P5, R33, c[0x0][0x178], RZ ;  /* 0x00005e00211caa10 */ /* 0x010fe40007fbe0ff */
[----:B------:R-:W-:Y:S02]  /*2f20*/  MOV R53, RZ ;  /* 0x000000ff00357202 */ /* 0x000fe40000000f00 */
[----:B------:R-:W-:-:S05]  /*2f30*/  @!P2 IADD3.X R29, R31, c[0x0][0x17c], RZ, P5, !PT ;  /* 0x00005f001f1daa10 */ /* 0x000fca0002ffe4ff */
[----:B------:R1:W5:Y:S01]  /*2f40*/  @!P2 LDG.E R53, [R28.64] ;  /* 0x000000121c35a981 */ /* 0x000362000c1e1900 */
[----:B0-----:R-:W-:-:S04]  /*2f50*/  @!P4 IADD3 R24, P0, R34, c[0x0][0x180], RZ ;  /* 0x000060002218ca10 */ /* 0x001fc80007f1e0ff */
[----:B------:R-:W-:-:S05]  /*2f60*/  @!P4 IADD3.X R25, R32, c[0x0][0x184], RZ, P0, !PT ;  /* 0x000061002019ca10 */ /* 0x000fca00007fe4ff */
[----:B------:R0:W5:Y:S02]  /*2f70*/  @!P4 LDG.E R13, [R24.64] ;  /* 0x00000012180dc981 */ /* 0x000164000c1e1900 */
[----:B0-----:R-:W-:-:S04]  /*2f80*/  @!P3 IADD3 R24, P0, R16, c[0x0][0x178], RZ ;  /* 0x00005e001018ba10 */ /* 0x001fc80007f1e0ff */
[----:B------:R-:W-:Y:S01]  /*2f90*/  @!P3 IADD3.X R25, R30, c[0x0][0x17c], RZ, P0, !PT ;  /* 0x00005f001e19ba10 */ /* 0x000fe200007fe4ff */
[----:B------:R-:W-:-:S06]  /*2fa0*/  CS2R R54, SRZ ;  /* 0x0000000000367805 */ /* 0x000fcc000001ff00 */
[----:B------:R0:W5:Y:S01]  /*2fb0*/  @!P4 LDG.E R55, [R26.64] ;  /* 0x000000121a37c981 */ /* 0x000162000c1e1900 */
[----:B------:R-:W-:Y:S01]  /*2fc0*/  UMOV UR25, 0x3f800000 ;  /* 0x3f80000000197882 */ /* 0x000fe20000000000 */
[----:B------:R-:W-:Y:S02]  /*2fd0*/  BSSY B0, `(.L_x_1224) ;  /* 0x000001f000007945 */ /* 0x000fe40003800000 */
[----:B------:R4:W5:Y:S01]  /*2fe0*/  @!P3 LDG.E R54, [R24.64] ;  /* 0x000000121836b981 */ /* 0x000962000c1e1900 */
[----:B---3--:R-:W3:Y:S02]  /*2ff0*/  R2UR UR24, R22 ;  /* 0x00000000161873c2 */ /* 0x008ee400000e0000 */
[----:B---3--:R-:W-:-:S05]  /*3000*/  MOV R16, UR24 ;  /* 0x0000001800107c02 */ /* 0x008fca0008000f00 */
[----:B------:R-:W-:-:S05]  /*3010*/  FFMA.FTZ R16, -R16, UR24, R23 ;  /* 0x0000001810107c23 */ /* 0x000fca0008010117 */
[----:B------:R-:W-:-:S13]  /*3020*/  FSETP.GTU.FTZ.AND P0, PT, R16, RZ, PT ;  /* 0x000000ff1000720b */ /* 0x000fda0003f1c000 */
[----:B------:R-:W-:Y:S01]  /*3030*/  VOTEU.ANY UP0, P0 ;  /* 0x00000000003f7886 */ /* 0x000fe20000000100 */
[----:B------:R-:W-:-:S13]  /*3040*/  PLOP3.LUT P0, PT, PT, PT, UP0, 0x80, 0x0 ;  /* 0x000000000000781c */ /* 0x000fda0003f0f008 */
[----:B------:R-:W-:-:S06]  /*3050*/  @P0 FADD.FTZ R16, R16, c[0x0][0x1a0] ;  /* 0x0000680010100621 */ /* 0x000fcc0000010000 */
[----:B------:R-:W3:Y:S02]  /*3060*/  @P0 MUFU.RSQ R16, R16 ;  /* 0x0000001000100308 */ /* 0x000ee40000001400 */
[----:B---3--:R-:W3:Y:S01]  /*3070*/  @P0 R2UR UR5, R16 ;  /* 0x00000000100503c2 */ /* 0x008ee200000e0000 */
[----:B------:R-:W-:Y:S02]  /*3080*/  ISETP.GT.U32.AND P0, PT, R0, 0x22f, PT ;  /* 0x0000022f0000780c */ /* 0x000fe40003f04070 */
[----:B0-----:R-:W-:-:S04]  /*3090*/  @!P2 IADD3 R26, P4, R33, c[0x0][0x180], RZ ;  /* 0x00006000211aaa10 */ /* 0x001fc80007f9e0ff */
[----:B------:R-:W-:Y:S01]  /*30a0*/  @!P2 IADD3.X R27, R31, c[0x0][0x184], RZ, P4, !PT ;  /* 0x000061001f1baa10 */ /* 0x000fe200027fe4ff */
[----:B------:R-:W-:Y:S01]  /*30b0*/  CS2R R22, SRZ ;  /* 0x0000000000167805 */ /* 0x000fe2000001ff00 */
[----:B------:R-:W-:Y:S01]  /*30c0*/  ISETP.NE.AND P4, PT, RZ, UR21, PT ;  /* 0x00000015ff007c0c */ /* 0x000fe2000bf85270 */
[----:B----4-:R-:W-:Y:S02]  /*30d0*/  CS2R R24, SRZ ;  /* 0x0000000000187805 */ /* 0x010fe4000001ff00 */
[----:B------:R0:W5:Y:S01]  /*30e0*/  @!P2 LDG.E R15, [R26.64] ;  /* 0x000000121a0fa981 */ /* 0x000162000c1e1900 */
[----:B---3--:R-:W-:Y:S01]  /*30f0*/  @UP0 UMOV UR25, UR5 ;  /* 0x0000000500190c82 */ /* 0x008fe20008000000 */
[--C-:B--2---:R-:W-:Y:S02]  /*3100*/  HADD2.F32 R16, -RZ, R61.reuse.H0_H0 ;  /* 0x2000003dff107230 */ /* 0x104fe40000004100 */
[----:B0-----:R-:W-:Y:S01]  /*3110*/  HADD2.F32 R26, -RZ, R61.H1_H1 ;  /* 0x3000003dff1a7230 */ /* 0x001fe20000004100 */
        /* <DEDUP_REMOVED lines=10> */
.L_x_1225:
[----:B-1----:R-:W-:Y:S05]  /*31c0*/  BSYNC B0 ;  /* 0x0000000000007941 */ /* 0x002fea0003800000 */
.L_x_1224:
[----:B------:R-:W-:Y:S01]  /*31d0*/  FADD.FTZ R34, R16, -UR24 ;  /* 0x8000001810227e21 */ /* 0x000fe20008010000 */
[--C-:B-----5:R-:W-:Y:S01]  /*31e0*/  HADD2.F32 R31, -RZ, R60.reuse.H0_H0 ;  /* 0x2000003cff1f7230 */ /* 0x120fe20000004100 */
[----:B------:R-:W-:Y:S01]  /*31f0*/  FADD.FTZ R26, R26, -UR24 ;  /* 0x800000181a1a7e21 */ /* 0x000fe20008010000 */
[----:B------:R-:W-:Y:S01]  /*3200*/  HADD2.F32 R16, -RZ, R60.H1_H1 ;  /* 0x3000003cff107230 */ /* 0x000fe20000004100 */
        /* <DEDUP_REMOVED lines=21> */
.L_x_1226:
[----:B------:R-:W-:Y:S01]  /*3360*/  FMUL.FTZ R27, R31, R22 ;  /* 0x000000161f1b7220 */ /* 0x000fe20000410000 */
[--C-:B------:R-:W-:Y:S01]  /*3370*/  HADD2.F32 R30, -RZ, R52.reuse.H0_H0 ;  /* 0x20000034ff1e7230 */ /* 0x100fe20000004100 */
[----:B------:R-:W-:Y:S01]  /*3380*/  FMUL.FTZ R29, R16, R23 ;  /* 0x00000017101d7220 */ /* 0x000fe20000410000 */
[--C-:B------:R-:W-:Y:S01]  /*3390*/  HADD2.F32 R35, -RZ, R63.reuse.H0_H0 ;  /* 0x2000003fff237230 */ /* 0x100fe20000004100 */
[----:B------:R-:W-:Y:S01]  /*33a0*/  FFMA.FTZ R28, R34, R27, RZ ;  /* 0x0000001b221c7223 */ /* 0x000fe200000100ff */
[----:B------:R-:W-:Y:S01]  /*33b0*/  HADD2.F32 R90, -RZ, R63.H1_H1 ;  /* 0x3000003fff5a7230 */ /* 0x000fe20000004100 */
[----:B------:R-:W-:Y:S02]  /*33c0*/  FADD.FTZ R27, RZ, R27 ;  /* 0x0000001bff1b7221 */ /* 0x000fe40000010000 */
[----:B------:R-:W-:Y:S02]  /*33d0*/  FFMA.FTZ R28, R26, R29, R28 ;  /* 0x0000001d1a1c7223 */ /* 0x000fe4000001001c */
[----:B------:R-:W-:Y:S01]  /*33e0*/  FADD.FTZ R29, R29, R27 ;  /* 0x0000001b1d1d7221 */ /* 0x000fe20000010000 */
[----:B------:R-:W-:Y:S01]  /*33f0*/  HADD2.F32 R27, -RZ, R52.H1_H1 ;  /* 0x30000034ff1b7230 */ /* 0x000fe20000004100 */
        /* <DEDUP_REMOVED lines=24> */
.L_x_1227:
[----:B------:R-:W-:Y:S02]  /*3580*/  FADD.FTZ R32, RZ, R31 ;  /* 0x0000001fff207221 */ /* 0x000fe40000010000 */
[----:B------:R-:W-:Y:S02]  /*3590*/  FMUL.FTZ R31, R35, R22 ;  /* 0x00000016231f7220 */ /* 0x000fe40000410000 */
[----:B------:R-:W-:Y:S02]  /*35a0*/  FFMA.FTZ R89, R26, R16, RZ ;  /* 0x000000101a597223 */ /* 0x000fe400000100ff */
[----:B------:R-:W-:Y:S02]  /*35b0*/  FADD.FTZ R26, RZ, R16 ;  /* 0x00000010ff1a7221 */ /* 0x000fe40000010000 */
[----:B------:R-:W-:Y:S02]  /*35c0*/  FFMA.FTZ R28, R30, R31, R28 ;  /* 0x0000001f1e1c7223 */ /* 0x000fe4000001001c */
[----:B------:R-:W-:-:S02]  /*35d0*/  FMUL.FTZ R16, R90, R23 ;  /* 0x000000175a107220 */ /* 0x000fc40000410000 */
[----:B------:R-:W-:Y:S01]  /*35e0*/  FADD.FTZ R29, R29, R31 ;  /* 0x0000001f1d1d7221 */ /* 0x000fe20000010000 */
[--C-:B------:R-:W-:Y:S01]  /*35f0*/  HADD2.F32 R31, -RZ, R65.reuse.H0_H0 ;  /* 0x20000041ff1f7230 */ /* 0x100fe20000004100 */
[C---:B------:R-:W-:Y:S02]  /*3600*/  FFMA.FTZ R89, R27.reuse, R90, R89 ;  /* 0x0000005a1b597223 */ /* 0x040fe40000010059 */
[----:B------:R-:W-:Y:S02]  /*3610*/  FFMA.FTZ R27, R27, R16, R28 ;  /* 0x000000101b1b7223 */ /* 0x000fe4000001001c */
[----:B------:R-:W-:Y:S01]  /*3620*/  FADD.FTZ R90, R26, R90 ;  /* 0x0000005a1a5a7221 */ /* 0x000fe20000010000 */
[--C-:B------:R-:W-:Y:S01]  /*3630*/  HADD2.F32 R26, -RZ, R50.reuse.H1_H1 ;  /* 0x30000032ff1a7230 */ /* 0x100fe20000004100 */
[----:B------:R-:W-:Y:S01]  /*3640*/  FADD.FTZ R28, R16, R29 ;  /* 0x0000001d101c7221 */ /* 0x000fe20000010000 */
[----:B------:R-:W-:Y:S01]  /*3650*/  HADD2.F32 R29, -RZ, R50.H0_H0 ;  /* 0x20000032ff1d7230 */ /* 0x000fe20000004100 */
[----:B------:R-:W-:Y:S01]  /*3660*/  FFMA.FTZ R34, R30, R35, R34 ;  /* 0x000000231e227223 */ /* 0x000fe20000010022 */
[----:B------:R-:W-:Y:S01]  /*3670*/  HADD2.F32 R16, -RZ, R65.H1_H1 ;  /* 0x30000041ff107230 */ /* 0x000fe20000004100 */
        /* <DEDUP_REMOVED lines=24> */
.L_x_1228:
[----:B------:R-:W-:Y:S02]  /*3800*/  FMUL.FTZ R30, R31, R22 ;  /* 0x000000161f1e7220 */ /* 0x000fe40000410000 */
[C---:B------:R-:W-:Y:S02]  /*3810*/  FFMA.FTZ R34, R29.reuse, R31, R34 ;  /* 0x0000001f1d227223 */ /* 0x040fe40000010022 */
[----:B------:R-:W-:Y:S02]  /*3820*/  FFMA.FTZ R27, R29, R30, R27 ;  /* 0x0000001e1d1b7223 */ /* 0x000fe4000001001b */
[----:B------:R-:W-:Y:S02]  /*3830*/  FADD.FTZ R28, R28, R30 ;  /* 0x0000001e1c1c7221 */ /* 0x000fe40000010000 */
[----:B------:R-:W-:Y:S02]  /*3840*/  FMUL.FTZ R29, R16, R23 ;  /* 0x00000017101d7220 */ /* 0x000fe40000410000 */
[----:B------:R-:W-:-:S02]  /*3850*/  FFMA.FTZ R89, R26, R16, R89 ;  /* 0x000000101a597223 */ /* 0x000fc40000010059 */
[----:B------:R-:W-:Y:S01]  /*3860*/  FFMA.FTZ R26, R26, R29, R27 ;  /* 0x0000001d1a1a7223 */ /* 0x000fe2000001001b */
[--C-:B------:R-:W-:Y:S01]  /*3870*/  HADD2.F32 R27, -RZ, R51.reuse.H1_H1 ;  /* 0x30000033ff1b7230 */ /* 0x100fe20000004100 */
[----:B------:R-:W-:Y:S01]  /*3880*/  FADD.FTZ R28, R29, R28 ;  /* 0x0000001c1d1c7221 */ /* 0x000fe20000010000 */
[----:B------:R-:W-:Y:S01]  /*3890*/  HADD2.F32 R29, -RZ, R51.H0_H0 ;  /* 0x20000033ff1d7230 */ /* 0x000fe20000004100 */
[----:B------:R-:W-:Y:S01]  /*38a0*/  FADD.FTZ R35, R35, R31 ;  /* 0x0000001f23237221 */ /* 0x000fe20000010000 */
[--C-:B------:R-:W-:Y:S01]  /*38b0*/  HADD2.F32 R31, -RZ, R67.reuse.H0_H0 ;  /* 0x20000043ff1f7230 */ /* 0x100fe20000004100 */
[----:B------:R-:W-:Y:S02]  /*38c0*/  FADD.FTZ R27, R27, -UR24 ;  /* 0x800000181b1b7e21 */ /* 0x000fe40008010000 */
[----:B------:R-:W-:Y:S02]  /*38d0*/  FADD.FTZ R29, R29, -UR24 ;  /* 0x800000181d1d7e21 */ /* 0x000fe40008010000 */
[----:B------:R-:W-:Y:S01]  /*38e0*/  FADD.FTZ R90, R90, R16 ;  /* 0x000000105a5a7221 */ /* 0x000fe20000010000 */
[----:B------:R-:W-:Y:S01]  /*38f0*/  HADD2.F32 R16, -RZ, R67.H1_H1 ;  /* 0x30000043ff107230 */ /* 0x000fe20000004100 */
        /* <DEDUP_REMOVED lines=21> */
.L_x_1229:
        /* <DEDUP_REMOVED lines=37> */
.L_x_1230:
        /* <DEDUP_REMOVED lines=37> */
.L_x_1231:
        /* <DEDUP_REMOVED lines=37> */
.L_x_1232:
        /* <DEDUP_REMOVED lines=37> */
.L_x_1233:
        /* <DEDUP_REMOVED lines=37> */
.L_x_1234:
        /* <DEDUP_REMOVED lines=37> */
.L_x_1235:
        /* <DEDUP_REMOVED lines=37> */
.L_x_1236:
        /* <DEDUP_REMOVED lines=37> */
.L_x_1237:
        /* <DEDUP_REMOVED lines=37> */
.L_x_1238:
        /* <DEDUP_REMOVED lines=37> */
.L_x_1239:
        /* <DEDUP_REMOVED lines=37> */
.L_x_1240:
        /* <DEDUP_REMOVED lines=37> */
.L_x_1241:
        /* <DEDUP_REMOVED lines=37> */
.L_x_1242:
        /* <DEDUP_REMOVED lines=37> */
.L_x_1243:
        /* <DEDUP_REMOVED lines=37> */
.L_x_1244:
        /* <DEDUP_REMOVED lines=37> */
.L_x_1245:
        /* <DEDUP_REMOVED lines=37> */
.L_x_1246:
        /* <DEDUP_REMOVED lines=37> */
.L_x_1247:
        /* <DEDUP_REMOVED lines=37> */
.L_x_1248:
        /* <DEDUP_REMOVED lines=37> */
.L_x_1249:
        /* <DEDUP_REMOVED lines=37> */
.L_x_1250:
        /* <DEDUP_REMOVED lines=37> */
.L_x_1251:
        /* <DEDUP_REMOVED lines=37> */
.L_x_1252:
        /* <DEDUP_REMOVED lines=37> */
.L_x_1253:
[----:B------:R-:W-:Y:S02]  /*71d0*/  FMUL.FTZ R30, R31, R22 ;  /* 0x000000161f1e7220 */ /* 0x000fe40000410000 */
[C---:B------:R-:W-:Y:S02]  /*71e0*/  FFMA.FTZ R34, R29.reuse, R31, R34 ;  /* 0x0000001f1d227223 */ /* 0x040fe40000010022 */
[----:B------:R-:W-:Y:S02]  /*71f0*/  FFMA.FTZ R26, R29, R30, R26 ;  /* 0x0000001e1d1a7223 */ /* 0x000fe4000001001a */
[----:B------:R-:W-:Y:S02]  /*7200*/  FADD.FTZ R28, R28, R30 ;  /* 0x0000001e1c1c7221 */ /* 0x000fe40000010000 */
[----:B------:R-:W-:Y:S02]  /*7210*/  FMUL.FTZ R29, R16, R23 ;  /* 0x00000017101d7220 */ /* 0x000fe40000410000 */
[----:B------:R-:W-:-:S02]  /*7220*/  FFMA.FTZ R89, R27, R16, R89 ;  /* 0x000000101b597223 */ /* 0x000fc40000010059 */
[----:B------:R-:W-:Y:S01]  /*7230*/  FADD.FTZ R90, R90, R16 ;  /* 0x000000105a5a7221 */ /* 0x000fe20000010000 */
[----:B------:R-:W-:Y:S01]  /*7240*/  HADD2.F32 R16, -RZ, R12.H1_H1 ;  /* 0x3000000cff107230 */ /* 0x000fe20000004100 */
[----:B------:R-:W-:Y:S01]  /*7250*/  FFMA.FTZ R27, R27, R29, R26 ;  /* 0x0000001d1b1b7223 */ /* 0x000fe2000001001a */
[----:B------:R-:W-:Y:S01]  /*7260*/  HADD2.F32 R26, -RZ, R56.H1_H1 ;  /* 0x30000038ff1a7230 */ /* 0x000fe20000004100 */
[----:B------:R-:W-:Y:S01]  /*7270*/  FADD.FTZ R28, R29, R28 ;  /* 0x0000001c1d1c7221 */ /* 0x000fe20000010000 */
[----:B------:R-:W-:Y:S01]  /*7280*/  HADD2.F32 R29, -RZ, R12.H0_H0 ;  /* 0x2000000cff1d7230 */ /* 0x000fe20000004100 */
[----:B------:R-:W-:Y:S02]  /*7290*/  FADD.FTZ R16, R16, -UR24 ;  /* 0x8000001810107e21 */ /* 0x000fe40008010000 */
[----:B------:R-:W-:Y:S01]  /*72a0*/  FADD.FTZ R35, R35, R31 ;  /* 0x0000001f23237221 */ /* 0x000fe20000010000 */
[----:B------:R-:W-:Y:S01]  /*72b0*/  HADD2.F32 R31, -RZ, R56.H0_H0 ;  /* 0x20000038ff1f7230 */ /* 0x000fe20000004100 */
        /* <DEDUP_REMOVED lines=22> */
.L_x_1254:
[----:B------:R-:W-:Y:S01]  /*7420*/  FMUL.FTZ R30, R31, R22 ;  /* 0x000000161f1e7220 */ /* 0x000fe20000410000 */
[----:B------:R-:W-:Y:S01]  /*7430*/  HADD2.F32 R88, -RZ, R13.H1_H1 ;  /* 0x3000000dff587230 */ /* 0x000fe20000004100 */
[C---:B------:R-:W-:Y:S01]  /*7440*/  FFMA.FTZ R34, R29.reuse, R31, R34 ;  /* 0x0000001f1d227223 */ /* 0x040fe20000010022 */
[----:B------:R-:W-:Y:S01]  /*7450*/  HADD2.F32 R87, -RZ, R55.H1_H1 ;  /* 0x30000037ff577230 */ /* 0x000fe20000004100 */
[----:B------:R-:W-:Y:S02]  /*7460*/  FFMA.FTZ R27, R29, R30, R27 ;  /* 0x0000001e1d1b7223 */ /* 0x000fe4000001001b */
[----:B------:R-:W-:Y:S02]  /*7470*/  FMUL.FTZ R29, R26, R23 ;  /* 0x000000171a1d7220 */ /* 0x000fe40000410000 */
[C---:B------:R-:W-:Y:S02]  /*7480*/  FFMA.FTZ R89, R16.reuse, R26, R89 ;  /* 0x0000001a10597223 */ /* 0x040fe40000010059 */
[----:B------:R-:W-:Y:S01]  /*7490*/  FFMA.FTZ R16, R16, R29, R27 ;  /* 0x0000001d10107223 */ /* 0x000fe2000001001b */
[----:B------:R-:W-:Y:S01]  /*74a0*/  HADD2.F32 R27, -RZ, R13.H0_H0 ;  /* 0x2000000dff1b7230 */ /* 0x000fe20000004100 */
[----:B------:R-:W-:-:S02]  /*74b0*/  FADD.FTZ R28, R28, R30 ;  /* 0x0000001e1c1c7221 */ /* 0x000fc40000010000 */
[----:B------:R-:W-:Y:S02]  /*74c0*/  FADD.FTZ R88, R88, -UR24 ;  /* 0x8000001858587e21 */ /* 0x000fe40008010000 */
[----:B------:R-:W-:Y:S02]  /*74d0*/  FADD.FTZ R27, R27, -UR24 ;  /* 0x800000181b1b7e21 */ /* 0x000fe40008010000 */
[----:B------:R-:W-:Y:S02]  /*74e0*/  FADD.FTZ R90, R90, R26 ;  /* 0x0000001a5a5a7221 */ /* 0x000fe40000010000 */
[----:B------:R-:W-:Y:S01]  /*74f0*/  FADD.FTZ R26, R29, R28 ;  /* 0x0000001c1d1a7221 */ /* 0x000fe20000010000 */
[----:B------:R-:W-:Y:S01]  /*7500*/  HADD2.F32 R29, -RZ, R55.H0_H0 ;  /* 0x20000037ff1d7230 */ /* 0x000fe20000004100 */
        /* <DEDUP_REMOVED lines=22> */
.L_x_1255:
[----:B------:R-:W-:Y:S01]  /*7670*/  FMUL.FTZ R28, R29, R22 ;  /* 0x000000161d1c7220 */ /* 0x000fe20000410000 */
[--C-:B------:R-:W-:Y:S01]  /*7680*/  HADD2.F32 R33, -RZ, R14.reuse.H0_H0 ;  /* 0x2000000eff217230 */ /* 0x100fe20000004100 */
[C---:B------:R-:W-:Y:S01]  /*7690*/  FFMA.FTZ R34, R27.reuse, R29, R34 ;  /* 0x0000001d1b227223 */ /* 0x040fe20000010022 */
[----:B------:R-:W-:Y:S01]  /*76a0*/  HADD2.F32 R32, -RZ, R14.H1_H1 ;  /* 0x3000000eff207230 */ /* 0x000fe20000004100 */
[----:B------:R-:W-:Y:S02]  /*76b0*/  FFMA.FTZ R16, R27, R28, R16 ;  /* 0x0000001c1b107223 */ /* 0x000fe40000010010 */
[----:B------:R-:W-:Y:S02]  /*76c0*/  FADD.FTZ R27, R26, R28 ;  /* 0x0000001c1a1b7221 */ /* 0x000fe40000010000 */
[----:B------:R-:W-:Y:S02]  /*76d0*/  FMUL.FTZ R28, R87, R23 ;  /* 0x00000017571c7220 */ /* 0x000fe40000410000 */
[----:B------:R-:W-:-:S02]  /*76e0*/  FADD.FTZ R33, R33, -UR24 ;  /* 0x8000001821217e21 */ /* 0x000fc40008010000 */
[----:B------:R-:W-:Y:S02]  /*76f0*/  FADD.FTZ R32, R32, -UR24 ;  /* 0x8000001820207e21 */ /* 0x000fe40008010000 */
[----:B------:R-:W-:Y:S01]  /*7700*/  FADD.FTZ R35, R35, R29 ;  /* 0x0000001d23237221 */ /* 0x000fe20000010000 */
[--C-:B------:R-:W-:Y:S01]  /*7710*/  HADD2.F32 R29, -RZ, R54.reuse.H0_H0 ;  /* 0x20000036ff1d7230 */ /* 0x100fe20000004100 */
[----:B------:R-:W-:Y:S01]  /*7720*/  FFMA.FTZ R26, R88, R28, R16 ;  /* 0x0000001c581a7223 */ /* 0x000fe20000010010 */
[----:B------:R-:W-:Y:S01]  /*7730*/  HADD2.F32 R16, -RZ, R54.H1_H1 ;  /* 0x30000036ff107230 */ /* 0x000fe20000004100 */
        /* <DEDUP_REMOVED lines=22> */
.L_x_1256:
[----:B------:R-:W-:Y:S01]  /*78a0*/  FMUL.FTZ R28, R29, R22 ;  /* 0x000000161d1c7220 */ /* 0x000fe20000410000 */
[----:B------:R-:W-:Y:S02]  /*78b0*/  HADD2.F32 R91, -RZ, R15.H1_H1 ;  /* 0x3000000fff5b7230 */ /* 0x000fe40000004100 */
[--C-:B------:R-:W-:Y:S01]  /*78c0*/  HADD2.F32 R30, -RZ, R53.reuse.H0_H0 ;  /* 0x20000035ff1e7230 */ /* 0x100fe20000004100 */
[----:B------:R-:W-:Y:S01]  /*78d0*/  FFMA.FTZ R26, R33, R28, R26 ;  /* 0x0000001c211a7223 */ /* 0x000fe2000001001a */
[----:B------:R-:W-:Y:S01]  /*78e0*/  HADD2.F32 R31, -RZ, R53.H1_H1 ;  /* 0x30000035ff1f7230 */ /* 0x000fe20000004100 */
[----:B------:R-:W-:Y:S02]  /*78f0*/  FADD.FTZ R27, R27, R28 ;  /* 0x0000001c1b1b7221 */ /* 0x000fe40000010000 */
[----:B------:R-:W-:Y:S02]  /*7900*/  FMUL.FTZ R28, R16, R23 ;  /* 0x00000017101c7220 */ /* 0x000fe40000410000 */
[----:B------:R-:W-:-:S02]  /*7910*/  FADD.FTZ R91, R91, -UR24 ;  /* 0x800000185b5b7e21 */ /* 0x000fc40008010000 */
[----:B------:R-:W-:Y:S02]  /*7920*/  FFMA.FTZ R26, R32, R28, R26 ;  /* 0x0000001c201a7223 */ /* 0x000fe4000001001a */
[----:B------:R-:W-:Y:S01]  /*7930*/  FADD.FTZ R27, R28, R27 ;  /* 0x0000001b1c1b7221 */ /* 0x000fe20000010000 */
[----:B------:R-:W-:Y:S01]  /*7940*/  HADD2.F32 R28, -RZ, R15.H0_H0 ;  /* 0x2000000fff1c7230 */ /* 0x000fe20000004100 */
        /* <DEDUP_REMOVED lines=22> */
.L_x_1257:
        /* <DEDUP_REMOVED lines=113> */
.L_x_1259:
[----:B------:R-:W-:Y:S05]  /*81c0*/  BSYNC B0 ;  /* 0x0000000000007941 */ /* 0x000fea0003800000 */
.L_x_1258:
        /* <DEDUP_REMOVED lines=78> */
.L_x_1261:
[----:B------:R-:W-:Y:S05]  /*86b0*/  BSYNC B0 ;  /* 0x0000000000007941 */ /* 0x000fea0003800000 */
.L_x_1260:
        /* <DEDUP_REMOVED lines=20> */
.L_x_1263:
[----:B------:R-:W-:Y:S05]  /*8800*/  BSYNC B0 ;  /* 0x0000000000007941 */ /* 0x000fea0003800000 */
.L_x_1262:
        /* <DEDUP_REMOVED lines=41> */
.L_x_1266:
[----:B------:R-:W-:Y:S02]  /*8aa0*/  MOV R28, UR16 ;  /* 0x00000010001c7c02 */ /* 0x000fe40008000f00 */
[----:B------:R-:W-:-:S05]  /*8ab0*/  MOV R29, UR17 ;  /* 0x00000011001d7c02 */ /* 0x000fca0008000f00 */
[----:B------:R-:W2:Y:S01]  /*8ac0*/  LDG.E.STRONG.GPU R28, [R28.64] ;  /* 0x000000121c1c7981 */ /* 0x000ea2000c1ef900 */
[----:B------:R-:W-:Y:S01]  /*8ad0*/  YIELD ;  /* 0x0000000000007946 */ /* 0x000fe20003800000 */
[----:B--2---:R-:W-:Y:S01]  /*8ae0*/  ISETP.NE.AND P0, PT, R28, R16, PT ;  /* 0x000000101c00720c */ /* 0x004fe20003f05270 */
[----:B------:R-:W-:-:S12]  /*8af0*/  CCTL.IVALL ;  /* 0x00000000ff00798f */ /* 0x000fd80002000000 */
[----:B------:R-:W-:Y:S05]  /*8b00*/  @P0 BRA `(.L_x_1266) ;  /* 0xffffff9000000947 */ /* 0x000fea000383ffff */
.L_x_1265:
        /* <DEDUP_REMOVED lines=20> */
.L_x_1270:
        /* <DEDUP_REMOVED lines=158> */
.L_x_1269:
        /* <DEDUP_REMOVED lines=85> */
.L_x_1271:
[----:B01----:R-:W-:-:S13]  /*9b80*/  ISETP.NE.OR P0, PT, RZ, UR14, P0 ;  /* 0x0000000eff007c0c */ /* 0x003fda0008705670 */
[----:B------:R-:W-:Y:S05]  /*9b90*/  @!P0 BRA `(.L_x_1267) ;  /* 0x000002a000008947 */ /* 0x000fea0003800000 */
.L_x_1268:
        /* <DEDUP_REMOVED lines=42> */
.L_x_1267:
        /* <DEDUP_REMOVED lines=16> */
.L_x_1273:
[----:B------:R-:W-:Y:S05]  /*9f40*/  BSYNC B0 ;  /* 0x0000000000007941 */ /* 0x000fea0003800000 */
.L_x_1272:
        /* <DEDUP_REMOVED lines=24> */
.L_x_1264:
[----:B------:R-:W-:Y:S01]  /*a0d0*/  @!P2 STS.64 [0xb0], R26 ;  /* 0x0000b01aff00a388 */ /* 0x000fe20000000a00 */
[--C-:B------:R-:W-:Y:S02]  /*a0e0*/  HADD2.F32 R16, -RZ, R60.reuse.H0_H0 ;  /* 0x2000003cff107230 */ /* 0x100fe40000004100 */
[----:B------:R-:W-:Y:S01]  /*a0f0*/  HADD2.F32 R60, -RZ, R60.H1_H1 ;  /* 0x3000003cff3c7230 */ /* 0x000fe20000004100 */
[----:B------:R-:W-:Y:S06]  /*a100*/  BAR.SYNC.DEFER_BLOCKING 0x0 ;  /* 0x0000000000007b1d */ /* 0x000fec0000010000 */
[----:B-1----:R-:W1:Y:S02]  /*a110*/  LDS.64 R26, [0xb0] ;  /* 0x0000b000ff1a7984 */ /* 0x002e640000000a00 */
[----:B-1----:R-:W-:-:S02]  /*a120*/  FMUL.FTZ R26, R26, c[0x0][0x20c] ;  /* 0x000083001a1a7a20 */ /* 0x002fc40000410000 */
[----:B------:R-:W-:Y:S02]  /*a130*/  FMUL.FTZ R27, R27, c[0x0][0x20c] ;  /* 0x000083001b1b7a20 */ /* 0x000fe40000410000 */
[----:B------:R1:W2:Y:S08]  /*a140*/  R2UR UR5, R26 ;  /* 0x000000001a0573c2 */ /* 0x0002b000000e0000 */
[----:B------:R3:W4:Y:S01]  /*a150*/  R2UR UR6, R27 ;  /* 0x000000001b0673c2 */ /* 0x00072200000e0000 */
[----:B-1----:R-:W-:-:S05]  /*a160*/  HADD2.F32 R26, -RZ, R61.H1_H1 ;  /* 0x3000003dff1a7230 */ /* 0x002fca0000004100 */
[----:B------:R-:W-:Y:S01]  /*a170*/  FADD.FTZ R26, R26, -UR24 ;  /* 0x800000181a1a7e21 */ /* 0x000fe20008010000 */
[----:B---3--:R-:W-:-:S03]  /*a180*/  HADD2.F32 R27, -RZ, R61.H0_H0 ;  /* 0x2000003dff1b7230 */ /* 0x008fc60000004100 */
        /* <DEDUP_REMOVED lines=22> */
.L_x_1274:
        /* <DEDUP_REMOVED lines=14> */
[----:B------:R-:W-:Y:S01]  /*a3d0*/  F2FP.PACK_AB R16, R16, R28 ;  /* 0x0000001c1010723e */ /* 0x000fe200000000ff */
[----:B------:R-:W-:-:S04]  /*a3e0*/  IMAD R28, R29, c[0x0][0x1d8], RZ ;  /* 0x000076001d1c7a24 */ /* 0x000fc800078e02ff */
[----:B------:R-:W-:-:S05]  /*a3f0*/  IMAD R28, R2, c[0x0][0x1dc], R28 ;  /* 0x00007700021c7a24 */ /* 0x000fca00078e021c */
[----:B------:R-:W-:Y:S02]  /*a400*/  IADD3 R27, R27, R28, RZ ;  /* 0x0000001c1b1b7210 */ /* 0x000fe40007ffe0ff */
[----:B------:R-:W-:-:S04]  /*a410*/  LEA R28, P0, R26, c[0x0][0x160], 0x1 ;  /* 0x000058001a1c7a11 */ /* 0x000fc800078008ff */
[----:B------:R-:W-:-:S05]  /*a420*/  LEA.HI.X R29, R26, c[0x0][0x164], R27, 0x1, P0 ;  /* 0x000059001a1d7a11 */ /* 0x000fca00000f0c1b */
[----:B------:R0:W-:Y:S04]  /*a430*/  STG.E [R28.64], R16 ;  /* 0x000000101c007986 */ /* 0x0001e8000c101912 */
.L_x_1276:
[----:B------:R-:W-:Y:S05]  /*a440*/  BSYNC B0 ;  /* 0x0000000000007941 */ /* 0x000fea0003800000 */
.L_x_1275:
[C---:B0----5:R-:W-:Y:S01]  /*a450*/  IADD3 R31, R2.reuse, 0x10, RZ ;  /* 0x00000010021f7810 */ /* 0x061fe20007ffe0ff */
[--C-:B------:R-:W-:Y:S01]  /*a460*/  HADD2.F32 R27, -RZ, R52.reuse.H0_H0 ;  /* 0x20000034ff1b7230 */ /* 0x100fe20000004100 */
[----:B------:R-:W-:Y:S01]  /*a470*/  IADD3 R30, R2, 0x10, RZ ;  /* 0x00000010021e7810 */ /* 0x000fe20007ffe0ff */
[----:B------:R-:W-:Y:S01]  /*a480*/  HADD2.F32 R26, -RZ, R52.H1_H1 ;  /* 0x30000034ff1a7230 */ /* 0x000fe20000004100 */
[----:B------:R-:W-:Y:S01]  /*a490*/  SHF.R.S32.HI R31, RZ, 0x1f, R31 ;  /* 0x0000001fff1f7819 */ /* 0x000fe2000001141f */
[--C-:B------:R-:W-:Y:S01]  /*a4a0*/  HADD2.F32 R16, -RZ, R63.reuse.H0_H0 ;  /* 0x2000003fff107230 */ /* 0x100fe20000004100 */
[----:B------:R-:W-:Y:S01]  /*a4b0*/  ISETP.GE.U32.AND P0, PT, R30, c[0x0][0x1e0], PT ;  /* 0x000078001e007a0c */ /* 0x000fe20003f06070 */
[----:B------:R-:W-:Y:S01]  /*a4c0*/  FADD.FTZ R27, R27, -UR24 ;  /* 0x800000181b1b7e21 */ /* 0x000fe20008010000 */
[----:B------:R-:W-:Y:S01]  /*a4d0*/  HADD2.F32 R63, -RZ, R63.H1_H1 ;  /* 0x3000003fff3f7230 */ /* 0x000fe20000004100 */
[----:B------:R-:W-:Y:S01]  /*a4e0*/  FADD.FTZ R26, R26, -UR24 ;  /* 0x800000181a1a7e21 */ /* 0x000fe20008010000 */
[----:B------:R-:W-:Y:S01]  /*a4f0*/  ISETP.GE.AND.EX P0, PT, R31, c[0x0][0x1e4], PT, P0 ;  /* 0x000079001f007a0c */ /* 0x000fe20003f06300 */
[----:B------:R-:W-:-:S02]  /*a500*/  FMUL.FTZ R27, R27, UR25 ;  /* 0x000000191b1b7c20 */ /* 0x000fc40008410000 */
[----:B------:R-:W-:Y:S01]  /*a510*/  FMUL.FTZ R26, R26, UR25 ;  /* 0x000000191a1a7c20 */ /* 0x000fe20008410000 */
        /* <DEDUP_REMOVED lines=20> */
.L_x_1277:
        /* <DEDUP_REMOVED lines=17> */
[----:B------:R-:W-:Y:S02]  /*a770*/  F2FP.PACK_AB R16, R63, R16 ;  /* 0x000000103f10723e */ /* 0x000fe400000000ff */
[----:B------:R-:W-:-:S05]  /*a780*/  LEA.HI.X R29, R26, c[0x0][0x164], R27, 0x1, P0 ;  /* 0x000059001a1d7a11 */ /* 0x000fca00000f0c1b */
[----:B------:R0:W-:Y:S04]  /*a790*/  STG.E [R28.64], R16 ;  /* 0x000000101c007986 */ /* 0x0001e8000c101912 */
.L_x_1279:
[----:B------:R-:W-:Y:S05]  /*a7a0*/  BSYNC B0 ;  /* 0x0000000000007941 */ /* 0x000fea0003800000 */
.L_x_1278:
[C---:B------:R-:W-:Y:S01]  /*a7b0*/  IADD3 R31, R2.reuse, 0x20, RZ ;  /* 0x00000020021f7810 */ /* 0x040fe20007ffe0ff */
[--C-:B------:R-:W-:Y:S01]  /*a7c0*/  HADD2.F32 R27, -RZ, R50.reuse.H0_H0 ;  /* 0x20000032ff1b7230 */ /* 0x100fe20000004100 */
[----:B------:R-:W-:Y:S01]  /*a7d0*/  IADD3 R30, R2, 0x20, RZ ;  /* 0x00000020021e7810 */ /* 0x000fe20007ffe0ff */
[----:B------:R-:W-:Y:S01]  /*a7e0*/  HADD2.F32 R26, -RZ, R50.H1_H1 ;  /* 0x30000032ff1a7230 */ /* 0x000fe20000004100 */
[----:B------:R-:W-:Y:S01]  /*a7f0*/  SHF.R.S32.HI R31, RZ, 0x1f, R31 ;  /* 0x0000001fff1f7819 */ /* 0x000fe2000001141f */
[--C-:B0-----:R-:W-:Y:S01]  /*a800*/  HADD2.F32 R16, -RZ, R65.reuse.H0_H0 ;  /* 0x20000041ff107230 */ /* 0x101fe20000004100 */
        /* <DEDUP_REMOVED lines=27> */
.L_x_1280:
        /* <DEDUP_REMOVED lines=20> */
.L_x_1282:
[----:B------:R-:W-:Y:S05]  /*ab00*/  BSYNC B0 ;  /* 0x0000000000007941 */ /* 0x000fea0003800000 */
.L_x_1281:
        /* <DEDUP_REMOVED lines=33> */
.L_x_1283:
        /* <DEDUP_REMOVED lines=20> */
.L_x_1285:
[----:B------:R-:W-:Y:S05]  /*ae60*/  BSYNC B0 ;  /* 0x0000000000007941 */ /* 0x000fea0003800000 */
.L_x_1284:
[C---:B------:R-:W-:Y:S01]  /*ae70*/  IADD3 R32, R2.reuse, 0x40, RZ ;  /* 0x0000004002207810 */ /* 0x040fe20007ffe0ff */
[--C-:B------:R-:W-:Y:S01]  /*ae80*/  HADD2.F32 R27, -RZ, R48.reuse.H0_H0 ;  /* 0x20000030ff1b7230 */ /* 0x100fe20000004100 */
[C---:B------:R-:W-:Y:S01]  /*ae90*/  IADD3 R31, R2.reuse, 0x40, RZ ;  /* 0x00000040021f7810 */ /* 0x040fe20007ffe0ff */
[----:B------:R-:W-:Y:S01]  /*aea0*/  HADD2.F32 R26, -RZ, R48.H1_H1 ;  /* 0x30000030ff1a7230 */ /* 0x000fe20000004100 */
[----:B------:R-:W-:Y:S01]  /*aeb0*/  SHF.R.S32.HI R32, RZ, 0x1f, R32 ;  /* 0x0000001fff207819 */ /* 0x000fe20000011420 */
[--C-:B0-----:R-:W-:Y:S01]  /*aec0*/  HADD2.F32 R16, -RZ, R69.reuse.H0_H0 ;  /* 0x20000045ff107230 */ /* 0x101fe20000004100 */
[----:B------:R-:W-:Y:S01]  /*aed0*/  ISETP.GE.U32.AND P0, PT, R31, c[0x0][0x1e0], PT ;  /* 0x000078001f007a0c */ /* 0x000fe20003f06070 */
[----:B------:R-:W-:Y:S01]  /*aee0*/  FADD.FTZ R27, R27, -UR24 ;  /* 0x800000181b1b7e21 */ /* 0x000fe20008010000 */
[----:B------:R-:W-:Y:S01]  /*aef0*/  IADD3 R30, R2, 0x50, RZ ;  /* 0x00000050021e7810 */ /* 0x000fe20007ffe0ff */
[----:B------:R-:W-:Y:S01]  /*af00*/  FADD.FTZ R26, R26, -UR24 ;  /* 0x800000181a1a7e21 */ /* 0x000fe20008010000 */
[----:B------:R-:W-:Y:S01]  /*af10*/  ISETP.GE.AND.EX P0, PT, R32, c[0x0][0x1e4], PT, P0 ;  /* 0x0000790020007a0c */ /* 0x000fe20003f06300 */
[----:B------:R-:W-:Y:S01]  /*af20*/  HADD2.F32 R69, -RZ, R69.H1_H1 ;  /* 0x30000045ff457230 */ /* 0x000fe20000004100 */
[----:B------:R-:W-:Y:S01]  /*af30*/  ISETP.GE.U32.AND P2, PT, R30, c[0x0][0x1e0], PT ;  /* 0x000078001e007a0c */ /* 0x000fe20003f46070 */
[----:B------:R-:W-:Y:S01]  /*af40*/  FMUL.FTZ R27, R27, UR25 ;  /* 0x000000191b1b7c20 */ /* 0x000fe20008410000 */
[----:B------:R-:W-:Y:S01]  /*af50*/  ISETP.GT.U32.OR P0, PT, R0, 0x22f, P0 ;  /* 0x0000022f0000780c */ /* 0x000fe20000704470 */
[----:B------:R-:W-:Y:S01]  /*af60*/  FMUL.FTZ R26, R26, UR25 ;  /* 0x000000191a1a7c20 */ /* 0x000fe20008410000 */
[----:B------:R-:W-:Y:S10]  /*af70*/  @!P4 BRA `(.L_x_1286) ;  /* 0x000001200000c947 */ /* 0x000ff40003800000 */
        /* <DEDUP_REMOVED lines=18> */
.L_x_1286:
        /* <DEDUP_REMOVED lines=20> */
.L_x_1288:
[----:B------:R-:W-:Y:S05]  /*b1e0*/  BSYNC B0 ;  /* 0x0000000000007941 */ /* 0x000fea0003800000 */
.L_x_1287:
[C---:B------:R-:W-:Y:S01]  /*b1f0*/  IADD3 R31, R2.reuse, 0x50, RZ ;  /* 0x00000050021f7810 */ /* 0x040fe20007ffe0ff */
[--C-:B------:R-:W-:Y:S01]  /*b200*/  HADD2.F32 R27, -RZ, R49.reuse.H0_H0 ;  /* 0x20000031ff1b7230 */ /* 0x100fe20000004100 */
[C---:B------:R-:W-:Y:S01]  /*b210*/  IADD3 R35, R2.reuse, 0x60, RZ ;  /* 0x0000006002237810 */ /* 0x040fe20007ffe0ff */
[----:B------:R-:W-:Y:S01]  /*b220*/  HADD2.F32 R26, -RZ, R49.H1_H1 ;  /* 0x30000031ff1a7230 */ /* 0x000fe20000004100 */
[----:B------:R-:W-:Y:S01]  /*b230*/  SHF.R.S32.HI R31, RZ, 0x1f, R31 ;  /* 0x0000001fff1f7819 */ /* 0x000fe2000001141f */
[--C-:B0-----:R-:W-:Y:S01]  /*b240*/  HADD2.F32 R16, -RZ, R71.reuse.H0_H0 ;  /* 0x20000047ff107230 */ /* 0x101fe20000004100 */
[----:B------:R-:W-:Y:S01]  /*b250*/  IADD3 R32, R2, 0x70, RZ ;  /* 0x0000007002207810 */ /* 0x000fe20007ffe0ff */
[----:B------:R-:W-:Y:S01]  /*b260*/  FADD.FTZ R27, R27, -UR24 ;  /* 0x800000181b1b7e21 */ /* 0x000fe20008010000 */
[----:B------:R-:W-:Y:S01]  /*b270*/  ISETP.GE.AND.EX P0, PT, R31, c[0x0][0x1e4], PT, P2 ;  /* 0x000079001f007a0c */ /* 0x000fe20003f06320 */
[----:B------:R-:W-:Y:S01]  /*b280*/  FADD.FTZ R26, R26, -UR24 ;  /* 0x800000181a1a7e21 */ /* 0x000fe20008010000 */
[----:B------:R-:W-:Y:S01]  /*b290*/  ISETP.GE.U32.AND P3, PT, R35, c[0x0][0x1e0], PT ;  /* 0x0000780023007a0c */ /* 0x000fe20003f66070 */
        /* <DEDUP_REMOVED lines=24> */
.L_x_1289:
        /* <DEDUP_REMOVED lines=20> */
.L_x_1291:
[----:B------:R-:W-:Y:S05]  /*b560*/  BSYNC B0 ;  /* 0x0000000000007941 */ /* 0x000fea0003800000 */
.L_x_1290:
[C---:B------:R-:W-:Y:S01]  /*b570*/  IADD3 R33, R2.reuse, 0x70, RZ ;  /* 0x0000007002217810 */ /* 0x040fe20007ffe0ff */
[--C-:B0-----:R-:W-:Y:S01]  /*b580*/  HADD2.F32 R28, -RZ, R46.reuse.H0_H0 ;  /* 0x2000002eff1c7230 */ /* 0x101fe20000004100 */
[----:B------:R-:W-:Y:S01]  /*b590*/  IADD3 R48, R2, 0x60, RZ ;  /* 0x0000006002307810 */ /* 0x000fe20007ffe0ff */
[----:B------:R-:W-:Y:S01]  /*b5a0*/  HADD2.F32 R27, -RZ, R46.H1_H1 ;  /* 0x3000002eff1b7230 */ /* 0x000fe20000004100 */
[----:B------:R-:W-:Y:S01]  /*b5b0*/  SHF.R.S32.HI R33, RZ, 0x1f, R33 ;  /* 0x0000001fff217819 */ /* 0x000fe20000011421 */
[--C-:B------:R-:W-:Y:S01]  /*b5c0*/  HADD2.F32 R26, -RZ, R74.reuse.H0_H0 ;  /* 0x2000004aff1a7230 */ /* 0x100fe20000004100 */
[----:B------:R-:W-:Y:S01]  /*b5d0*/  SHF.R.S32.HI R48, RZ, 0x1f, R48 ;  /* 0x0000001fff307819 */ /* 0x000fe20000011430 */
[----:B------:R-:W-:Y:S01]  /*b5e0*/  FADD.FTZ R28, R28, -UR24 ;  /* 0x800000181c1c7e21 */ /* 0x000fe20008010000 */
[C---:B------:R-:W-:Y:S01]  /*b5f0*/  IADD3 R34, R2.reuse, 0x80, RZ ;  /* 0x0000008002227810 */ /* 0x040fe20007ffe0ff */
[----:B------:R-:W-:Y:S01]  /*b600*/  FADD.FTZ R27, R27, -UR24 ;  /* 0x800000181b1b7e21 */ /* 0x000fe20008010000 */
[----:B------:R-:W-:Y:S01]  /*b610*/  IADD3 R31, R2, 0x90, RZ ;  /* 0x00000090021f7810 */ /* 0x000fe20007ffe0ff */
[--C-:B------:R-:W-:Y:S01]  /*b620*/  HADD2.F32 R16, -RZ, R47.reuse.H0_H0 ;  /* 0x2000002fff107230 */ /* 0x100fe20000004100 */
[----:B------:R-:W-:Y:S01]  /*b630*/  ISETP.GE.AND.EX P3, PT, R48, c[0x0][0x1e4], PT, P3 ;  /* 0x0000790030007a0c */ /* 0x000fe20003f66330 */
[----:B------:R-:W-:Y:S01]  /*b640*/  HADD2.F32 R74, -RZ, R74.H1_H1 ;  /* 0x3000004aff4a7230 */ /* 0x000fe20000004100 */
[----:B------:R-:W-:Y:S01]  /*b650*/  ISETP.GE.AND.EX P5, PT, R33, c[0x0][0x1e4], PT, P2 ;  /* 0x0000790021007a0c */ /* 0x000fe20003fa6320 */
[----:B------:R-:W-:Y:S01]  /*b660*/  HADD2.F32 R47, -RZ, R47.H1_H1 ;  /* 0x3000002fff2f7230 */ /* 0x000fe20000004100 */
[----:B------:R-:W-:Y:S01]  /*b670*/  ISETP.GE.U32.AND P0, PT, R34, c[0x0][0x1e0], PT ;  /* 0x0000780022007a0c */ /* 0x000fe20003f06070 */
[----:B------:R-:W-:Y:S01]  /*b680*/  FMUL.FTZ R28, R28, UR25 ;  /* 0x000000191c1c7c20 */ /* 0x000fe20008410000 */
[----:B------:R-:W-:Y:S01]  /*b690*/  ISETP.GE.U32.AND P2, PT, R31, c[0x0][0x1e0], PT ;  /* 0x000078001f007a0c */ /* 0x000fe20003f46070 */
[----:B------:R-:W-:Y:S01]  /*b6a0*/  FMUL.FTZ R27, R27, UR25 ;  /* 0x000000191b1b7c20 */ /* 0x000fe20008410000 */
[----:B------:R-:W-:-:S02]  /*b6b0*/  ISETP.GT.U32.OR P3, PT, R0, 0x22f, P3 ;  /* 0x0000022f0000780c */ /* 0x000fc40001f64470 */
[----:B------:R-:W-:Y:S01]  /*b6c0*/  ISETP.GT.U32.OR P5, PT, R0, 0x22f, P5 ;  /* 0x0000022f0000780c */ /* 0x000fe20002fa4470 */
        /* <DEDUP_REMOVED lines=19> */
.L_x_1292:
[----:B------:R-:W-:Y:S01]  /*b800*/  BSSY B0, `(.L_x_1293) ;  /* 0x0000014000007945 */ /* 0x000fe20003800000 */
[----:B------:R-:W-:Y:S05]  /*b810*/  @P3 BRA `(.L_x_1294) ;  /* 0x0000012000003947 */ /* 0x000fea0003800000 */
[----:B------:R-:W-:-:S05]  /*b820*/  MOV R29, UR5 ;  /* 0x00000005001d7c02 */ /* 0x000fca0008000f00 */
[----:B----4-:R-:W-:Y:S02]  /*b830*/  FFMA.FTZ R29, R28, R29, UR6 ;  /* 0x000000061c1d7e23 */ /* 0x010fe4000801001d */
[----:B------:R-:W-:Y:S02]  /*b840*/  IMAD R28, R48, c[0x0][0x1d8], RZ ;  /* 0x00007600301c7a24 */ /* 0x000fe400078e02ff */
[----:B------:R-:W-:Y:S01]  /*b850*/  FFMA.FTZ R29, R26, R22, -R29 ;  /* 0x000000161a1d7223 */ /* 0x000fe2000001081d */
[----:B------:R-:W-:Y:S01]  /*b860*/  MOV R26, UR5 ;  /* 0x00000005001a7c02 */ /* 0x000fe20008000f00 */
[----:B------:R-:W-:Y:S02]  /*b870*/  IMAD R28, R35, c[0x0][0x1dc], R28 ;  /* 0x00007700231c7a24 */ /* 0x000fe400078e021c */
[----:B------:R-:W-:Y:S02]  /*b880*/  FMUL.FTZ R29, R29, UR25 ;  /* 0x000000191d1d7c20 */ /* 0x000fe40008410000 */
[----:B------:R-:W-:Y:S01]  /*b890*/  FFMA.FTZ R26, R27, R26, UR6 ;  /* 0x000000061b1a7e23 */ /* 0x000fe2000801001a */
[----:B------:R-:W-:-:S03]  /*b8a0*/  MOV R27, R21 ;  /* 0x00000015001b7202 */ /* 0x000fc60000000f00 */
[----:B------:R-:W-:-:S04]  /*b8b0*/  FFMA.FTZ R26, R74, R23, -R26 ;  /* 0x000000174a1a7223 */ /* 0x000fc8000001081a */
[----:B------:R-:W-:-:S05]  /*b8c0*/  FMUL.FTZ R26, R26, UR25 ;  /* 0x000000191a1a7c20 */ /* 0x000fca0008410000 */
[----:B------:R-:W-:Y:S02]  /*b8d0*/  F2FP.PACK_AB R30, R26, R29 ;  /* 0x0000001d1a1e723e */ /* 0x000fe400000000ff */
[----:B------:R-:W-:-:S05]  /*b8e0*/  MOV R26, R18 ;  /* 0x00000012001a7202 */ /* 0x000fca0000000f00 */
[----:B------:R-:W-:-:S05]  /*b8f0*/  IMAD.WIDE.U32 R26, R35, c[0x0][0x1d8], R26 ;  /* 0x00007600231a7a25 */ /* 0x000fca00078e001a */
[----:B------:R-:W-:Y:S02]  /*b900*/  IADD3 R27, R27, R28, RZ ;  /* 0x0000001c1b1b7210 */ /* 0x000fe40007ffe0ff */
[----:B------:R-:W-:-:S04]  /*b910*/  LEA R28, P3, R26, c[0x0][0x160], 0x1 ;  /* 0x000058001a1c7a11 */ /* 0x000fc800078608ff */
[----:B------:R-:W-:-:S05]  /*b920*/  LEA.HI.X R29, R26, c[0x0][0x164], R27, 0x1, P3 ;  /* 0x000059001a1d7a11 */ /* 0x000fca00018f0c1b */
[----:B------:R0:W-:Y:S04]  /*b930*/  STG.E [R28.64], R30 ;  /* 0x0000001e1c007986 */ /* 0x0001e8000c101912 */
.L_x_1294:
[----:B------:R-:W-:Y:S05]  /*b940*/  BSYNC B0 ;  /* 0x0000000000007941 */ /* 0x000fea0003800000 */
.L_x_1293:
[----:B------:R-:W-:Y:S01]  /*b950*/  FADD.FTZ R27, R16, -UR24 ;  /* 0x80000018101b7e21 */ /* 0x000fe20008010000 */
[--C-:B------:R-:W-:Y:S01]  /*b960*/  HADD2.F32 R16, -RZ, R75.reuse.H0_H0 ;  /* 0x2000004bff107230 */ /* 0x100fe20000004100 */
[----:B------:R-:W-:Y:S01]  /*b970*/  FADD.FTZ R26, R47, -UR24 ;  /* 0x800000182f1a7e21 */ /* 0x000fe20008010000 */
[----:B------:R-:W-:Y:S01]  /*b980*/  HADD2.F32 R75, -RZ, R75.H1_H1 ;  /* 0x3000004bff4b7230 */ /* 0x000fe20000004100 */
[----:B------:R-:W-:Y:S02]  /*b990*/  FMUL.FTZ R27, R27, UR25 ;  /* 0x000000191b1b7c20 */ /* 0x000fe40008410000 */
[----:B------:R-:W-:Y:S01]  /*b9a0*/  FMUL.FTZ R26, R26, UR25 ;  /* 0x000000191a1a7c20 */ /* 0x000fe20008410000 */
[----:B------:R-:W-:Y:S05]  /*b9b0*/  @!P4 BRA `(.L_x_1295) ;  /* 0x000001200000c947 */ /* 0x000fea0003800000 */
[----:B0-----:R-:W-:-:S04]  /*b9c0*/  FFMA.FTZ R28, R27, R22, R24 ;  /* 0x000000161b1c7223 */ /* 0x001fc80000010018 */
        /* <DEDUP_REMOVED lines=17> */
.L_x_1295:
[----:B------:R-:W-:Y:S01]  /*bae0*/  BSSY B0, `(.L_x_1296) ;  /* 0x0000014000007945 */ /* 0x000fe20003800000 */
[----:B------:R-:W-:Y:S05]  /*baf0*/  @P5 BRA `(.L_x_1297) ;  /* 0x0000012000005947 */ /* 0x000fea0003800000 */
[----:B0-----:R-:W-:-:S05]  /*bb00*/  MOV R28, UR5 ;  /* 0x00000005001c7c02 */ /* 0x001fca0008000f00 */
        /* <DEDUP_REMOVED lines=17> */
.L_x_1297:
[----:B------:R-:W-:Y:S05]  /*bc20*/  BSYNC B0 ;  /* 0x0000000000007941 */ /* 0x000fea0003800000 */
.L_x_1296:
        /* <DEDUP_REMOVED lines=41> */
.L_x_1298:
        /* <DEDUP_REMOVED lines=20> */
.L_x_1300:
[----:B------:R-:W-:Y:S05]  /*c000*/  BSYNC B0 ;  /* 0x0000000000007941 */ /* 0x000fea0003800000 */
.L_x_1299:
        /* <DEDUP_REMOVED lines=25> */
.L_x_1301:
        /* <DEDUP_REMOVED lines=20> */
.L_x_1303:
[----:B------:R-:W-:Y:S05]  /*c2e0*/  BSYNC B0 ;  /* 0x0000000000007941 */ /* 0x000fea0003800000 */
.L_x_1302:
        /* <DEDUP_REMOVED lines=41> */
.L_x_1304:
        /* <DEDUP_REMOVED lines=20> */
.L_x_1306:
[----:B------:R-:W-:Y:S05]  /*c6c0*/  BSYNC B0 ;  /* 0x0000000000007941 */ /* 0x000fea0003800000 */
.L_x_1305:
        /* <DEDUP_REMOVED lines=25> */
.L_x_1307:
        /* <DEDUP_REMOVED lines=20> */
.L_x_1309:
[----:B------:R-:W-:Y:S05]  /*c9a0*/  BSYNC B0 ;  /* 0x0000000000007941 */ /* 0x000fea0003800000 */
.L_x_1308:
[C---:B------:R-:W-:Y:S01]  /*c9b0*/  IADD3 R33, R2.reuse, 0xd0, RZ ;  /* 0x000000d002217810 */ /* 0x040fe20007ffe0ff */
[--C-:B0-----:R-:W-:Y:S01]  /*c9c0*/  HADD2.F32 R28, -RZ, R40.reuse.H0_H0 ;  /* 0x20000028ff1c7230 */ /* 0x101fe20000004100 */
[----:B------:R-:W-:Y:S01]  /*c9d0*/  IADD3 R42, R2, 0xc0, RZ ;  /* 0x000000c0022a7810 */ /* 0x000fe20007ffe0ff */
[----:B------:R-:W-:Y:S01]  /*c9e0*/  HADD2.F32 R27, -RZ, R40.H1_H1 ;  /* 0x30000028ff1b7230 */ /* 0x000fe20000004100 */
[----:B------:R-:W-:Y:S01]  /*c9f0*/  SHF.R.S32.HI R33, RZ, 0x1f, R33 ;  /* 0x0000001fff217819 */ /* 0x000fe20000011421 */
[----:B------:R-:W-:Y:S01]  /*ca00*/  HADD2.F32 R26, -RZ, R85.H0_H0 ;  /* 0x20000055ff1a7230 */ /* 0x000fe20000004100 */
[----:B------:R-:W-:Y:S01]  /*ca10*/  SHF.R.S32.HI R42, RZ, 0x1f, R42 ;  /* 0x0000001fff2a7819 */ /* 0x000fe2000001142a */
[----:B------:R-:W-:Y:S01]  /*ca20*/  FADD.FTZ R28, R28, -UR24 ;  /* 0x800000181c1c7e21 */ /* 0x000fe20008010000 */
[C---:B------:R-:W-:Y:S01]  /*ca30*/  IADD3 R35, R2.reuse, 0xe0, RZ ;  /* 0x000000e002237810 */ /* 0x040fe20007ffe0ff */
[----:B------:R-:W-:Y:S01]  /*ca40*/  FADD.FTZ R27, R27, -UR24 ;  /* 0x800000181b1b7e21 */ /* 0x000fe20008010000 */
[----:B------:R-:W-:Y:S01]  /*ca50*/  IADD3 R32, R2, 0xf0, RZ ;  /* 0x000000f002207810 */ /* 0x000fe20007ffe0ff */
[----:B------:R-:W-:Y:S01]  /*ca60*/  HADD2.F32 R16, -RZ, R41.H0_H0 ;  /* 0x20000029ff107230 */ /* 0x000fe20000004100 */
        /* <DEDUP_REMOVED lines=29> */
.L_x_1310:
        /* <DEDUP_REMOVED lines=20> */
.L_x_1312:
[----:B------:R-:W-:Y:S05]  /*cd80*/  BSYNC B0 ;  /* 0x0000000000007941 */ /* 0x000fea0003800000 */
.L_x_1311:
        /* <DEDUP_REMOVED lines=25> */
.L_x_1313:
[----:B------:R-:W-:Y:S01]  /*cf20*/  BSSY B0, `(.L_x_1314) ;  /* 0x0000014000007945 */ /* 0x000fe20003800000 */
[----:B------:R-:W-:Y:S05]  /*cf30*/  @P5 BRA `(.L_x_1315) ;  /* 0x0000012000005947 */ /* 0x000fea0003800000 */
[----:B0-----:R-:W-:-:S05]  /*cf40*/  MOV R28, UR5 ;  /* 0x00000005001c7c02 */ /* 0x001fca0008000f00 */
        /* <DEDUP_REMOVED lines=9> */
[----:B------:R-:W-:Y:S01]  /*cfe0*/  F2FP.PACK_AB R16, R16, R28 ;  /* 0x0000001c1010723e */ /* 0x000fe200000000ff */
[----:B------:R-:W-:Y:S01]  /*cff0*/  IMAD R28, R31, c[0x0][0x1dc], R26 ;  /* 0x000077001f1c7a24 */ /* 0x000fe200078e021a */
[----:B------:R-:W-:-:S05]  /*d000*/  MOV R26, R18 ;  /* 0x00000012001a7202 */ /* 0x000fca0000000f00 */
[----:B------:R-:W-:-:S05]  /*d010*/  IMAD.WIDE.U32 R26, R31, c[0x0][0x1d8], R26 ;  /* 0x000076001f1a7a25 */ /* 0x000fca00078e001a */
[----:B------:R-:W-:Y:S02]  /*d020*/  IADD3 R27, R27, R28, RZ ;  /* 0x0000001c1b1b7210 */ /* 0x000fe40007ffe0ff */
[----:B------:R-:W-:-:S04]  /*d030*/  LEA R28, P2, R26, c[0x0][0x160], 0x1 ;  /* 0x000058001a1c7a11 */ /* 0x000fc800078408ff */
[----:B------:R-:W-:-:S05]  /*d040*/  LEA.HI.X R29, R26, c[0x0][0x164], R27, 0x1, P2 ;  /* 0x000059001a1d7a11 */ /* 0x000fca00010f0c1b */
[----:B------:R0:W-:Y:S04]  /*d050*/  STG.E [R28.64], R16 ;  /* 0x000000101c007986 */ /* 0x0001e8000c101912 */
.L_x_1315:
[----:B------:R-:W-:Y:S05]  /*d060*/  BSYNC B0 ;  /* 0x0000000000007941 */ /* 0x000fea0003800000 */
.L_x_1314:
        /* <DEDUP_REMOVED lines=41> */
.L_x_1316:
        /* <DEDUP_REMOVED lines=20> */
.L_x_1318:
[----:B------:R-:W-:Y:S05]  /*d440*/  BSYNC B0 ;  /* 0x0000000000007941 */ /* 0x000fea0003800000 */
.L_x_1317:
        /* <DEDUP_REMOVED lines=25> */
.L_x_1319:
        /* <DEDUP_REMOVED lines=20> */
.L_x_1321:
[----:B------:R-:W-:Y:S05]  /*d720*/  BSYNC B0 ;  /* 0x0000000000007941 */ /* 0x000fea0003800000 */
.L_x_1320:
        /* <DEDUP_REMOVED lines=41> */
.L_x_1322:
        /* <DEDUP_REMOVED lines=20> */
.L_x_1324:
[----:B------:R-:W-:Y:S05]  /*db00*/  BSYNC B0 ;  /* 0x0000000000007941 */ /* 0x000fea0003800000 */
.L_x_1323:
        /* <DEDUP_REMOVED lines=25> */
.L_x_1325:
[----:B------:R-:W-:Y:S01]  /*dca0*/  BSSY B0, `(.L_x_1326) ;  /* 0x0000013000007945 */ /* 0x000fe20003800000 */
[----:B------:R-:W-:Y:S05]  /*dcb0*/  @P5 BRA `(.L_x_1327) ;  /* 0x0000011000005947 */ /* 0x000fea0003800000 */
[----:B------:R-:W-:-:S05]  /*dcc0*/  MOV R16, UR5 ;  /* 0x0000000500107c02 */ /* 0x000fca0008000f00 */
[-C--:B----4-:R-:W-:Y:S02]  /*dcd0*/  FFMA.FTZ R27, R27, R16.reuse, UR6 ;  /* 0x000000061b1b7e23 */ /* 0x090fe40008010010 */
[----:B------:R-:W-:Y:S02]  /*dce0*/  FFMA.FTZ R37, R37, R16, UR6 ;  /* 0x0000000625257e23 */ /* 0x000fe40008010010 */
[----:B------:R-:W-:Y:S02]  /*dcf0*/  FFMA.FTZ R26, R26, R22, -R27 ;  /* 0x000000161a1a7223 */ /* 0x000fe4000001081b */
[----:B------:R-:W-:Y:S02]  /*dd00*/  FFMA.FTZ R16, R76, R23, -R37 ;  /* 0x000000174c107223 */ /* 0x000fe40000010825 */
[----:B------:R-:W-:Y:S02]  /*dd10*/  FMUL.FTZ R27, R26, UR25 ;  /* 0x000000191a1b7c20 */ /* 0x000fe40008410000 */
[----:B------:R-:W-:-:S02]  /*dd20*/  FMUL.FTZ R16, R16, UR25 ;  /* 0x0000001910107c20 */ /* 0x000fc40008410000 */
[----:B------:R-:W-:-:S03]  /*dd30*/  IMAD R26, R32, c[0x0][0x1d8], RZ ;  /* 0x00007600201a7a24 */ /* 0x000fc600078e02ff */
[----:B------:R-:W-:Y:S01]  /*dd40*/  F2FP.PACK_AB R16, R16, R27 ;  /* 0x0000001b1010723e */ /* 0x000fe200000000ff */
[----:B0-----:R-:W-:Y:S01]  /*dd50*/  IMAD R29, R31, c[0x0][0x1dc], R26 ;  /* 0x000077001f1d7a24 */ /* 0x001fe200078e021a */
[----:B------:R-:W-:Y:S02]  /*dd60*/  MOV R26, R18 ;  /* 0x00000012001a7202 */ /* 0x000fe40000000f00 */
[----:B------:R-:W-:-:S05]  /*dd70*/  MOV R27, R21 ;  /* 0x00000015001b7202 */ /* 0x000fca0000000f00 */
[----:B------:R-:W-:-:S05]  /*dd80*/  IMAD.WIDE.U32 R26, R31, c[0x0][0x1d8], R26 ;  /* 0x000076001f1a7a25 */ /* 0x000fca00078e001a */
[----:B------:R-:W-:Y:S02]  /*dd90*/  IADD3 R29, R27, R29, RZ ;  /* 0x0000001d1b1d7210 */ /* 0x000fe40007ffe0ff */
[----:B------:R-:W-:-:S04]  /*dda0*/  LEA R28, P2, R26, c[0x0][0x160], 0x1 ;  /* 0x000058001a1c7a11 */ /* 0x000fc800078408ff */
[----:B------:R-:W-:-:S05]  /*ddb0*/  LEA.HI.X R29, R26, c[0x0][0x164], R29, 0x1, P2 ;  /* 0x000059001a1d7a11 */ /* 0x000fca00010f0c1d */
[----:B------:R0:W-:Y:S04]  /*ddc0*/  STG.E [R28.64], R16 ;  /* 0x000000101c007986 */ /* 0x0001e8000c101912 */
.L_x_1327:
[----:B------:R-:W-:Y:S05]  /*ddd0*/  BSYNC B0 ;  /* 0x0000000000007941 */ /* 0x000fea0003800000 */
.L_x_1326:
[C---:B------:R-:W-:Y:S01]  /*dde0*/  IADD3 R36, R2.reuse, 0x130, RZ ;  /* 0x0000013002247810 */ /* 0x040fe20007ffe0ff */
[--C-:B0-----:R-:W-:Y:S01]  /*ddf0*/  HADD2.F32 R16, -RZ, R3.reuse.H0_H0 ;  /* 0x20000003ff107230 */ /* 0x101fe20000004100 */
[----:B------:R-:W-:Y:S01]  /*de00*/  IADD3 R37, R2, 0x120, RZ ;  /* 0x0000012002257810 */ /* 0x000fe20007ffe0ff */
[----:B------:R-:W-:Y:S01]  /*de10*/  HADD2.F32 R3, -RZ, R3.H1_H1 ;  /* 0x30000003ff037230 */ /* 0x000fe20000004100 */
[----:B------:R-:W-:Y:S01]  /*de20*/  SHF.R.S32.HI R36, RZ, 0x1f, R36 ;  /* 0x0000001fff247819 */ /* 0x000fe20000011424 */
[--C-:B------:R-:W-:Y:S01]  /*de30*/  HADD2.F32 R28, -RZ, R17.reuse.H1_H1 ;  /* 0x30000011ff1c7230 */ /* 0x100fe20000004100 */
[----:B------:R-:W-:Y:S01]  /*de40*/  SHF.R.S32.HI R37, RZ, 0x1f, R37 ;  /* 0x0000001fff257819 */ /* 0x000fe20000011425 */
[----:B------:R-:W-:Y:S01]  /*de50*/  FADD.FTZ R16, R16, -UR24 ;  /* 0x8000001810107e21 */ /* 0x000fe20008010000 */
[C---:B------:R-:W-:Y:S01]  /*de60*/  IADD3 R39, R2.reuse, 0x140, RZ ;  /* 0x0000014002277810 */ /* 0x040fe20007ffe0ff */
[----:B------:R-:W-:Y:S01]  /*de70*/  FADD.FTZ R27, R3, -UR24 ;  /* 0x80000018031b7e21 */ /* 0x000fe20008010000 */
[----:B------:R-:W-:Y:S01]  /*de80*/  IADD3 R34, R2, 0x150, RZ ;  /* 0x0000015002227810 */ /* 0x000fe20007ffe0ff */
[----:B------:R-:W-:Y:S01]  /*de90*/  HADD2.F32 R3, -RZ, R17.H0_H0 ;  /* 0x20000011ff037230 */ /* 0x000fe20000004100 */
[----:B------:R-:W-:Y:S01]  /*dea0*/  ISETP.GE.AND.EX P3, PT, R37, c[0x0][0x1e4], PT, P3 ;  /* 0x0000790025007a0c */ /* 0x000fe20003f66330 */
[----:B------:R-:W-:Y:S01]  /*deb0*/  FMUL.FTZ R17, R16, UR25 ;  /* 0x0000001910117c20 */ /* 0x000fe20008410000 */
[----:B------:R-:W-:Y:S01]  /*dec0*/  ISETP.GE.AND.EX P5, PT, R36, c[0x0][0x1e4], PT, P0 ;  /* 0x0000790024007a0c */ /* 0x000fe20003fa6300 */
[--C-:B------:R-:W-:Y:S01]  /*ded0*/  HADD2.F32 R29, -RZ, R73.reuse.H0_H0 ;  /* 0x20000049ff1d7230 */ /* 0x100fe20000004100 */
[----:B------:R-:W-:Y:S01]  /*dee0*/  ISETP.GE.U32.AND P2, PT, R39, c[0x0][0x1e0], PT ;  /* 0x0000780027007a0c */ /* 0x000fe20003f46070 */
[----:B------:R-:W-:Y:S01]  /*def0*/  HADD2.F32 R26, -RZ, R73.H1_H1 ;  /* 0x30000049ff1a7230 */ /* 0x000fe20000004100 */
        /* <DEDUP_REMOVED lines=23> */
.L_x_1328:
[----:B------:R-:W-:Y:S01]  /*e070*/  BSSY B0, `(.L_x_1329) ;  /* 0x0000014000007945 */ /* 0x000fe20003800000 */
[----:B------:R-:W-:Y:S05]  /*e080*/  @P3 BRA `(.L_x_1330) ;  /* 0x0000012000003947 */ /* 0x000fea0003800000 */
[----:B------:R-:W-:Y:S01]  /*e090*/  MOV R30, UR5 ;  /* 0x00000005001e7c02 */ /* 0x000fe20008000f00 */
[----:B------:R-:W-:-:S04]  /*e0a0*/  IMAD R27, R37, c[0x0][0x1d8], RZ ;  /* 0x00007600251b7a24 */ /* 0x000fc800078e02ff */
[----:B----4-:R-:W-:Y:S02]  /*e0b0*/  FFMA.FTZ R17, R17, R30, UR6 ;  /* 0x0000000611117e23 */ /* 0x010fe4000801001e */
[----:B------:R-:W-:Y:S02]  /*e0c0*/  IMAD R27, R35, c[0x0][0x1dc], R27 ;  /* 0x00007700231b7a24 */ /* 0x000fe400078e021b */
[----:B------:R-:W-:Y:S01]  /*e0d0*/  FFMA.FTZ R29, R29, R22, -R17 ;  /* 0x000000161d1d7223 */ /* 0x000fe20000010811 */
[----:B------:R-:W-:-:S05]  /*e0e0*/  MOV R17, UR5 ;  /* 0x0000000500117c02 */ /* 0x000fca0008000f00 */
[----:B------:R-:W-:Y:S01]  /*e0f0*/  FFMA.FTZ R30, R16, R17, UR6 ;  /* 0x00000006101e7e23 */ /* 0x000fe20008010011 */
[----:B------:R-:W-:Y:S02]  /*e100*/  MOV R16, R18 ;  /* 0x0000001200107202 */ /* 0x000fe40000000f00 */
[----:B------:R-:W-:Y:S01]  /*e110*/  MOV R17, R21 ;  /* 0x0000001500117202 */ /* 0x000fe20000000f00 */
[----:B------:R-:W-:-:S04]  /*e120*/  FFMA.FTZ R30, R26, R23, -R30 ;  /* 0x000000171a1e7223 */ /* 0x000fc8000001081e */
        /* <DEDUP_REMOVED lines=8> */
.L_x_1330:
[----:B------:R-:W-:Y:S05]  /*e1b0*/  BSYNC B0 ;  /* 0x0000000000007941 */ /* 0x000fea0003800000 */
.L_x_1329:
        /* <DEDUP_REMOVED lines=25> */
.L_x_1331:
        /* <DEDUP_REMOVED lines=15> */
[----:B------:R-:W-:Y:S02]  /*e440*/  F2FP.PACK_AB R3, R3, R28 ;  /* 0x0000001c0303723e */ /* 0x000fe400000000ff */
[----:B------:R-:W-:Y:S02]  /*e450*/  IADD3 R27, R17, R27, RZ ;  /* 0x0000001b111b7210 */ /* 0x000fe40007ffe0ff */
[----:B------:R-:W-:-:S04]  /*e460*/  LEA R26, P3, R16, c[0x0][0x160], 0x1 ;  /* 0x00005800101a7a11 */ /* 0x000fc800078608ff */
[----:B------:R-:W-:-:S05]  /*e470*/  LEA.HI.X R27, R16, c[0x0][0x164], R27, 0x1, P3 ;  /* 0x00005900101b7a11 */ /* 0x000fca00018f0c1b */
[----:B------:R0:W-:Y:S04]  /*e480*/  STG.E [R26.64], R3 ;  /* 0x000000031a007986 */ /* 0x0001e8000c101912 */
.L_x_1333:
[----:B------:R-:W-:Y:S05]  /*e490*/  BSYNC B0 ;  /* 0x0000000000007941 */ /* 0x000fea0003800000 */
.L_x_1332:
[C---:B------:R-:W-:Y:S01]  /*e4a0*/  IADD3 R37, R2.reuse, 0x150, RZ ;  /* 0x0000015002257810 */ /* 0x040fe20007ffe0ff */
[--C-:B0-----:R-:W-:Y:S01]  /*e4b0*/  HADD2.F32 R3, -RZ, R4.reuse.H0_H0 ;  /* 0x20000004ff037230 */ /* 0x101fe20000004100 */
[C---:B------:R-:W-:Y:S01]  /*e4c0*/  IADD3 R40, R2.reuse, 0x140, RZ ;  /* 0x0000014002287810 */ /* 0x040fe20007ffe0ff */
[----:B------:R-:W-:Y:S01]  /*e4d0*/  HADD2.F32 R4, -RZ, R4.H1_H1 ;  /* 0x30000004ff047230 */ /* 0x000fe20000004100 */
[----:B------:R-:W-:Y:S01]  /*e4e0*/  SHF.R.S32.HI R37, RZ, 0x1f, R37 ;  /* 0x0000001fff257819 */ /* 0x000fe20000011425 */
[--C-:B------:R-:W-:Y:S01]  /*e4f0*/  HADD2.F32 R17, -RZ, R70.reuse.H0_H0 ;  /* 0x20000046ff117230 */ /* 0x100fe20000004100 */
[----:B------:R-:W-:Y:S01]  /*e500*/  SHF.R.S32.HI R40, RZ, 0x1f, R40 ;  /* 0x0000001fff287819 */ /* 0x000fe20000011428 */
[----:B------:R-:W-:Y:S01]  /*e510*/  FADD.FTZ R16, R3, -UR24 ;  /* 0x8000001803107e21 */ /* 0x000fe20008010000 */
[----:B------:R-:W-:Y:S01]  /*e520*/  IADD3 R38, R2, 0x160, RZ ;  /* 0x0000016002267810 */ /* 0x000fe20007ffe0ff */
        /* <DEDUP_REMOVED lines=32> */
.L_x_1334:
        /* <DEDUP_REMOVED lines=18> */
[----:B------:R-:W-:-:S05]  /*e850*/  F2FP.PACK_AB R5, R5, R28 ;  /* 0x0000001c0505723e */ /* 0x000fca00000000ff */
[----:B------:R0:W-:Y:S02]  /*e860*/  STG.E [R16.64], R5 ;  /* 0x0000000510007986 */ /* 0x0001e4000c101912 */
.L_x_1336:
[----:B------:R-:W-:Y:S05]  /*e870*/  BSYNC B0 ;  /* 0x0000000000007941 */ /* 0x000fea0003800000 */
.L_x_1335:
[----:B0-----:R-:W-:Y:S01]  /*e880*/  FADD.FTZ R5, R3, -UR24 ;  /* 0x8000001803057e21 */ /* 0x001fe20008010000 */
        /* <DEDUP_REMOVED lines=24> */
.L_x_1337:
        /* <DEDUP_REMOVED lines=20> */
.L_x_1339:
[----:B------:R-:W-:Y:S05]  /*eb50*/  BSYNC B0 ;  /* 0x0000000000007941 */ /* 0x000fea0003800000 */
.L_x_1338:
        /* <DEDUP_REMOVED lines=11> */
[----:B------:R-:W-:Y:S01]  /*ec10*/  HADD2.F32 R66, -RZ, R66.H1_H1 ;  /* 0x30000042ff427230 */ /* 0x000fe20000004100 */
[----:B------:R-:W-:Y:S01]  /*ec20*/  ISETP.GE.AND.EX P3, PT, R39, c[0x0][0x1e4], PT, P3 ;  /* 0x0000790027007a0c */ /* 0x000fe20003f66330 */
[--C-:B------:R-:W-:Y:S01]  /*ec30*/  HADD2.F32 R3, -RZ, R7.reuse.H0_H0 ;  /* 0x20000007ff037230 */ /* 0x100fe20000004100 */
        /* <DEDUP_REMOVED lines=27> */
.L_x_1340:
        /* <DEDUP_REMOVED lines=20> */
.L_x_1342:
[----:B------:R-:W-:Y:S05]  /*ef30*/  BSYNC B0 ;  /* 0x0000000000007941 */ /* 0x000fea0003800000 */
.L_x_1341:
        /* <DEDUP_REMOVED lines=25> */
.L_x_1343:
        /* <DEDUP_REMOVED lines=20> */
.L_x_1345:
[----:B------:R-:W-:Y:S05]  /*f210*/  BSYNC B0 ;  /* 0x0000000000007941 */ /* 0x000fea0003800000 */
.L_x_1344:
        /* <DEDUP_REMOVED lines=41> */
.L_x_1346:
        /* <DEDUP_REMOVED lines=18> */
[----:B------:R-:W-:-:S05]  /*f5d0*/  F2FP.PACK_AB R5, R5, R8 ;  /* 0x000000080505723e */ /* 0x000fca00000000ff */
[----:B------:R0:W-:Y:S02]  /*f5e0*/  STG.E [R6.64], R5 ;  /* 0x0000000506007986 */ /* 0x0001e4000c101912 */
.L_x_1348:
[----:B------:R-:W-:Y:S05]  /*f5f0*/  BSYNC B0 ;  /* 0x0000000000007941 */ /* 0x000fea0003800000 */
.L_x_1347:
[----:B------:R-:W-:Y:S01]  /*f600*/  FADD.FTZ R4, R3, -UR24 ;  /* 0x8000001803047e21 */ /* 0x000fe20008010000 */
[--C-:B------:R-:W-:Y:S01]  /*f610*/  HADD2.F32 R3, -RZ, R59.reuse.H0_H0 ;  /* 0x2000003bff037230 */ /* 0x100fe20000004100 */
[----:B------:R-:W-:Y:S01]  /*f620*/  FADD.FTZ R9, R9, -UR24 ;  /* 0x8000001809097e21 */ /* 0x000fe20008010000 */
[----:B0-----:R-:W-:Y:S01]  /*f630*/  HADD2.F32 R6, -RZ, R59.H1_H1 ;  /* 0x3000003bff067230 */ /* 0x001fe20000004100 */
        /* <DEDUP_REMOVED lines=21> */
.L_x_1349:
        /* <DEDUP_REMOVED lines=20> */
.L_x_1351:
[----:B------:R-:W-:Y:S05]  /*f8d0*/  BSYNC B0 ;  /* 0x0000000000007941 */ /* 0x000fea0003800000 */
.L_x_1350:
        /* <DEDUP_REMOVED lines=41> */
.L_x_1352:
        /* <DEDUP_REMOVED lines=20> */
.L_x_1354:
[----:B------:R-:W-:Y:S05]  /*fcb0*/  BSYNC B0 ;  /* 0x0000000000007941 */ /* 0x000fea0003800000 */
.L_x_1353:
        /* <DEDUP_REMOVED lines=25> */
.L_x_1355:
        /* <DEDUP_REMOVED lines=20> */
.L_x_1357:
[----:B------:R-:W-:Y:S05]  /*ff90*/  BSYNC B0 ;  /* 0x0000000000007941 */ /* 0x000fea0003800000 */
.L_x_1356:
        /* <DEDUP_REMOVED lines=41> */
.L_x_1358:
        /* <DEDUP_REMOVED lines=20> */
.L_x_1360:
[----:B------:R-:W-:Y:S05]  /*10370*/  BSYNC B0 ;  /* 0x0000000000007941 */ /* 0x000fea0003800000 */
.L_x_1359:
        /* <DEDUP_REMOVED lines=25> */
.L_x_1361:
        /* <DEDUP_REMOVED lines=20> */
.L_x_1363:
[----:B------:R-:W-:Y:S05]  /*10650*/  BSYNC B0 ;  /* 0x0000000000007941 */ /* 0x000fea0003800000 */
.L_x_1362:
[C---:B------:R-:W-:Y:S01]  /*10660*/  IADD3 R29, R2.reuse, 0x1e0, RZ ;  /* 0x000001e0021d7810 */ /* 0x040fe20007ffe0ff */
[--C-:B------:R-:W-:Y:S01]  /*10670*/  HADD2.F32 R4, -RZ, R14.reuse.H0_H0 ;  /* 0x2000000eff047230 */ /* 0x100fe20000004100 */
[----:B------:R-:W-:Y:S01]  /*10680*/  IADD3 R27, R2, 0x1f0, RZ ;  /* 0x000001f0021b7810 */ /* 0x000fe20007ffe0ff */
[----:B------:R-:W-:Y:S01]  /*10690*/  HADD2.F32 R14, -RZ, R14.H1_H1 ;  /* 0x3000000eff0e7230 */ /* 0x000fe20000004100 */
[----:B------:R-:W-:Y:S01]  /*106a0*/  SHF.R.S32.HI R29, RZ, 0x1f, R29 ;  /* 0x0000001fff1d7819 */ /* 0x000fe2000001141d */
[--C-:B0-----:R-:W-:Y:S01]  /*106b0*/  HADD2.F32 R3, -RZ, R54.reuse.H0_H0 ;  /* 0x20000036ff037230 */ /* 0x101fe20000004100 */
[----:B------:R-:W-:Y:S01]  /*106c0*/  SHF.R.S32.HI R27, RZ, 0x1f, R27 ;  /* 0x0000001fff1b7819 */ /* 0x000fe2000001141b */
[----:B------:R-:W-:Y:S01]  /*106d0*/  FADD.FTZ R4, R4, -UR24 ;  /* 0x8000001804047e21 */ /* 0x000fe20008010000 */
[----:B------:R-:W-:Y:S01]  /*106e0*/  ISETP.GE.AND.EX P3, PT, R29, c[0x0][0x1e4], PT, P3 ;  /* 0x000079001d007a0c */ /* 0x000fe20003f66330 */
[----:B------:R-:W-:Y:S01]  /*106f0*/  FADD.FTZ R14, R14, -UR24 ;  /* 0x800000180e0e7e21 */ /* 0x000fe20008010000 */
[----:B------:R-:W-:Y:S01]  /*10700*/  ISETP.GE.AND.EX P0, PT, R27, c[0x0][0x1e4], PT, P0 ;  /* 0x000079001b007a0c */ /* 0x000fe20003f06300 */
[--C-:B------:R-:W-:Y:S01]  /*10710*/  HADD2.F32 R16, -RZ, R15.reuse.H0_H0 ;  /* 0x2000000fff107230 */ /* 0x100fe20000004100 */
        /* <DEDUP_REMOVED lines=25> */
.L_x_1364:
        /* <DEDUP_REMOVED lines=20> */
.L_x_1366:
[----:B------:R-:W-:Y:S05]  /*109f0*/  BSYNC B0 ;  /* 0x0000000000007941 */ /* 0x000fea0003800000 */
.L_x_1365:
        /* <DEDUP_REMOVED lines=25> */
.L_x_1367:
        /* <DEDUP_REMOVED lines=20> */
.L_x_1369:
[----:B------:R-:W-:Y:S05]  /*10cd0*/  BSYNC B0 ;  /* 0x0000000000007941 */ /* 0x000fea0003800000 */
.L_x_1368:
[----:B------:R-:W-:Y:S02]  /*10ce0*/  ULDC UR5, c[0x0][0x10] ;  /* 0x0000040000057ab9 */ /* 0x000fe40000000800 */
[----:B------:R-:W-:Y:S02]  /*10cf0*/  UIADD3 UR9, UR9, UR5, URZ ;  /* 0x0000000509097290 */ /* 0x000fe4000fffe03f */
[----:B------:R-:W-:Y:S02]  /*10d00*/  UIADD3 UR4, UR4, 0x1, URZ ;  /* 0x0000000104047890 */ /* 0x000fe4000fffe03f */
[----:B------:R-:W-:-:S06]  /*10d10*/  UISETP.GE.AND UP0, UPT, UR9, UR8, UPT ;  /* 0x000000080900728c */ /* 0x000fcc000bf06270 */
[----:B------:R-:W-:-:S13]  /*10d20*/  PLOP3.LUT P0, PT, PT, PT, UP0, 0x80, 0x0 ;  /* 0x000000000000781c */ /* 0x000fda0003f0f008 */
[----:B------:R-:W-:Y:S01]  /*10d30*/  @P0 CALL.REL.NOINC `(.L_x_1223) ;  /* 0x0000001000000944 */ /* 0x000fe20003c00000 */
[----:B------:R-:W-:Y:S05]  /*10d40*/  BRA `(.L_x_1370) ;  /* 0xfffef77000007947 */ /* 0x000fea000383ffff */
.L_x_1223:
        /* <DEDUP_REMOVED lines=18> */
.L_x_1372:
[----:B------:R-:W-:Y:S05]  /*10e70*/  BSYNC B0 ;  /* 0x0000000000007941 */ /* 0x000fea0003800000 */
.L_x_1371:
        /* <DEDUP_REMOVED lines=11> */
.L_x_1374:
[----:B------:R-:W2:Y:S01]  /*10f30*/  LDG.E.STRONG.GPU R5, [R2.64] ;  /* 0x0000001202057981 */ /* 0x000ea2000c1ef900 */
[----:B------:R-:W-:Y:S01]  /*10f40*/  YIELD ;  /* 0x0000000000007946 */ /* 0x000fe20003800000 */
[----:B--2---:R-:W-:Y:S01]  /*10f50*/  ISETP.NE.AND P0, PT, R5, R4, PT ;  /* 0x000000040500720c */ /* 0x004fe20003f05270 */
[----:B------:R-:W-:-:S12]  /*10f60*/  CCTL.IVALL ;  /* 0x00000000ff00798f */ /* 0x000fd80002000000 */
[----:B------:R-:W-:Y:S05]  /*10f70*/  @P0 BRA `(.L_x_1374) ;  /* 0xffffffb000000947 */ /* 0x000fea000383ffff */
.L_x_1373:
        /* <DEDUP_REMOVED lines=25> */
.L_x_1375:
        /* <DEDUP_REMOVED lines=23> */
.L_x_1376:
        /* <DEDUP_REMOVED lines=16> */
.L_x_5165:


//--------------------- .text._Z35group_norm_nhwc_bwd_one_pass_kernelI11Fp16IOBf16WLi64ELi70ELi560EEv26Group_norm_nhwc_bwd_params --------------------------
	.section	.text._Z35group_norm_nhwc_bwd_one_pass_kernelI11Fp16IOBf16WLi64ELi70ELi560EEv26Group_norm_nhwc_bwd_params,"ax",@progbits
	.sectioninfo	@"SHI_REGISTERS=56"
	.align	128
        .global         _Z35group_norm_nhwc_bwd_one_pass_kernelI11Fp16IOBf16WLi64ELi70ELi560EEv26Group_norm_nhwc_bwd_params
        .type           _Z35group_norm_nhwc_bwd_one_pass_kernelI11Fp16IOBf16WLi64ELi70ELi560EEv26Group_norm_nhwc_bwd_params,@function
        .size           _Z35group_norm_nhwc_bwd_one_pass_kernelI11Fp16IOBf16WLi64ELi70ELi560EEv26Group_norm_nhwc_bwd_params,(.L_x_5166 - _Z35group_norm_nhwc_bwd_one_pass_kernelI11Fp16IOBf16WLi64ELi70ELi560EEv26Group_norm_nhwc_bwd_params)
        .other          _Z35group_norm_nhwc_bwd_one_pass_kernelI11Fp16IOBf16WLi64ELi70ELi560EEv26Group_norm_nhwc_bwd_params,@"STO_CUDA_ENTRY STV_DEFAULT"
_Z35group_norm_nhwc_bwd_one_pass_kernelI11Fp16IOBf16WLi64ELi70ELi560EEv26Group_norm_nhwc_bwd_params:
.text._Z35group_norm_nhwc_bwd_one_pass_kernelI11Fp16IOBf16WLi64ELi70ELi560EEv26Group_norm_nhwc_bwd_params:
        /* <DEDUP_REMOVED lines=46> */
.L_x_1412:
        /* <DEDUP_REMOVED lines=39> */
[----:B------:R-:W-:-:S03]  /*0550*/  IMAD R23, R48, 0x46, RZ ;  /* 0x0000004630177824 */ /* 0x000fc600078e02ff */
[----:B------:R-:W-:Y:S02]  /*0560*/  ISETP.GE.AND.EX P2, PT, R6, c[0x0][0x1e4], PT, P2 ;  /* 0x0000790006007a0c */ /* 0x000fe40003f46320 */
[----:B------:R-:W-:Y:S02]  /*0570*/  SHF.R.S32.HI R12, RZ, 0x1f, R46 ;  /* 0x0000001fff0c7819 */ /* 0x000fe4000001142e */
[----:B------:R-:W-:Y:S02]  /*0580*/  IADD3 R50, P4, R46, R23, RZ ;  /* 0x000000172e327210 */ /* 0x000fe40007f9e0ff */
[----:B------:R-:W-:Y:S02]  /*0590*/  SHF.R.S32.HI R10, RZ, 0x1f, R11 ;  /* 0x0000001fff0a7819 */ /* 0x000fe4000001140b */
[----:B------:R-:W-:Y:S02]  /*05a0*/  ISETP.GT.U32.OR P2, PT, R45, 0x22f, P2 ;  /* 0x0000022f2d00780c */ /* 0x000fe40001744470 */
[----:B------:R-:W-:Y:S01]  /*05b0*/  LEA.HI.X.SX32 R51, R23, R12, 0x1, P4 ;  /* 0x0000000c17337211 */ /* 0x000fe200020f0eff */
[----:B------:R-:W-:Y:S01]  /*05c0*/  IMAD R10, R10, c[0x0][0x1e8], RZ ;  /* 0x00007a000a0a7a24 */ /* 0x000fe200078e02ff */
[----:B------:R-:W-:-:S03]  /*05d0*/  ISETP.GE.U32.AND P3, PT, R41, c[0x0][0x1e0], PT ;  /* 0x0000780029007a0c */ /* 0x000fc60003f66070 */
[C---:B------:R-:W-:Y:S02]  /*05e0*/  IMAD R53, R11.reuse, c[0x0][0x1ec], R10 ;  /* 0x00007b000b357a24 */ /* 0x040fe400078e020a */
[----:B------:R-:W-:Y:S01]  /*05f0*/  IMAD.WIDE.U32 R50, R11, c[0x0][0x1e8], R50 ;  /* 0x00007a000b327a25 */ /* 0x000fe200078e0032 */
[----:B------:R-:W-:-:S03]  /*0600*/  SHF.R.S32.HI R7, RZ, 0x1f, R41 ;  /* 0x0000001fff077819 */ /* 0x000fc60000011429 */
[----:B------:R-:W-:Y:S01]  /*0610*/  @!P2 IMAD R13, R6, c[0x0][0x1d8], RZ ;  /* 0x00007600060daa24 */ /* 0x000fe200078e02ff */
[----:B------:R-:W-:Y:S02]  /*0620*/  IADD3 R53, R51, R53, RZ ;  /* 0x0000003533357210 */ /* 0x000fe40007ffe0ff */
[----:B------:R-:W-:Y:S01]  /*0630*/  ISETP.GE.AND.EX P3, PT, R7, c[0x0][0x1e4], PT, P3 ;  /* 0x0000790007007a0c */ /* 0x000fe20003f66330 */
[----:B------:R-:W-:Y:S01]  /*0640*/  @!P2 IMAD R21, R42, c[0x0][0x1dc], R13 ;  /* 0x000077002a15aa24 */ /* 0x000fe200078e020d */
[-C--:B------:R-:W-:Y:S01]  /*0650*/  @P1 MOV R52, R50.reuse ;  /* 0x0000003200341202 */ /* 0x080fe20000000f00 */
[----:B------:R-:W-:Y:S01]  /*0660*/  @P1 IMAD R11, R3, c[0x0][0x1d8], RZ ;  /* 0x00007600030b1a24 */ /* 0x000fe200078e02ff */
[----:B------:R-:W-:Y:S02]  /*0670*/  @!P2 MOV R12, R50 ;  /* 0x00000032000ca202 */ /* 0x000fe40000000f00 */
[----:B------:R-:W-:Y:S02]  /*0680*/  @!P2 MOV R13, R53 ;  /* 0x00000035000da202 */ /* 0x000fe40000000f00 */
[----:B------:R-:W-:Y:S01]  /*0690*/  ISETP.GT.U32.OR P3, PT, R45, 0x22f, P3 ;  /* 0x0000022f2d00780c */ /* 0x000fe20001f64470 */
[----:B------:R-:W-:-:S02]  /*06a0*/  @P1 IMAD R17, R44, c[0x0][0x1dc], R11 ;  /* 0x000077002c111a24 */ /* 0x000fc400078e020b */
[----:B------:R-:W-:-:S04]  /*06b0*/  @P1 IMAD.WIDE.U32 R14, R44, c[0x0][0x1d8], R52 ;  /* 0x000076002c0e1a25 */ /* 0x000fc800078e0034 */
[----:B------:R-:W-:Y:S01]  /*06c0*/  @!P2 IMAD.WIDE.U32 R12, R42, c[0x0][0x1d8], R12 ;  /* 0x000076002a0caa25 */ /* 0x000fe200078e000c */
[----:B------:R-:W-:Y:S02]  /*06d0*/  @P1 IADD3 R17, R15, R17, RZ ;  /* 0x000000110f111210 */ /* 0x000fe40007ffe0ff */
[----:B------:R-:W-:Y:S02]  /*06e0*/  @P1 SHF.L.U32 R15, R14, 0x1, RZ ;  /* 0x000000010e0f1819 */ /* 0x000fe400000006ff */
[----:B------:R-:W-:Y:S01]  /*06f0*/  @!P2 IADD3 R13, R13, R21, RZ ;  /* 0x000000150d0da210 */ /* 0x000fe20007ffe0ff */
[----:B------:R-:W-:Y:S01]  /*0700*/  @!P3 IMAD R20, R7, c[0x0][0x1d8], RZ ;  /* 0x000076000714ba24 */ /* 0x000fe200078e02ff */
[C---:B------:R-:W-:Y:S02]  /*0710*/  @!P2 SHF.L.U32 R25, R12.reuse, 0x1, RZ ;  /* 0x000000010c19a819 */ /* 0x040fe400000006ff */
[----:B------:R-:W-:Y:S02]  /*0720*/  @!P2 SHF.L.U64.HI R22, R12, 0x1, R13 ;  /* 0x000000010c16a819 */ /* 0x000fe4000001020d */
[----:B------:R-:W-:-:S02]  /*0730*/  @P1 SHF.L.U64.HI R16, R14, 0x1, R17 ;  /* 0x000000010e101819 */ /* 0x000fc40000010211 */
[----:B------:R-:W-:Y:S01]  /*0740*/  @P1 IADD3 R12, P4, R15, c[0x0][0x180], RZ ;  /* 0x000060000f0c1a10 */ /* 0x000fe20007f9e0ff */
[----:B------:R-:W-:Y:S01]  /*0750*/  @!P3 IMAD R17, R41, c[0x0][0x1dc], R20 ;  /* 0x000077002911ba24 */ /* 0x000fe200078e0214 */
[----:B------:R-:W-:Y:S01]  /*0760*/  CS2R R38, SRZ ;  /* 0x0000000000267805 */ /* 0x000fe2000001ff00 */
[----:B------:R-:W-:Y:S02]  /*0770*/  @!P2 IADD3 R20, P6, R25, c[0x0][0x180], RZ ;  /* 0x000060001914aa10 */ /* 0x000fe40007fde0ff */
[----:B------:R-:W-:Y:S01]  /*0780*/  @P1 IADD3.X R13, R16, c[0x0][0x184], RZ, P4, !PT ;  /* 0x00006100100d1a10 */ /* 0x000fe200027fe4ff */
[----:B------:R-:W-:Y:S01]  /*0790*/  CS2R R34, SRZ ;  /* 0x0000000000227805 */ /* 0x000fe2000001ff00 */
[----:B------:R-:W-:-:S03]  /*07a0*/  @!P2 IADD3.X R21, R22, c[0x0][0x184], RZ, P6, !PT ;  /* 0x000061001615aa10 */ /* 0x000fc600037fe4ff */
[----:B------:R0:W3:Y:S04]  /*07b0*/  @P1 LDG.E R38, [R12.64] ;  /* 0x0000000e0c261981 */ /* 0x0000e8000c1e1900 */
[----:B------:R1:W5:Y:S01]  /*07c0*/  @!P2 LDG.E R34, [R20.64] ;  /* 0x0000000e1422a981 */ /* 0x000362000c1e1900 */
[----:B------:R-:W-:Y:S02]  /*07d0*/  ISETP.GE.U32.AND P0, PT, R43, c[0x0][0x1e0], PT ;  /* 0x000078002b007a0c */ /* 0x000fe40003f06070 */
[----:B------:R-:W-:-:S04]  /*07e0*/  SHF.R.S32.HI R5, RZ, 0x1f, R43 ;  /* 0x0000001fff057819 */ /* 0x000fc8000001142b */
[----:B------:R-:W-:-:S04]  /*07f0*/  ISETP.GE.AND.EX P0, PT, R5, c[0x0][0x1e4], PT, P0 ;  /* 0x0000790005007a0c */ /* 0x000fc80003f06300 */
[----:B------:R-:W-:-:S13]  /*0800*/  ISETP.GT.U32.OR P0, PT, R45, 0x22f, P0 ;  /* 0x0000022f2d00780c */ /* 0x000fda0000704470 */
[----:B------:R-:W-:Y:S01]  /*0810*/  @!P0 IMAD R10, R5, c[0x0][0x1d8], RZ ;  /* 0x00007600050a8a24 */ /* 0x000fe200078e02ff */
[----:B------:R-:W-:-:S03]  /*0820*/  @!P0 MOV R11, R53 ;  /* 0x00000035000b8202 */ /* 0x000fc60000000f00 */
[----:B------:R-:W-:Y:S01]  /*0830*/  @!P0 IMAD R19, R43, c[0x0][0x1dc], R10 ;  /* 0x000077002b138a24 */ /* 0x000fe200078e020a */
[----:B------:R-:W-:-:S05]  /*0840*/  @!P0 MOV R10, R50 ;  /* 0x00000032000a8202 */ /* 0x000fca0000000f00 */
[----:B------:R-:W-:-:S05]  /*0850*/  @!P0 IMAD.WIDE.U32 R10, R43, c[0x0][0x1d8], R10 ;  /* 0x000076002b0a8a25 */ /* 0x000fca00078e000a */
[----:B------:R-:W-:Y:S02]  /*0860*/  @!P0 IADD3 R19, R11, R19, RZ ;  /* 0x000000130b138210 */ /* 0x000fe40007ffe0ff */
[C---:B------:R-:W-:Y:S02]  /*0870*/  @!P0 SHF.L.U32 R18, R10.reuse, 0x1, RZ ;  /* 0x000000010a128819 */ /* 0x040fe400000006ff */
[----:B------:R-:W-:Y:S02]  /*0880*/  @!P0 SHF.L.U64.HI R19, R10, 0x1, R19 ;  /* 0x000000010a138819 */ /* 0x000fe40000010213 */
[----:B------:R-:W-:Y:S02]  /*0890*/  @!P3 MOV R10, R50 ;  /* 0x00000032000ab202 */ /* 0x000fe40000000f00 */
[----:B------:R-:W-:Y:S02]  /*08a0*/  @!P3 MOV R11, R53 ;  /* 0x00000035000bb202 */ /* 0x000fe40000000f00 */
[----:B------:R-:W-:-:S03]  /*08b0*/  @P1 IADD3 R14, P5, R15, c[0x0][0x178], RZ ;  /* 0x00005e000f0e1a10 */ /* 0x000fc60007fbe0ff */
[----:B------:R-:W-:Y:S01]  /*08c0*/  @!P3 IMAD.WIDE.U32 R10, R41, c[0x0][0x1d8], R10 ;  /* 0x00007600290aba25 */ /* 0x000fe200078e000a */
[----:B------:R-:W-:Y:S02]  /*08d0*/  @P1 IADD3.X R15, R16, c[0x0][0x17c], RZ, P5, !PT ;  /* 0x00005f00100f1a10 */ /* 0x000fe40002ffe4ff */
[C---:B------:R-:W-:Y:S02]  /*08e0*/  @!P0 IADD3 R16, P4, R18.reuse, c[0x0][0x180], RZ ;  /* 0x0000600012108a10 */ /* 0x040fe40007f9e0ff */
[----:B------:R-:W-:Y:S02]  /*08f0*/  @!P3 IADD3 R17, R11, R17, RZ ;  /* 0x000000110b11b210 */ /* 0x000fe40007ffe0ff */
[----:B------:R-:W-:Y:S02]  /*0900*/  @!P0 IADD3 R18, P5, R18, c[0x0][0x178], RZ ;  /* 0x00005e0012128a10 */ /* 0x000fe40007fbe0ff */
[----:B------:R-:W-:Y:S02]  /*0910*/  @!P3 SHF.L.U64.HI R24, R10, 0x1, R17 ;  /* 0x000000010a18b819 */ /* 0x000fe40000010211 */
[C---:B------:R-:W-:Y:S01]  /*0920*/  @!P0 IADD3.X R17, R19.reuse, c[0x0][0x184], RZ, P4, !PT ;  /* 0x0000610013118a10 */ /* 0x040fe200027fe4ff */
[----:B------:R-:W-:Y:S01]  /*0930*/  CS2R R36, SRZ ;  /* 0x0000000000247805 */ /* 0x000fe2000001ff00 */
[----:B------:R-:W-:-:S03]  /*0940*/  @!P0 IADD3.X R19, R19, c[0x0][0x17c], RZ, P5, !PT ;  /* 0x00005f0013138a10 */ /* 0x000fc60002ffe4ff */
[----:B------:R4:W5:Y:S04]  /*0950*/  @!P0 LDG.E R39, [R16.64] ;  /* 0x0000000e10278981 */ /* 0x000968000c1e1900 */
[----:B------:R0:W5:Y:S04]  /*0960*/  @P1 LDG.E R37, [R14.64] ;  /* 0x0000000e0e251981 */ /* 0x000168000c1e1900 */
[----:B------:R1:W5:Y:S01]  /*0970*/  @!P0 LDG.E R36, [R18.64] ;  /* 0x0000000e12248981 */ /* 0x000362000c1e1900 */
[----:B0-----:R-:W-:-:S04]  /*0980*/  @!P2 IADD3 R14, P0, R25, c[0x0][0x178], RZ ;  /* 0x00005e00190eaa10 */ /* 0x001fc80007f1e0ff */
[----:B------:R-:W-:Y:S02]  /*0990*/  @!P2 IADD3.X R15, R22, c[0x0][0x17c], RZ, P0, !PT ;  /* 0x00005f00160faa10 */ /* 0x000fe400007fe4ff */
[----:B------:R-:W-:Y:S01]  /*09a0*/  @!P3 SHF.L.U32 R11, R10, 0x1, RZ ;  /* 0x000000010a0bb819 */ /* 0x000fe200000006ff */
[----:B--2---:R-:W4:Y:S02]  /*09b0*/  R2UR UR17, R8 ;  /* 0x00000000081173c2 */ /* 0x004f2400000e0000 */
[----:B----4-:R-:W-:-:S05]  /*09c0*/  MOV R16, UR17 ;  /* 0x0000001100107c02 */ /* 0x010fca0008000f00 */
[----:B------:R-:W-:-:S05]  /*09d0*/  FFMA.FTZ R9, -R16, UR17, R9 ;  /* 0x0000001110097c23 */ /* 0x000fca0008010109 */
[----:B------:R-:W-:-:S13]  /*09e0*/  FSETP.GTU.FTZ.AND P0, PT, R9, RZ, PT ;  /* 0x000000ff0900720b */ /* 0x000fda0003f1c000 */
[----:B------:R-:W-:Y:S01]  /*09f0*/  VOTEU.ANY UP0, P0 ;  /* 0x00000000003f7886 */ /* 0x000fe20000000100 */
[----:B------:R-:W-:-:S13]  /*0a00*/  PLOP3.LUT P0, PT, PT, PT, UP0, 0x80, 0x0 ;  /* 0x000000000000781c */ /* 0x000fda0003f0f008 */
[----:B------:R-:W-:-:S06]  /*0a10*/  @P0 FADD.FTZ R9, R9, c[0x0][0x1a0] ;  /* 0x0000680009090621 */ /* 0x000fcc0000010000 */
[----:B------:R-:W0:Y:S02]  /*0a20*/  @P0 MUFU.RSQ R9, R9 ;  /* 0x0000000900090308 */ /* 0x000e240000001400 */
[----:B0-----:R-:W0:Y:S01]  /*0a30*/  @P0 R2UR UR4, R9 ;  /* 0x00000000090403c2 */ /* 0x001e2200000e0000 */
[----:B------:R-:W-:Y:S02]  /*0a40*/  ISETP.GT.U32.AND P0, PT, R45, 0x22f, PT ;  /* 0x0000022f2d00780c */ /* 0x000fe40003f04070 */
[C---:B------:R-:W-:Y:S02]  /*0a50*/  @!P3 IADD3 R12, P4, R11.reuse, c[0x0][0x180], RZ ;  /* 0x000060000b0cba10 */ /* 0x040fe40007f9e0ff */
[----:B------:R-:W-:Y:S01]  /*0a60*/  @!P3 IADD3 R10, P5, R11, c[0x0][0x178], RZ ;  /* 0x00005e000b0aba10 */ /* 0x000fe20007fbe0ff */
[----:B------:R-:W-:Y:S01]  /*0a70*/  CS2R R32, SRZ ;  /* 0x0000000000207805 */ /* 0x000fe2000001ff00 */
[C---:B------:R-:W-:Y:S02]  /*0a80*/  @!P3 IADD3.X R13, R24.reuse, c[0x0][0x184], RZ, P4, !PT ;  /* 0x00006100180dba10 */ /* 0x040fe400027fe4ff */
[----:B------:R-:W-:Y:S01]  /*0a90*/  @!P3 IADD3.X R11, R24, c[0x0][0x17c], RZ, P5, !PT ;  /* 0x00005f00180bba10 */ /* 0x000fe20002ffe4ff */
[----:B------:R-:W-:Y:S01]  /*0aa0*/  UMOV UR8, 0x3f800000 ;  /* 0x3f80000000087882 */ /* 0x000fe20000000000 */
[----:B------:R-:W-:Y:S01]  /*0ab0*/  BSSY B0, `(.L_x_1378) ;  /* 0x000001a000007945 */ /* 0x000fe20003800000 */
[----:B------:R2:W5:Y:S01]  /*0ac0*/  @!P2 LDG.E R33, [R14.64] ;  /* 0x0000000e0e21a981 */ /* 0x000562000c1e1900 */
[----:B------:R-:W-:Y:S01]  /*0ad0*/  CS2R R30, SRZ ;  /* 0x00000000001e7805 */ /* 0x000fe2000001ff00 */
[----:B------:R-:W-:-:S02]  /*0ae0*/  CS2R R28, SRZ ;  /* 0x00000000001c7805 */ /* 0x000fc4000001ff00 */
[----:B------:R3:W5:Y:S04]  /*0af0*/  @!P3 LDG.E R35, [R12.64] ;  /* 0x0000000e0c23b981 */ /* 0x000768000c1e1900 */
[----:B------:R1:W5:Y:S01]  /*0b00*/  @!P3 LDG.E R32, [R10.64] ;  /* 0x0000000e0a20b981 */ /* 0x000362000c1e1900 */
[----:B------:R-:W-:Y:S01]  /*0b10*/  ISETP.NE.AND P3, PT, RZ, UR16, PT ;  /* 0x00000010ff007c0c */ /* 0x000fe2000bf65270 */
[----:B0-----:R-:W-:Y:S01]  /*0b20*/  @UP0 UMOV UR8, UR4 ;  /* 0x0000000400080c82 */ /* 0x001fe20008000000 */
[--C-:B---3--:R-:W-:Y:S02]  /*0b30*/  HADD2.F32 R13, -RZ, R38.reuse.H0_H0 ;  /* 0x20000026ff0d7230 */ /* 0x108fe40000004100 */
[----:B--2---:R-:W-:Y:S01]  /*0b40*/  HADD2.F32 R14, -RZ, R38.H1_H1 ;  /* 0x30000026ff0e7230 */ /* 0x004fe20000004100 */
        /* <DEDUP_REMOVED lines=16> */
.L_x_1379:
[----:B-1----:R-:W-:Y:S05]  /*0c50*/  BSYNC B0 ;  /* 0x0000000000007941 */ /* 0x002fea0003800000 */
.L_x_1378:
[----:B------:R-:W-:Y:S01]  /*0c60*/  FADD.FTZ R13, R13, -UR17 ;  /* 0x800000110d0d7e21 */ /* 0x000fe20008010000 */
        /* <DEDUP_REMOVED lines=24> */
.L_x_1380:
        /* <DEDUP_REMOVED lines=33> */
.L_x_1381:
[----:B------:R-:W-:Y:S01]  /*1000*/  FMUL.FTZ R18, R16, R31 ;  /* 0x0000001f10127220 */ /* 0x000fe20000410000 */
[--C-:B------:R-:W-:Y:S02]  /*1010*/  HADD2.F32 R20, -RZ, R34.reuse.H0_H0 ;  /* 0x20000022ff147230 */ /* 0x100fe40000004100 */
[----:B------:R-:W-:Y:S01]  /*1020*/  HADD2.F32 R21, -RZ, R34.H1_H1 ;  /* 0x30000022ff157230 */ /* 0x000fe20000004100 */
[----:B------:R-:W-:Y:S02]  /*1030*/  FFMA.FTZ R19, R15, R18, R8 ;  /* 0x000000120f137223 */ /* 0x000fe40000010008 */
[----:B------:R-:W-:Y:S02]  /*1040*/  FADD.FTZ R9, R9, R18 ;  /* 0x0000001209097221 */ /* 0x000fe40000010000 */
[----:B------:R-:W-:Y:S01]  /*1050*/  FADD.FTZ R18, R20, -UR17 ;  /* 0x8000001114127e21 */ /* 0x000fe20008010000 */
[--C-:B------:R-:W-:Y:S01]  /*1060*/  HADD2.F32 R20, -RZ, R33.reuse.H0_H0 ;  /* 0x20000021ff147230 */ /* 0x100fe20000004100 */
[----:B------:R-:W-:Y:S01]  /*1070*/  FADD.FTZ R22, R21, -UR17 ;  /* 0x8000001115167e21 */ /* 0x000fe20008010000 */
[----:B------:R-:W-:Y:S01]  /*1080*/  HADD2.F32 R21, -RZ, R33.H1_H1 ;  /* 0x30000021ff157230 */ /* 0x000fe20000004100 */
        /* <DEDUP_REMOVED lines=22> */
.L_x_1382:
[----:B------:R-:W-:Y:S02]  /*11f0*/  FFMA.FTZ R23, R14, R8, R19 ;  /* 0x000000080e177223 */ /* 0x000fe40000010013 */
[----:B------:R-:W-:Y:S02]  /*1200*/  FMUL.FTZ R19, R20, R31 ;  /* 0x0000001f14137220 */ /* 0x000fe40000410000 */
[----:B------:R-:W-:Y:S01]  /*1210*/  FADD.FTZ R24, R8, R9 ;  /* 0x0000000908187221 */ /* 0x000fe20000010000 */
[--C-:B------:R-:W-:Y:S01]  /*1220*/  HADD2.F32 R8, -RZ, R35.reuse.H0_H0 ;  /* 0x20000023ff087230 */ /* 0x100fe20000004100 */
[----:B------:R-:W-:Y:S01]  /*1230*/  FFMA.FTZ R9, R18, R19, R23 ;  /* 0x0000001312097223 */ /* 0x000fe20000010017 */
[----:B------:R-:W-:Y:S01]  /*1240*/  HADD2.F32 R23, -RZ, R35.H1_H1 ;  /* 0x30000023ff177230 */ /* 0x000fe20000004100 */
[----:B------:R-:W-:Y:S02]  /*1250*/  FADD.FTZ R24, R24, R19 ;  /* 0x0000001318187221 */ /* 0x000fe40000010000 */
        /* <DEDUP_REMOVED lines=28> */
.L_x_1383:
        /* <DEDUP_REMOVED lines=13> */
[----:B------:R-:W-:-:S02]  /*14f0*/  FFMA.FTZ R12, R12, R11, RZ ;  /* 0x0000000b0c0c7223 */ /* 0x000fc400000100ff */
[----:B------:R-:W-:Y:S01]  /*1500*/  FADD.FTZ R9, R8, R9 ;  /* 0x0000000908097221 */ /* 0x000fe20000010000 */
[----:B------:R-:W-:Y:S01]  /*1510*/  ISETP.GE.AND P0, PT, R2, R47, PT ;  /* 0x0000002f0200720c */ /* 0x000fe20003f06270 */
[----:B------:R-:W-:Y:S02]  /*1520*/  FFMA.FTZ R8, R26, R8, R25 ;  /* 0x000000081a087223 */ /* 0x000fe40000010019 */
[----:B------:R-:W-:Y:S01]  /*1530*/  FADD.FTZ R13, RZ, R10 ;  /* 0x0000000aff0d7221 */ /* 0x000fe20000010000 */
[----:B------:R-:W0:Y:S01]  /*1540*/  SHFL.DOWN PT, R25, R9, 0x1, R47 ;  /* 0x0820000009197989 */ /* 0x000e2200000e002f */
[----:B------:R-:W-:Y:S02]  /*1550*/  FADD.FTZ R10, RZ, R11 ;  /* 0x0000000bff0a7221 */ /* 0x000fe40000010000 */
[----:B------:R-:W-:Y:S02]  /*1560*/  FFMA.FTZ R12, R14, R17, R12 ;  /* 0x000000110e0c7223 */ /* 0x000fe4000001000c */
[----:B------:R-:W-:-:S02]  /*1570*/  FFMA.FTZ R15, R15, R16, R49 ;  /* 0x000000100f0f7223 */ /* 0x000fc40000010031 */
[----:B------:R-:W-:Y:S02]  /*1580*/  FADD.FTZ R13, R13, R16 ;  /* 0x000000100d0d7221 */ /* 0x000fe40000010000 */
        /* <DEDUP_REMOVED lines=85> */
.L_x_1385:
[----:B------:R-:W-:Y:S05]  /*1ae0*/  BSYNC B0 ;  /* 0x0000000000007941 */ /* 0x000fea0003800000 */
.L_x_1384:
        /* <DEDUP_REMOVED lines=78> */
.L_x_1387:
[----:B------:R-:W-:Y:S05]  /*1fd0*/  BSYNC B0 ;  /* 0x0000000000007941 */ /* 0x000fea0003800000 */
.L_x_1386:
        /* <DEDUP_REMOVED lines=19> */
.L_x_1389:
[----:B------:R-:W-:Y:S05]  /*2110*/  BSYNC B0 ;  /* 0x0000000000007941 */ /* 0x000fea0003800000 */
.L_x_1388:
        /* <DEDUP_REMOVED lines=30> */
.L_x_1392:
[----:B------:R-:W2:Y:S01]  /*2300*/  LDG.E.STRONG.GPU R12, [R10.64] ;  /* 0x0000000e0a0c7981 */ /* 0x000ea2000c1ef900 */
[----:B------:R-:W-:Y:S01]  /*2310*/  YIELD ;  /* 0x0000000000007946 */ /* 0x000fe20003800000 */
[----:B--2---:R-:W-:Y:S01]  /*2320*/  ISETP.NE.AND P0, PT, R12, R15, PT ;  /* 0x0000000f0c00720c */ /* 0x004fe20003f05270 */
[----:B------:R-:W-:-:S12]  /*2330*/  CCTL.IVALL ;  /* 0x00000000ff00798f */ /* 0x000fd80002000000 */
[----:B------:R-:W-:Y:S05]  /*2340*/  @P0 BRA `(.L_x_1392) ;  /* 0xffffffb000000947 */ /* 0x000fea000383ffff */
.L_x_1391:
        /* <DEDUP_REMOVED lines=20> */
.L_x_1396:
        /* <DEDUP_REMOVED lines=116> */
.L_x_1395:
        /* <DEDUP_REMOVED lines=62> */
.L_x_1397:
[----:B------:R-:W-:-:S13]  /*2fb0*/  ISETP.NE.OR P0, PT, RZ, UR4, P0 ;  /* 0x00000004ff007c0c */ /* 0x000fda0008705670 */
[----:B------:R-:W-:Y:S05]  /*2fc0*/  @!P0 BRA `(.L_x_1393) ;  /* 0x000001f000008947 */ /* 0x000fea0003800000 */
.L_x_1394:
        /* <DEDUP_REMOVED lines=31> */
.L_x_1393:
        /* <DEDUP_REMOVED lines=12> */
.L_x_1399:
[----:B------:R-:W-:Y:S05]  /*3280*/  BSYNC B0 ;  /* 0x0000000000007941 */ /* 0x000fea0003800000 */
.L_x_1398:
        /* <DEDUP_REMOVED lines=16> */
.L_x_1390:
[----:B------:R2:W-:Y:S04]  /*3390*/  @!P2 STS.64 [0xb0], R8 ;  /* 0x0000b008ff00a388 */ /* 0x0005e80000000a00 */
[----:B------:R-:W-:Y:S01]  /*33a0*/  BAR.SYNC.DEFER_BLOCKING 0x0 ;  /* 0x0000000000007b1d */ /* 0x000fe20000010000 */
[----:B------:R-:W-:Y:S01]  /*33b0*/  ISETP.GE.U32.AND P0, PT, R43, c[0x0][0x1e0], PT ;  /* 0x000078002b007a0c */ /* 0x000fe20003f06070 */
[--C-:B-1----:R-:W-:Y:S01]  /*33c0*/  HADD2.F32 R14, -RZ, R39.reuse.H0_H0 ;  /* 0x20000027ff0e7230 */ /* 0x102fe20000004100 */
[----:B------:R-:W-:Y:S01]  /*33d0*/  ISETP.GE.U32.AND P2, PT, R42, c[0x0][0x1e0], PT ;  /* 0x000078002a007a0c */ /* 0x000fe20003f46070 */
[----:B------:R-:W-:Y:S01]  /*33e0*/  HADD2.F32 R39, -RZ, R39.H1_H1 ;  /* 0x30000027ff277230 */ /* 0x000fe20000004100 */
[----:B------:R-:W-:Y:S01]  /*33f0*/  ISETP.GE.AND.EX P4, PT, R5, c[0x0][0x1e4], PT, P0 ;  /* 0x0000790005007a0c */ /* 0x000fe20003f86300 */
[--C-:B0-2---:R-:W-:Y:S01]  /*3400*/  HADD2.F32 R8, -RZ, R37.reuse.H0_H0 ;  /* 0x20000025ff087230 */ /* 0x105fe20000004100 */
[----:B------:R-:W-:Y:S01]  /*3410*/  ISETP.GE.U32.AND P0, PT, R41, c[0x0][0x1e0], PT ;  /* 0x0000780029007a0c */ /* 0x000fe20003f06070 */
[----:B------:R-:W-:Y:S01]  /*3420*/  HADD2.F32 R37, -RZ, R37.H1_H1 ;  /* 0x30000025ff257230 */ /* 0x000fe20000004100 */
[----:B------:R-:W-:Y:S01]  /*3430*/  ISETP.GT.U32.OR P4, PT, R45, 0x22f, P4 ;  /* 0x0000022f2d00780c */ /* 0x000fe20002784470 */
[----:B------:R-:W0:Y:S02]  /*3440*/  LDS.64 R10, [0xb0] ;  /* 0x0000b000ff0a7984 */ /* 0x000e240000000a00 */
[----:B0-----:R-:W-:Y:S01]  /*3450*/  FMUL.FTZ R12, R10, c[0x0][0x20c] ;  /* 0x000083000a0c7a20 */ /* 0x001fe20000410000 */
[--C-:B------:R-:W-:Y:S01]  /*3460*/  HADD2.F32 R10, -RZ, R38.reuse.H0_H0 ;  /* 0x20000026ff0a7230 */ /* 0x100fe20000004100 */
[----:B------:R-:W-:Y:S01]  /*3470*/  FMUL.FTZ R13, R11, c[0x0][0x20c] ;  /* 0x000083000b0d7a20 */ /* 0x000fe20000410000 */
[----:B------:R-:W-:-:S03]  /*3480*/  HADD2.F32 R38, -RZ, R38.H1_H1 ;  /* 0x30000026ff267230 */ /* 0x000fc60000004100 */
[----:B------:R-:W-:Y:S02]  /*3490*/  FADD.FTZ R10, R10, -UR17 ;  /* 0x800000110a0a7e21 */ /* 0x000fe40008010000 */
[----:B------:R-:W-:Y:S02]  /*34a0*/  FADD.FTZ R38, R38, -UR17 ;  /* 0x8000001126267e21 */ /* 0x000fe40008010000 */
        /* <DEDUP_REMOVED lines=21> */
.L_x_1400:
        /* <DEDUP_REMOVED lines=18> */
.L_x_1402:
[----:B------:R-:W-:Y:S05]  /*3720*/  BSYNC B0 ;  /* 0x0000000000007941 */ /* 0x000fea0003800000 */
.L_x_1401:
[----:B------:R-:W-:Y:S01]  /*3730*/  FADD.FTZ R14, R14, -UR17 ;  /* 0x800000110e0e7e21 */ /* 0x000fe20008010000 */
[--C-:B------:R-:W-:Y:S01]  /*3740*/  HADD2.F32 R8, -RZ, R36.reuse.H0_H0 ;  /* 0x20000024ff087230 */ /* 0x100fe20000004100 */
[----:B------:R-:W-:Y:S01]  /*3750*/  FADD.FTZ R39, R39, -UR17 ;  /* 0x8000001127277e21 */ /* 0x000fe20008010000 */
[----:B------:R-:W-:Y:S01]  /*3760*/  HADD2.F32 R9, -RZ, R36.H1_H1 ;  /* 0x30000024ff097230 */ /* 0x000fe20000004100 */
[----:B------:R-:W-:Y:S02]  /*3770*/  FMUL.FTZ R21, R14, UR8 ;  /* 0x000000080e157c20 */ /* 0x000fe40008410000 */
[----:B------:R-:W-:Y:S01]  /*3780*/  FMUL.FTZ R39, R39, UR8 ;  /* 0x0000000827277c20 */ /* 0x000fe20008410000 */
[----:B------:R-:W-:Y:S05]  /*3790*/  @!P3 BRA `(.L_x_1403) ;  /* 0x000001200000b947 */ /* 0x000fea0003800000 */
[----:B0-----:R-:W-:Y:S02]  /*37a0*/  FFMA.FTZ R10, R21, R31, R30 ;  /* 0x0000001f150a7223 */ /* 0x001fe4000001001e */
        /* <DEDUP_REMOVED lines=17> */
.L_x_1403:
[----:B------:R-:W-:Y:S01]  /*38c0*/  BSSY B0, `(.L_x_1404) ;  /* 0x0000012000007945 */ /* 0x000fe20003800000 */
[----:B------:R-:W-:Y:S05]  /*38d0*/  @P4 BRA `(.L_x_1405) ;  /* 0x0000010000004947 */ /* 0x000fea0003800000 */
[C-C-:B0-----:R-:W-:Y:S02]  /*38e0*/  FFMA.FTZ R10, R12.reuse, R21, R13.reuse ;  /* 0x000000150c0a7223 */ /* 0x141fe4000001000d */
        /* <DEDUP_REMOVED lines=12> */
[----:B------:R-:W-:Y:S02]  /*39b0*/  F2FP.PACK_AB R5, R5, R14 ;  /* 0x0000000e0505723e */ /* 0x000fe400000000ff */
[----:B------:R-:W-:-:S05]  /*39c0*/  LEA.HI.X R11, R8, c[0x0][0x164], R11, 0x1, P4 ;  /* 0x00005900080b7a11 */ /* 0x000fca00020f0c0b */
[----:B------:R0:W-:Y:S04]  /*39d0*/  STG.E [R10.64], R5 ;  /* 0x000000050a007986 */ /* 0x0001e8000c10190e */
.L_x_1405:
[----:B------:R-:W-:Y:S05]  /*39e0*/  BSYNC B0 ;  /* 0x0000000000007941 */ /* 0x000fea0003800000 */
.L_x_1404:
        /* <DEDUP_REMOVED lines=33> */
.L_x_1406:
        /* <DEDUP_REMOVED lines=18> */
.L_x_1408:
[----:B------:R-:W-:Y:S05]  /*3d20*/  BSYNC B0 ;  /* 0x0000000000007941 */ /* 0x000fea0003800000 */
.L_x_1407:
        /* <DEDUP_REMOVED lines=25> */
.L_x_1409:
        /* <DEDUP_REMOVED lines=17> */
.L_x_1411:
[----:B------:R-:W-:Y:S05]  /*3fd0*/  BSYNC B0 ;  /* 0x0000000000007941 */ /* 0x000fea0003800000 */
.L_x_1410:
[----:B------:R-:W-:Y:S01]  /*3fe0*/  ULDC UR4, c[0x0][0x10] ;  /* 0x0000040000047ab9 */ /* 0x000fe20000000800 */
[----:B------:R-:W-:Y:S01]  /*3ff0*/  IADD3 R40, R40, 0x1, RZ ;  /* 0x0000000128287810 */ /* 0x000fe20007ffe0ff */
[----:B------:R-:W-:-:S04]  /*4000*/  UIADD3 UR7, UR7, UR4, URZ ;  /* 0x0000000407077290 */ /* 0x000fc8000fffe03f */
[----:B------:R-:W-:-:S06]  /*4010*/  UISETP.GE.AND UP0, UPT, UR7, UR6, UPT ;  /* 0x000000060700728c */ /* 0x000fcc000bf06270 */
[----:B------:R-:W-:-:S13]  /*4020*/  PLOP3.LUT P0, PT, PT, PT, UP0, 0x80, 0x0 ;  /* 0x000000000000781c */ /* 0x000fda0003f0f008 */
[----:B------:R-:W-:Y:S01]  /*4030*/  @P0 CALL.REL.NOINC `(.L_x_1377) ;  /* 0x0000001000000944 */ /* 0x000fe20003c00000 */
[----:B------:R-:W-:Y:S05]  /*4040*/  BRA `(.L_x_1412) ;  /* 0xffffc29000007947 */ /* 0x000fea000383ffff */
.L_x_1377:
        /* <DEDUP_REMOVED lines=18> */
.L_x_1414:
[----:B------:R-:W-:Y:S05]  /*4170*/  BSYNC B0 ;  /* 0x0000000000007941 */ /* 0x000fea0003800000 */
.L_x_1413:
        /* <DEDUP_REMOVED lines=11> */
.L_x_1416:
[----:B------:R-:W2:Y:S01]  /*4230*/  LDG.E.STRONG.GPU R5, [R2.64] ;  /* 0x0000000e02057981 */ /* 0x000ea2000c1ef900 */
[----:B------:R-:W-:Y:S01]  /*4240*/  YIELD ;  /* 0x0000000000007946 */ /* 0x000fe20003800000 */
[----:B--2---:R-:W-:Y:S01]  /*4250*/  ISETP.NE.AND P0, PT, R5, R0, PT ;  /* 0x000000000500720c */ /* 0x004fe20003f05270 */
[----:B------:R-:W-:-:S12]  /*4260*/  CCTL.IVALL ;  /* 0x00000000ff00798f */ /* 0x000fd80002000000 */
[----:B------:R-:W-:Y:S05]  /*4270*/  @P0 BRA `(.L_x_1416) ;  /* 0xffffffb000000947 */ /* 0x000fea000383ffff */
.L_x_1415:
        /* <DEDUP_REMOVED lines=25> */
.L_x_1417:
        /* <DEDUP_REMOVED lines=26> */
.L_x_1418:
        /* <DEDUP_REMOVED lines=13> */
.L_x_5166:


//--------------------- .text._Z35group_norm_nhwc_bwd_one_pass_kernelI11Fp16IOBf16WLi128ELi70ELi560EEv26Group_norm_nhwc_bwd_params --------------------------
	.section	.text._Z35group_norm_nhwc_bwd_one_pass_kernelI11Fp16IOBf16WLi128ELi70ELi560EEv26Group_norm_nhwc_bwd_params,"ax",@progbits
	.sectioninfo	@"SHI_REGISTERS=74"
	.align	128
        .global         _Z35group_norm_nhwc_bwd_one_pass_kernelI11Fp16IOBf16WLi128ELi70ELi560EEv26Group_norm_nhwc_bwd_params
        .type           _Z35group_norm_nhwc_bwd_one_pass_kernelI11Fp16IOBf16WLi128ELi70ELi560EEv26Group_norm_nhwc_bwd_params,@function
        .size           _Z35group_norm_nhwc_bwd_one_pass_kernelI11Fp16IOBf16WLi128ELi70ELi560EEv26Group_norm_nhwc_bwd_params,(.L_x_5167 - _Z35group_norm_nhwc_bwd_one_pass_kernelI11Fp16IOBf16WLi128ELi70ELi560EEv26Group_norm_nhwc_bwd_params)
        .other          _Z35group_norm_nhwc_bwd_one_pass_kernelI11Fp16IOBf16WLi128ELi70ELi560EEv26Group_norm_nhwc_bwd_params,@"STO_CUDA_ENTRY STV_DEFAULT"
_Z35group_norm_nhwc_bwd_one_pass_kernelI11Fp16IOBf16WLi128ELi70ELi560EEv26Group_norm_nhwc_bwd_params:
.text._Z35group_norm_nhwc_bwd_one_pass_kernelI11Fp16IOBf16WLi128ELi70ELi560EEv26Group_norm_nhwc_bwd_params:
        /* <DEDUP_REMOVED lines=49> */
.L_x_1470:
        /* <DEDUP_REMOVED lines=87> */
[----:B------:R2:W3:Y:S01]  /*0880*/  @P1 LDG.E R46, [R20.64] ;  /* 0x00000006142e1981 */ /* 0x0004e2000c1e1900 */
        /* <DEDUP_REMOVED lines=73> */
[----:B------:R-:W-:-:S03]  /*0d20*/  @!P5 IADD3 R22, P0, R32, c[0x0][0x180], RZ ;  /* 0x000060002016da10 */ /* 0x000fc60007f1e0ff */
        /* <DEDUP_REMOVED lines=10> */
[----:B------:R0:W5:Y:S04]  /*0dd0*/  @!P5 LDG.E R38, [R22.64] ;  /* 0x000000061626d981 */ /* 0x000168000c1e1900 */
[----:B------:R1:W5:Y:S01]  /*0de0*/  @!P5 LDG.E R37, [R24.64] ;  /* 0x000000061825d981 */ /* 0x000362000c1e1900 */
[----:B------:R-:W-:-:S03]  /*0df0*/  @!P2 IADD3 R30, P5, R61, c[0x0][0x180], RZ ;  /* 0x000060003d1eaa10 */ /* 0x000fc60007fbe0ff */
[----:B------:R2:W5:Y:S01]  /*0e00*/  @!P3 LDG.E R39, [R32.64] ;  /* 0x000000062027b981 */ /* 0x000562000c1e1900 */
[----:B0-----:R-:W-:-:S03]  /*0e10*/  @!P6 IADD3 R22, P4, R35, c[0x0][0x178], RZ ;  /* 0x00005e002316ea10 */ /* 0x001fc60007f9e0ff */
[----:B------:R0:W5:Y:S01]  /*0e20*/  @!P3 LDG.E R36, [R28.64] ;  /* 0x000000061c24b981 */ /* 0x000162000c1e1900 */
[----:B-1----:R-:W-:Y:S01]  /*0e30*/  @!P6 IADD3 R24, P3, R35, c[0x0][0x180], RZ ;  /* 0x000060002318ea10 */ /* 0x002fe20007f7e0ff */
[----:B----4-:R-:W-:Y:S01]  /*0e40*/  CS2R R16, SRZ ;  /* 0x0000000000107805 */ /* 0x010fe2000001ff00 */
[----:B------:R-:W-:Y:S01]  /*0e50*/  CS2R R18, SRZ ;  /* 0x0000000000127805 */ /* 0x000fe2000001ff00 */
[----:B------:R-:W-:Y:S02]  /*0e60*/  @!P2 IADD3.X R31, R62, c[0x0][0x184], RZ, P5, !PT ;  /* 0x000061003e1faa10 */ /* 0x000fe40002ffe4ff */
[C---:B------:R-:W-:Y:S02]  /*0e70*/  @!P6 IADD3.X R25, R60.reuse, c[0x0][0x184], RZ, P3, !PT ;  /* 0x000061003c19ea10 */ /* 0x040fe40001ffe4ff */
[----:B------:R-:W-:Y:S01]  /*0e80*/  @!P6 IADD3.X R23, R60, c[0x0][0x17c], RZ, P4, !PT ;  /* 0x00005f003c17ea10 */ /* 0x000fe200027fe4ff */
[----:B------:R1:W5:Y:S04]  /*0e90*/  @!P2 LDG.E R16, [R30.64] ;  /* 0x000000061e10a981 */ /* 0x000368000c1e1900 */
[----:B------:R1:W5:Y:S04]  /*0ea0*/  @!P6 LDG.E R19, [R24.64] ;  /* 0x000000061813e981 */ /* 0x000368000c1e1900 */
[----:B------:R1:W5:Y:S01]  /*0eb0*/  @!P6 LDG.E R18, [R22.64] ;  /* 0x000000061612e981 */ /* 0x000362000c1e1900 */
[----:B------:R-:W-:-:S04]  /*0ec0*/  @!P2 IADD3 R26, P0, R61, c[0x0][0x178], RZ ;  /* 0x00005e003d1aaa10 */ /* 0x000fc80007f1e0ff */
[----:B------:R-:W-:Y:S02]  /*0ed0*/  @!P2 IADD3.X R27, R62, c[0x0][0x17c], RZ, P0, !PT ;  /* 0x00005f003e1baa10 */ /* 0x000fe400007fe4ff */
[----:B------:R-:W-:Y:S01]  /*0ee0*/  MOV R63, 0x3f800000 ;  /* 0x3f800000003f7802 */ /* 0x000fe20000000f00 */
[----:B------:R-:W-:Y:S01]  /*0ef0*/  BSSY B0, `(.L_x_1420) ;  /* 0x000001d000007945 */ /* 0x000fe20003800000 */
[----:B------:R-:W-:Y:S01]  /*0f00*/  ISETP.NE.AND P5, PT, RZ, UR9, PT ;  /* 0x00000009ff007c0c */ /* 0x000fe2000bfa5270 */
[----:B------:R3:W5:Y:S01]  /*0f10*/  @!P2 LDG.E R17, [R26.64] ;  /* 0x000000061a11a981 */ /* 0x000762000c1e1900 */
[----:B------:R-:W-:Y:S01]  /*0f20*/  MOV R62, RZ ;  /* 0x000000ff003e7202 */ /* 0x000fe20000000f00 */
[----:B------:R-:W-:Y:S01]  /*0f30*/  CS2R R60, SRZ ;  /* 0x00000000003c7805 */ /* 0x000fe2000001ff00 */
[--C-:B---3--:R-:W-:Y:S02]  /*0f40*/  HADD2.F32 R27, -RZ, R46.reuse.H0_H0 ;  /* 0x2000002eff1b7230 */ /* 0x108fe40000004100 */
[----:B0-----:R-:W-:Y:S01]  /*0f50*/  HADD2.F32 R29, -RZ, R46.H1_H1 ;  /* 0x3000002eff1d7230 */ /* 0x001fe20000004100 */
[----:B--2---:R-:W-:-:S05]  /*0f60*/  FFMA.FTZ R21, -R20, R20, R21 ;  /* 0x0000001414157223 */ /* 0x004fca0000010115 */
[----:B------:R-:W-:-:S13]  /*0f70*/  FSETP.GTU.FTZ.AND P0, PT, R21, RZ, PT ;  /* 0x000000ff1500720b */ /* 0x000fda0003f1c000 */
[----:B------:R-:W-:-:S04]  /*0f80*/  @P0 FADD.FTZ R28, R21, c[0x0][0x1a0] ;  /* 0x00006800151c0621 */ /* 0x000fc80000010000 */
        /* <DEDUP_REMOVED lines=19> */
.L_x_1421:
[----:B-1----:R-:W-:Y:S05]  /*10c0*/  BSYNC B0 ;  /* 0x0000000000007941 */ /* 0x002fea0003800000 */
.L_x_1420:
[C---:B------:R-:W-:Y:S01]  /*10d0*/  FADD.FTZ R22, -R20.reuse, R27 ;  /* 0x0000001b14167221 */ /* 0x040fe20000010100 */
        /* <DEDUP_REMOVED lines=24> */
.L_x_1422:
[----:B------:R-:W-:Y:S02]  /*1260*/  FMUL.FTZ R24, R25, R62 ;  /* 0x0000003e19187220 */ /* 0x000fe40000410000 */
[----:B------:R-:W-:Y:S02]  /*1270*/  FMUL.FTZ R26, R23, R21 ;  /* 0x00000015171a7220 */ /* 0x000fe40000410000 */
[----:B------:R-:W-:Y:S02]  /*1280*/  FADD.FTZ R29, RZ, R24 ;  /* 0x00000018ff1d7221 */ /* 0x000fe40000010000 */
[----:B------:R-:W-:Y:S02]  /*1290*/  FFMA.FTZ R27, R32, R24, RZ ;  /* 0x00000018201b7223 */ /* 0x000fe400000100ff */
        /* <DEDUP_REMOVED lines=30> */
.L_x_1423:
[----:B------:R-:W-:Y:S02]  /*1480*/  FADD.FTZ R28, RZ, R25 ;  /* 0x00000019ff1c7221 */ /* 0x000fe40000010000 */
[----:B------:R-:W-:Y:S02]  /*1490*/  FMUL.FTZ R29, R27, R62 ;  /* 0x0000003e1b1d7220 */ /* 0x000fe40000410000 */
[C---:B------:R-:W-:Y:S02]  /*14a0*/  FFMA.FTZ R24, R33.reuse, R27, R32 ;  /* 0x0000001b21187223 */ /* 0x040fe40000010020 */
[----:B------:R-:W-:Y:S02]  /*14b0*/  FADD.FTZ R25, R28, R27 ;  /* 0x0000001b1c197221 */ /* 0x000fe40000010000 */
[----:B------:R-:W-:Y:S02]  /*14c0*/  FFMA.FTZ R31, R22, R23, RZ ;  /* 0x00000017161f7223 */ /* 0x000fe400000100ff */
[----:B------:R-:W-:-:S02]  /*14d0*/  FFMA.FTZ R27, R33, R29, R34 ;  /* 0x0000001d211b7223 */ /* 0x000fc40000010022 */
[----:B------:R-:W-:Y:S02]  /*14e0*/  FMUL.FTZ R28, R26, R21 ;  /* 0x000000151a1c7220 */ /* 0x000fe40000410000 */
[----:B------:R-:W-:Y:S02]  /*14f0*/  FADD.FTZ R29, R64, R29 ;  /* 0x0000001d401d7221 */ /* 0x000fe40000010000 */
[C---:B------:R-:W-:Y:S02]  /*1500*/  FFMA.FTZ R22, R35.reuse, R26, R31 ;  /* 0x0000001a23167223 */ /* 0x040fe4000001001f */
[----:B------:R-:W-:Y:S01]  /*1510*/  FFMA.FTZ R35, R35, R28, R27 ;  /* 0x0000001c23237223 */ /* 0x000fe2000001001b */
[--C-:B------:R-:W-:Y:S01]  /*1520*/  HADD2.F32 R27, -RZ, R42.reuse.H0_H0 ;  /* 0x2000002aff1b7230 */ /* 0x100fe20000004100 */
[----:B------:R-:W-:Y:S02]  /*1530*/  FADD.FTZ R23, RZ, R23 ;  /* 0x00000017ff177221 */ /* 0x000fe40000010000 */
[----:B------:R-:W-:Y:S01]  /*1540*/  FADD.FTZ R33, R28, R29 ;  /* 0x0000001d1c217221 */ /* 0x000fe20000010000 */
[----:B------:R-:W-:Y:S01]  /*1550*/  HADD2.F32 R29, -RZ, R42.H1_H1 ;  /* 0x3000002aff1d7230 */ /* 0x000fe20000004100 */
[----:B------:R-:W-:-:S02]  /*1560*/  FADD.FTZ R23, R23, R26 ;  /* 0x0000001a17177221 */ /* 0x000fc40000010000 */
        /* <DEDUP_REMOVED lines=25> */
.L_x_1424:
        /* <DEDUP_REMOVED lines=8> */
[--C-:B------:R-:W-:Y:S01]  /*1780*/  HADD2.F32 R27, -RZ, R43.reuse.H0_H0 ;  /* 0x2000002bff1b7230 */ /* 0x100fe20000004100 */
[----:B------:R-:W-:Y:S01]  /*1790*/  FADD.FTZ R33, R28, R29 ;  /* 0x0000001d1c217221 */ /* 0x000fe20000010000 */
[----:B------:R-:W-:Y:S01]  /*17a0*/  HADD2.F32 R29, -RZ, R43.H1_H1 ;  /* 0x3000002bff1d7230 */ /* 0x000fe20000004100 */
[----:B------:R-:W-:Y:S02]  /*17b0*/  FADD.FTZ R23, R23, R26 ;  /* 0x0000001a17177221 */ /* 0x000fe40000010000 */
        /* <DEDUP_REMOVED lines=25> */
.L_x_1425:
        /* <DEDUP_REMOVED lines=37> */
.L_x_1426:
        /* <DEDUP_REMOVED lines=37> */
.L_x_1427:
[----:B------:R-:W-:Y:S02]  /*1df0*/  FMUL.FTZ R28, R27, R62 ;  /* 0x0000003e1b1c7220 */ /* 0x000fe40000410000 */
[----:B------:R-:W-:Y:S02]  /*1e00*/  FADD.FTZ R25, R25, R27 ;  /* 0x0000001b19197221 */ /* 0x000fe40000010000 */
[C---:B------:R-:W-:Y:S02]  /*1e10*/  FFMA.FTZ R24, R34.reuse, R27, R24 ;  /* 0x0000001b22187223 */ /* 0x040fe40000010018 */
[----:B------:R-:W-:Y:S02]  /*1e20*/  FFMA.FTZ R27, R34, R28, R71 ;  /* 0x0000001c221b7223 */ /* 0x000fe40000010047 */
[----:B------:R-:W-:Y:S02]  /*1e30*/  FADD.FTZ R29, R33, R28 ;  /* 0x0000001c211d7221 */ /* 0x000fe40000010000 */
[----:B------:R-:W-:-:S02]  /*1e40*/  FMUL.FTZ R28, R26, R21 ;  /* 0x000000151a1c7220 */ /* 0x000fc40000410000 */
[----:B------:R-:W-:Y:S02]  /*1e50*/  FADD.FTZ R23, R23, R26 ;  /* 0x0000001a17177221 */ /* 0x000fe40000010000 */
[----:B------:R-:W-:Y:S01]  /*1e60*/  FADD.FTZ R64, R28, R29 ;  /* 0x0000001d1c407221 */ /* 0x000fe20000010000 */
[--C-:B------:R-:W-:Y:S01]  /*1e70*/  HADD2.F32 R29, -RZ, R16.reuse.H1_H1 ;  /* 0x30000010ff1d7230 */ /* 0x100fe20000004100 */
[C---:B------:R-:W-:Y:S01]  /*1e80*/  FFMA.FTZ R34, R35.reuse, R28, R27 ;  /* 0x0000001c23227223 */ /* 0x040fe2000001001b */
[----:B------:R-:W-:Y:S01]  /*1e90*/  HADD2.F32 R27, -RZ, R16.H0_H0 ;  /* 0x20000010ff1b7230 */ /* 0x000fe20000004100 */
[----:B------:R-:W-:Y:S02]  /*1ea0*/  FFMA.FTZ R22, R35, R26, R22 ;  /* 0x0000001a23167223 */ /* 0x000fe40000010016 */
        /* <DEDUP_REMOVED lines=25> */
.L_x_1428:
[----:B------:R-:W-:Y:S02]  /*2040*/  FMUL.FTZ R29, R27, R62 ;  /* 0x0000003e1b1d7220 */ /* 0x000fe40000410000 */
[----:B------:R-:W-:Y:S02]  /*2050*/  FADD.FTZ R26, R25, R27 ;  /* 0x0000001b191a7221 */ /* 0x000fe40000010000 */
[C---:B------:R-:W-:Y:S02]  /*2060*/  FFMA.FTZ R30, R33.reuse, R29, R34 ;  /* 0x0000001d211e7223 */ /* 0x040fe40000010022 */
[----:B------:R-:W-:Y:S02]  /*2070*/  FADD.FTZ R32, R64, R29 ;  /* 0x0000001d40207221 */ /* 0x000fe40000010000 */
[----:B------:R-:W-:Y:S02]  /*2080*/  FMUL.FTZ R29, R28, R21 ;  /* 0x000000151c1d7220 */ /* 0x000fe40000410000 */
[----:B------:R-:W-:-:S02]  /*2090*/  FFMA.FTZ R24, R33, R27, R24 ;  /* 0x0000001b21187223 */ /* 0x000fc40000010018 */
[----:B------:R-:W-:Y:S01]  /*20a0*/  FADD.FTZ R27, R23, R28 ;  /* 0x0000001c171b7221 */ /* 0x000fe20000010000 */
[--C-:B------:R-:W-:Y:S01]  /*20b0*/  HADD2.F32 R23, -RZ, R19.reuse.H0_H0 ;  /* 0x20000013ff177230 */ /* 0x100fe20000004100 */
[C---:B------:R-:W-:Y:S02]  /*20c0*/  FFMA.FTZ R25, R35.reuse, R28, R22 ;  /* 0x0000001c23197223 */ /* 0x040fe40000010016 */
        /* <DEDUP_REMOVED lines=28> */
.L_x_1429:
        /* <DEDUP_REMOVED lines=97> */
.L_x_1431:
[----:B------:R-:W-:Y:S05]  /*28a0*/  BSYNC B0 ;  /* 0x0000000000007941 */ /* 0x000fea0003800000 */
.L_x_1430:
        /* <DEDUP_REMOVED lines=78> */
.L_x_1433:
[----:B------:R-:W-:Y:S05]  /*2d90*/  BSYNC B0 ;  /* 0x0000000000007941 */ /* 0x000fea0003800000 */
.L_x_1432:
        /* <DEDUP_REMOVED lines=19> */
.L_x_1435:
[----:B------:R-:W-:Y:S05]  /*2ed0*/  BSYNC B0 ;  /* 0x0000000000007941 */ /* 0x000fea0003800000 */
.L_x_1434:
        /* <DEDUP_REMOVED lines=28> */
.L_x_1438:
[----:B------:R-:W2:Y:S01]  /*30a0*/  LDG.E.STRONG.GPU R26, [R24.64] ;  /* 0x00000006181a7981 */ /* 0x000ea2000c1ef900 */
[----:B------:R-:W-:Y:S01]  /*30b0*/  YIELD ;  /* 0x0000000000007946 */ /* 0x000fe20003800000 */
[----:B--2---:R-:W-:Y:S01]  /*30c0*/  ISETP.NE.AND P0, PT, R26, R29, PT ;  /* 0x0000001d1a00720c */ /* 0x004fe20003f05270 */
[----:B------:R-:W-:-:S12]  /*30d0*/  CCTL.IVALL ;  /* 0x00000000ff00798f */ /* 0x000fd80002000000 */
[----:B------:R-:W-:Y:S05]  /*30e0*/  @P0 BRA `(.L_x_1438) ;  /* 0xffffffb000000947 */ /* 0x000fea000383ffff */
.L_x_1437:
        /* <DEDUP_REMOVED lines=17> */
.L_x_1442:
        /* <DEDUP_REMOVED lines=115> */
.L_x_1441:
        /* <DEDUP_REMOVED lines=61> */
.L_x_1443:
[----:B------:R-:W-:-:S13]  /*3d00*/  ISETP.NE.OR P0, PT, R30, RZ, P0 ;  /* 0x000000ff1e00720c */ /* 0x000fda0000705670 */
[----:B------:R-:W-:Y:S05]  /*3d10*/  @!P0 BRA `(.L_x_1439) ;  /* 0x000001f000008947 */ /* 0x000fea0003800000 */
.L_x_1440:
        /* <DEDUP_REMOVED lines=31> */
.L_x_1439:
        /* <DEDUP_REMOVED lines=12> */
.L_x_1445:
[----:B------:R-:W-:Y:S05]  /*3fd0*/  BSYNC B0 ;  /* 0x0000000000007941 */ /* 0x000fea0003800000 */
.L_x_1444:
        /* <DEDUP_REMOVED lines=16> */
.L_x_1436:
[----:B------:R2:W-:Y:S01]  /*40e0*/  @!P2 STS.64 [0xb0], R22 ;  /* 0x0000b016ff00a388 */ /* 0x0005e20000000a00 */
[----:B-1----:R-:W-:-:S03]  /*40f0*/  HADD2.F32 R29, -RZ, R46.H0_H0 ;  /* 0x2000002eff1d7230 */ /* 0x002fc60000004100 */
[----:B------:R-:W-:Y:S01]  /*4100*/  BAR.SYNC.DEFER_BLOCKING 0x0 ;  /* 0x0000000000007b1d */ /* 0x000fe20000010000 */
[----:B------:R-:W-:Y:S01]  /*4110*/  HADD2.F32 R31, -RZ, R46.H1_H1 ;  /* 0x3000002eff1f7230 */ /* 0x000fe20000004100 */
[----:B------:R-:W-:Y:S02]  /*4120*/  ISETP.GE.U32.AND P0, PT, R55, c[0x0][0x1e0], PT ;  /* 0x0000780037007a0c */ /* 0x000fe40003f06070 */
[----:B------:R-:W-:Y:S02]  /*4130*/  ISETP.GE.U32.AND P2, PT, R54, c[0x0][0x1e0], PT ;  /* 0x0000780036007a0c */ /* 0x000fe40003f46070 */
[----:B------:R-:W-:Y:S01]  /*4140*/  FADD.FTZ R28, -R20, R31 ;  /* 0x0000001f141c7221 */ /* 0x000fe20000010100 */
[--C-:B0-2---:R-:W-:Y:S01]  /*4150*/  HADD2.F32 R23, -RZ, R45.reuse.H0_H0 ;  /* 0x2000002dff177230 */ /* 0x105fe20000004100 */
[----:B------:R-:W-:Y:S01]  /*4160*/  ISETP.GE.AND.EX P0, PT, R9, c[0x0][0x1e4], PT, P0 ;  /* 0x0000790009007a0c */ /* 0x000fe20003f06300 */
[----:B------:R-:W-:Y:S01]  /*4170*/  HADD2.F32 R22, -RZ, R45.H1_H1 ;  /* 0x3000002dff167230 */ /* 0x000fe20000004100 */
[----:B------:R-:W-:Y:S01]  /*4180*/  FMUL.FTZ R45, R28, R63 ;  /* 0x0000003f1c2d7220 */ /* 0x000fe20000410000 */
[----:B------:R-:W0:Y:S02]  /*4190*/  LDS.64 R24, [0xb0] ;  /* 0x0000b000ff187984 */ /* 0x000e240000000a00 */
[----:B0-----:R-:W-:-:S02]  /*41a0*/  FMUL.FTZ R26, R24, c[0x0][0x20c] ;  /* 0x00008300181a7a20 */ /* 0x001fc40000410000 */
[----:B------:R-:W-:Y:S02]  /*41b0*/  FADD.FTZ R24, -R20, R29 ;  /* 0x0000001d14187221 */ /* 0x000fe40000010100 */
[----:B------:R-:W-:Y:S02]  /*41c0*/  FMUL.FTZ R27, R25, c[0x0][0x20c] ;  /* 0x00008300191b7a20 */ /* 0x000fe40000410000 */
        /* <DEDUP_REMOVED lines=20> */
.L_x_1446:
        /* <DEDUP_REMOVED lines=18> */
.L_x_1448:
[----:B------:R-:W-:Y:S05]  /*4430*/  BSYNC B0 ;  /* 0x0000000000007941 */ /* 0x000fea0003800000 */
.L_x_1447:
        /* <DEDUP_REMOVED lines=30> */
.L_x_1449:
        /* <DEDUP_REMOVED lines=18> */
.L_x_1451:
[----:B------:R-:W-:Y:S05]  /*4740*/  BSYNC B0 ;  /* 0x0000000000007941 */ /* 0x000fea0003800000 */
.L_x_1450:
        /* <DEDUP_REMOVED lines=29> */
.L_x_1452:
        /* <DEDUP_REMOVED lines=18> */
.L_x_1454:
[----:B------:R-:W-:Y:S05]  /*4a40*/  BSYNC B0 ;  /* 0x0000000000007941 */ /* 0x000fea0003800000 */
.L_x_1453:
        /* <DEDUP_REMOVED lines=56> */
.L_x_1455:
        /* <DEDUP_REMOVED lines=18> */
.L_x_1457:
[----:B------:R-:W-:Y:S05]  /*4ef0*/  BSYNC B0 ;  /* 0x0000000000007941 */ /* 0x000fea0003800000 */
.L_x_1456:
        /* <DEDUP_REMOVED lines=23> */
.L_x_1458:
        /* <DEDUP_REMOVED lines=15> */
[----:B------:R-:W-:Y:S02]  /*5160*/  F2FP.PACK_AB R9, R9, R12 ;  /* 0x0000000c0909723e */ /* 0x000fe400000000ff */
[----:B------:R-:W-:-:S05]  /*5170*/  LEA.HI.X R23, R10, c[0x0][0x164], R23, 0x1, P0 ;  /* 0x000059000a177a11 */ /* 0x000fca00000f0c17 */
[----:B------:R0:W-:Y:S04]  /*5180*/  STG.E [R22.64], R9 ;  /* 0x0000000916007986 */ /* 0x0001e8000c101906 */
.L_x_1460:
[----:B------:R-:W-:Y:S05]  /*5190*/  BSYNC B0 ;  /* 0x0000000000007941 */ /* 0x000fea0003800000 */
.L_x_1459:
        /* <DEDUP_REMOVED lines=23> */
.L_x_1461:
        /* <DEDUP_REMOVED lines=18> */
.L_x_1463:
[----:B------:R-:W-:Y:S05]  /*5430*/  BSYNC B0 ;  /* 0x0000000000007941 */ /* 0x000fea0003800000 */
.L_x_1462:
        /* <DEDUP_REMOVED lines=23> */
.L_x_1464:
        /* <DEDUP_REMOVED lines=18> */
.L_x_1466:
[----:B------:R-:W-:Y:S05]  /*56d0*/  BSYNC B0 ;  /* 0x0000000000007941 */ /* 0x000fea0003800000 */
.L_x_1465:
        /* <DEDUP_REMOVED lines=23> */
.L_x_1467:
        /* <DEDUP_REMOVED lines=17> */
.L_x_1469:
[----:B------:R-:W-:Y:S05]  /*5960*/  BSYNC B0 ;  /* 0x0000000000007941 */ /* 0x000fea0003800000 */
.L_x_1468:
[----:B------:R-:W-:Y:S02]  /*5970*/  IADD3 R57, R57, c[0x0][0x10], RZ ;  /* 0x0000040039397a10 */ /* 0x000fe40007ffe0ff */
[----:B------:R-:W-:Y:S02]  /*5980*/  IADD3 R48, R48, 0x1, RZ ;  /* 0x0000000130307810 */ /* 0x000fe40007ffe0ff */
[----:B------:R-:W-:-:S13]  /*5990*/  ISETP.GE.AND P0, PT, R57, UR4, PT ;  /* 0x0000000439007c0c */ /* 0x000fda000bf06270 */
[----:B------:R-:W-:Y:S01]  /*59a0*/  @P0 CALL.REL.NOINC `(.L_x_1419) ;  /* 0x0000001000000944 */ /* 0x000fe20003c00000 */
[----:B------:R-:W-:Y:S05]  /*59b0*/  BRA `(.L_x_1470) ;  /* 0xffffa95000007947 */ /* 0x000fea000383ffff */
.L_x_1419:
        /* <DEDUP_REMOVED lines=18> */
.L_x_1472:
[----:B------:R-:W-:Y:S05]  /*5ae0*/  BSYNC B0 ;  /* 0x0000000000007941 */ /* 0x000fea0003800000 */
.L_x_1471:
        /* <DEDUP_REMOVED lines=11> */
.L_x_1474:
[----:B------:R-:W2:Y:S01]  /*5ba0*/  LDG.E.STRONG.GPU R5, [R2.64] ;  /* 0x0000000602057981 */ /* 0x000ea2000c1ef900 */
[----:B------:R-:W-:Y:S01]  /*5bb0*/  YIELD ;  /* 0x0000000000007946 */ /* 0x000fe20003800000 */
[----:B--2---:R-:W-:Y:S01]  /*5bc0*/  ISETP.NE.AND P0, PT, R5, R0, PT ;  /* 0x000000000500720c */ /* 0x004fe20003f05270 */
[----:B------:R-:W-:-:S12]  /*5bd0*/  CCTL.IVALL ;  /* 0x00000000ff00798f */ /* 0x000fd80002000000 */
[----:B------:R-:W-:Y:S05]  /*5be0*/  @P0 BRA `(.L_x_1474) ;  /* 0xffffffb000000947 */ /* 0x000fea000383ffff */
.L_x_1473:
        /* <DEDUP_REMOVED lines=25> */
.L_x_1475:
        /* <DEDUP_REMOVED lines=26> */
.L_x_1476:
        /* <DEDUP_REMOVED lines=14> */
.L_x_5167:


//--------------------- .text._Z35group_norm_nhwc_bwd_one_pass_kernelI11Fp16IOBf16WLi256ELi70ELi560EEv26Group_norm_nhwc_bwd_params --------------------------
	.section	.text._Z35group_norm_nhwc_bwd_one_pass_kernelI11Fp16IOBf16WLi256ELi70ELi560EEv26Group_norm_nhwc_bwd_params,"ax",@progbits
	.sectioninfo	@"SHI_REGISTERS=96"
	.align	128
        .global         _Z35group_norm_nhwc_bwd_one_pass_kernelI11Fp16IOBf16WLi256ELi70ELi560EEv26Group_norm_nhwc_bwd_params
        .type           _Z35group_norm_nhwc_bwd_one_pass_kernelI11Fp16IOBf16WLi256ELi70ELi560EEv26Group_norm_nhwc_bwd_params,@function
        .size           _Z35group_norm_nhwc_bwd_one_pass_kernelI11Fp16IOBf16WLi256ELi70ELi560EEv26Group_norm_nhwc_bwd_params,(.L_x_5168 - _Z35group_norm_nhwc_bwd_one_pass_kernelI11Fp16IOBf16WLi256ELi70ELi560EEv26Group_norm_nhwc_bwd_params)
        .other          _Z35group_norm_nhwc_bwd_one_pass_kernelI11Fp16IOBf16WLi256ELi70ELi560EEv26Group_norm_nhwc_bwd_params,@"STO_CUDA_ENTRY STV_DEFAULT"
_Z35group_norm_nhwc_bwd_one_pass_kernelI11Fp16IOBf16WLi256ELi70ELi560EEv26Group_norm_nhwc_bwd_params:
.text._Z35group_norm_nhwc_bwd_one_pass_kernelI11Fp16IOBf16WLi256ELi70ELi560EEv26Group_norm_nhwc_bwd_params:
        /* <DEDUP_REMOVED lines=57> */
.L_x_1560:
        /* <DEDUP_REMOVED lines=108> */
[C---:B------:R-:W-:Y:S01]  /*0a50*/  @!P3 IADD3.X R9, R13.reuse, c[0x0][0x184], RZ, P6, !PT ;  /* 0x000061000d09ba10 */ /* 0x040fe200037fe4ff */
[----:B------:R-:W-:Y:S01]  /*0a60*/  CS2R R52, SRZ ;  /* 0x0000000000347805 */ /* 0x000fe2000001ff00 */
        /* <DEDUP_REMOVED lines=9> */
[C---:B0-----:R-:W-:Y:S01]  /*0b00*/  @!P4 IADD3 R6, P3, R3.reuse, c[0x0][0x180], RZ ;  /* 0x000060000306ca10 */ /* 0x041fe20007f7e0ff */
[----:B------:R-:W-:Y:S01]  /*0b10*/  CS2R R50, SRZ ;  /* 0x0000000000327805 */ /* 0x000fe2000001ff00 */
[----:B-1----:R-:W-:Y:S01]  /*0b20*/  @!P4 IADD3 R10, P6, R3, c[0x0][0x178], RZ ;  /* 0x00005e00030aca10 */ /* 0x002fe20007fde0ff */
[----:B------:R0:W5:Y:S01]  /*0b30*/  @!P5 LDG.E R38, [R14.64] ;  /* 0x0000000e0e26d981 */ /* 0x000162000c1e1900 */
[----:B------:R-:W-:Y:S02]  /*0b40*/  MOV R3, RZ ;  /* 0x000000ff00037202 */ /* 0x000fe40000000f00 */
[----:B------:R-:W-:Y:S02]  /*0b50*/  @!P5 IADD3.X R5, R24, c[0x0][0x17c], RZ, P0, !PT ;  /* 0x00005f001805da10 */ /* 0x000fe400007fe4ff */
[C---:B------:R-:W-:Y:S02]  /*0b60*/  @!P4 IADD3.X R7, R22.reuse, c[0x0][0x184], RZ, P3, !PT ;  /* 0x000061001607ca10 */ /* 0x040fe40001ffe4ff */
[----:B------:R-:W-:Y:S01]  /*0b70*/  @!P4 IADD3.X R11, R22, c[0x0][0x17c], RZ, P6, !PT ;  /* 0x00005f00160bca10 */ /* 0x000fe200037fe4ff */
[----:B------:R1:W5:Y:S01]  /*0b80*/  @!P5 LDG.E R52, [R4.64] ;  /* 0x0000000e0434d981 */ /* 0x000362000c1e1900 */
[----:B------:R-:W-:-:S02]  /*0b90*/  ISETP.GE.U32.AND P5, PT, R71, c[0x0][0x1e0], PT ;  /* 0x0000780047007a0c */ /* 0x000fc40003fa6070 */
[----:B------:R-:W-:Y:S01]  /*0ba0*/  SHF.R.S32.HI R86, RZ, 0x1f, R71 ;  /* 0x0000001fff567819 */ /* 0x000fe20000011447 */
[----:B------:R4:W5:Y:S01]  /*0bb0*/  @!P4 LDG.E R3, [R6.64] ;  /* 0x0000000e0603c981 */ /* 0x000962000c1e1900 */
[----:B------:R-:W-:-:S03]  /*0bc0*/  SHF.R.S32.HI R88, RZ, 0x1f, R70 ;  /* 0x0000001fff587819 */ /* 0x000fc60000011446 */
[----:B------:R0:W5:Y:S01]  /*0bd0*/  @!P4 LDG.E R51, [R10.64] ;  /* 0x0000000e0a33c981 */ /* 0x000162000c1e1900 */
[----:B------:R-:W-:Y:S02]  /*0be0*/  ISETP.GE.U32.AND P4, PT, R70, c[0x0][0x1e0], PT ;  /* 0x0000780046007a0c */ /* 0x000fe40003f86070 */
[----:B------:R-:W-:Y:S02]  /*0bf0*/  ISETP.GE.AND.EX P5, PT, R86, c[0x0][0x1e4], PT, P5 ;  /* 0x0000790056007a0c */ /* 0x000fe40003fa6350 */
[----:B------:R-:W-:Y:S02]  /*0c00*/  ISETP.GE.AND.EX P4, PT, R88, c[0x0][0x1e4], PT, P4 ;  /* 0x0000790058007a0c */ /* 0x000fe40003f86340 */
[----:B------:R-:W-:Y:S02]  /*0c10*/  ISETP.GE.U32.AND P3, PT, R69, c[0x0][0x1e0], PT ;  /* 0x0000780045007a0c */ /* 0x000fe40003f66070 */
[----:B------:R-:W-:Y:S01]  /*0c20*/  SHF.R.S32.HI R90, RZ, 0x1f, R69 ;  /* 0x0000001fff5a7819 */ /* 0x000fe20000011445 */
[----:B--2---:R-:W-:Y:S01]  /*0c30*/  @P1 IMAD R9, R93, c[0x0][0x1d8], RZ ;  /* 0x000076005d091a24 */ /* 0x004fe200078e02ff */
[----:B0-----:R-:W-:-:S02]  /*0c40*/  @P1 MOV R14, R18 ;  /* 0x00000012000e1202 */ /* 0x001fc40000000f00 */
[----:B------:R-:W-:Y:S02]  /*0c50*/  @P1 MOV R15, R21 ;  /* 0x00000015000f1202 */ /* 0x000fe40000000f00 */
[C---:B------:R-:W-:Y:S02]  /*0c60*/  ISETP.GT.U32.OR P5, PT, R0.reuse, 0x22f, P5 ;  /* 0x0000022f0000780c */ /* 0x040fe40002fa4470 */
[----:B------:R-:W-:Y:S02]  /*0c70*/  ISETP.GT.U32.OR P4, PT, R0, 0x22f, P4 ;  /* 0x0000022f0000780c */ /* 0x000fe40002784470 */
[----:B------:R-:W-:Y:S01]  /*0c80*/  ISETP.GE.AND.EX P3, PT, R90, c[0x0][0x1e4], PT, P3 ;  /* 0x000079005a007a0c */ /* 0x000fe20003f66330 */
[----:B------:R-:W-:Y:S01]  /*0c90*/  @P1 IMAD R9, R2, c[0x0][0x1dc], R9 ;  /* 0x0000770002091a24 */ /* 0x000fe200078e0209 */
[----:B-1----:R-:W-:Y:S01]  /*0ca0*/  @!P2 IADD3 R4, P6, R16, c[0x0][0x180], RZ ;  /* 0x000060001004aa10 */ /* 0x002fe20007fde0ff */
[----:B------:R-:W-:Y:S01]  /*0cb0*/  @P1 IMAD.WIDE.U32 R14, R2, c[0x0][0x1d8], R14 ;  /* 0x00007600020e1a25 */ /* 0x000fe200078e000e */
[----:B------:R-:W-:-:S02]  /*0cc0*/  ISETP.GT.U32.OR P3, PT, R0, 0x22f, P3 ;  /* 0x0000022f0000780c */ /* 0x000fc40001f64470 */
[----:B------:R-:W-:Y:S02]  /*0cd0*/  @!P2 IADD3.X R5, R17, c[0x0][0x184], RZ, P6, !PT ;  /* 0x000061001105aa10 */ /* 0x000fe400037fe4ff */
[----:B------:R-:W-:Y:S02]  /*0ce0*/  ISETP.GE.U32.AND P6, PT, R68, c[0x0][0x1e0], PT ;  /* 0x0000780044007a0c */ /* 0x000fe40003fc6070 */
[----:B------:R-:W-:Y:S01]  /*0cf0*/  SHF.R.S32.HI R91, RZ, 0x1f, R68 ;  /* 0x0000001fff5b7819 */ /* 0x000fe20000011444 */
[----:B------:R-:W-:Y:S01]  /*0d00*/  @!P5 IMAD R8, R86, c[0x0][0x1d8], RZ ;  /* 0x000076005608da24 */ /* 0x000fe200078e02ff */
[----:B------:R-:W-:Y:S01]  /*0d10*/  @P1 IADD3 R9, R15, R9, RZ ;  /* 0x000000090f091210 */ /* 0x000fe20007ffe0ff */
[----:B------:R0:W5:Y:S01]  /*0d20*/  @!P2 LDG.E R36, [R4.64] ;  /* 0x0000000e0424a981 */ /* 0x000162000c1e1900 */
[----:B------:R-:W-:Y:S02]  /*0d30*/  @P1 SHF.L.U32 R15, R14, 0x1, RZ ;  /* 0x000000010e0f1819 */ /* 0x000fe400000006ff */
[----:B------:R-:W-:-:S02]  /*0d40*/  ISETP.GE.AND.EX P6, PT, R91, c[0x0][0x1e4], PT, P6 ;  /* 0x000079005b007a0c */ /* 0x000fc40003fc6360 */
[----:B----4-:R-:W-:Y:S02]  /*0d50*/  @!P2 IADD3 R6, P0, R16, c[0x0][0x178], RZ ;  /* 0x00005e001006aa10 */ /* 0x010fe40007f1e0ff */
[----:B------:R-:W-:Y:S01]  /*0d60*/  @P1 SHF.L.U64.HI R14, R14, 0x1, R9 ;  /* 0x000000010e0e1819 */ /* 0x000fe20000010209 */
[----:B------:R-:W-:Y:S01]  /*0d70*/  @!P4 IMAD R9, R88, c[0x0][0x1d8], RZ ;  /* 0x000076005809ca24 */ /* 0x000fe200078e02ff */
[----:B------:R-:W-:Y:S01]  /*0d80*/  ISETP.GT.U32.OR P6, PT, R0, 0x22f, P6 ;  /* 0x0000022f0000780c */ /* 0x000fe200037c4470 */
[----:B------:R-:W-:Y:S01]  /*0d90*/  @!P5 IMAD R27, R71, c[0x0][0x1dc], R8 ;  /* 0x00007700471bda24 */ /* 0x000fe200078e0208 */
[----:B------:R-:W-:Y:S01]  /*0da0*/  @!P2 IADD3.X R7, R17, c[0x0][0x17c], RZ, P0, !PT ;  /* 0x00005f001107aa10 */ /* 0x000fe200007fe4ff */
[----:B------:R-:W-:Y:S01]  /*0db0*/  @!P4 IMAD R17, R70, c[0x0][0x1dc], R9 ;  /* 0x000077004611ca24 */ /* 0x000fe200078e0209 */
[-C--:B---3--:R-:W-:Y:S02]  /*0dc0*/  @!P5 MOV R12, R18.reuse ;  /* 0x00000012000cd202 */ /* 0x088fe40000000f00 */
[-C--:B------:R-:W-:Y:S01]  /*0dd0*/  @!P5 MOV R13, R21.reuse ;  /* 0x00000015000dd202 */ /* 0x080fe20000000f00 */
[----:B------:R-:W-:Y:S01]  /*0de0*/  @!P3 IMAD R10, R90, c[0x0][0x1d8], RZ ;  /* 0x000076005a0aba24 */ /* 0x000fe200078e02ff */
[----:B------:R-:W-:Y:S01]  /*0df0*/  @!P3 MOV R8, R18 ;  /* 0x000000120008b202 */ /* 0x000fe20000000f00 */
[----:B------:R1:W5:Y:S01]  /*0e00*/  @!P2 LDG.E R50, [R6.64] ;  /* 0x0000000e0632a981 */ /* 0x000362000c1e1900 */
[----:B------:R-:W-:-:S02]  /*0e10*/  @!P3 MOV R9, R21 ;  /* 0x000000150009b202 */ /* 0x000fc40000000f00 */
        /* <DEDUP_REMOVED lines=15> */
[----:B------:R-:W-:-:S03]  /*0f10*/  @!P5 SHF.L.U32 R22, R12, 0x1, RZ ;  /* 0x000000010c16d819 */ /* 0x000fc600000006ff */
[C---:B------:R-:W-:Y:S02]  /*0f20*/  @!P6 IMAD R9, R68.reuse, c[0x0][0x1dc], R9 ;  /* 0x000077004409ea24 */ /* 0x040fe400078e0209 */
[----:B------:R-:W-:Y:S01]  /*0f30*/  @!P6 IMAD.WIDE.U32 R4, R68, c[0x0][0x1d8], R4 ;  /* 0x000076004404ea25 */ /* 0x000fe200078e0004 */
[----:B------:R-:W-:Y:S02]  /*0f40*/  @!P4 IADD3 R11, R11, R17, RZ ;  /* 0x000000110b0bc210 */ /* 0x000fe40007ffe0ff */
[----:B------:R-:W-:Y:S02]  /*0f50*/  @!P5 SHF.L.U64.HI R27, R12, 0x1, R27 ;  /* 0x000000010c1bd819 */ /* 0x000fe4000001021b */
[----:B------:R-:W-:Y:S02]  /*0f60*/  @!P6 IADD3 R9, R5, R9, RZ ;  /* 0x000000090509e210 */ /* 0x000fe40007ffe0ff */
[C---:B------:R-:W-:Y:S02]  /*0f70*/  @!P4 SHF.L.U32 R25, R10.reuse, 0x1, RZ ;  /* 0x000000010a19c819 */ /* 0x040fe400000006ff */
[----:B------:R-:W-:-:S02]  /*0f80*/  @!P4 SHF.L.U64.HI R16, R10, 0x1, R11 ;  /* 0x000000010a10c819 */ /* 0x000fc4000001020b */
[C---:B------:R-:W-:Y:S02]  /*0f90*/  @!P3 SHF.L.U32 R12, R8.reuse, 0x1, RZ ;  /* 0x00000001080cb819 */ /* 0x040fe400000006ff */
[----:B------:R-:W-:Y:S01]  /*0fa0*/  @!P3 SHF.L.U64.HI R13, R8, 0x1, R13 ;  /* 0x00000001080db819 */ /* 0x000fe2000001020d */
[----:B------:R-:W-:Y:S01]  /*0fb0*/  @!P0 IMAD R8, R92, c[0x0][0x1d8], RZ ;  /* 0x000076005c088a24 */ /* 0x000fe200078e02ff */
[----:B------:R-:W-:Y:S02]  /*0fc0*/  @!P0 MOV R10, R18 ;  /* 0x00000012000a8202 */ /* 0x000fe40000000f00 */
[----:B------:R-:W-:Y:S02]  /*0fd0*/  @!P0 MOV R11, R21 ;  /* 0x00000015000b8202 */ /* 0x000fe40000000f00 */
[----:B-1----:R-:W-:Y:S02]  /*0fe0*/  @!P5 IADD3 R6, P2, R22, c[0x0][0x180], RZ ;  /* 0x000060001606da10 */ /* 0x002fe40007f5e0ff */
[----:B------:R-:W-:-:S02]  /*0ff0*/  @!P6 SHF.L.U32 R17, R4, 0x1, RZ ;  /* 0x000000010411e819 */ /* 0x000fc400000006ff */
[----:B------:R-:W-:Y:S01]  /*1000*/  @!P6 SHF.L.U64.HI R24, R4, 0x1, R9 ;  /* 0x000000010418e819 */ /* 0x000fe20000010209 */
[----:B------:R-:W-:Y:S01]  /*1010*/  @!P0 IMAD R23, R67, c[0x0][0x1dc], R8 ;  /* 0x0000770043178a24 */ /* 0x000fe200078e0208 */
[----:B------:R-:W-:Y:S01]  /*1020*/  CS2R R4, SRZ ;  /* 0x0000000000047805 */ /* 0x000fe2000001ff00 */
[----:B------:R-:W-:Y:S01]  /*1030*/  @!P5 IADD3.X R7, R27, c[0x0][0x184], RZ, P2, !PT ;  /* 0x000061001b07da10 */ /* 0x000fe200017fe4ff */
[----:B------:R-:W-:Y:S01]  /*1040*/  @!P0 IMAD.WIDE.U32 R10, R67, c[0x0][0x1d8], R10 ;  /* 0x00007600430a8a25 */ /* 0x000fe200078e000a */
[----:B------:R-:W-:Y:S01]  /*1050*/  @!P5 IADD3 R8, P2, R22, c[0x0][0x178], RZ ;  /* 0x00005e001608da10 */ /* 0x000fe20007f5e0ff */
[----:B------:R-:W-:Y:S02]  /*1060*/  CS2R R48, SRZ ;  /* 0x0000000000307805 */ /* 0x000fe4000001ff00 */
[----:B------:R0:W5:Y:S01]  /*1070*/  @!P5 LDG.E R4, [R6.64] ;  /* 0x0000000e0604d981 */ /* 0x000162000c1e1900 */
[----:B------:R-:W-:Y:S02]  /*1080*/  @!P5 IADD3.X R9, R27, c[0x0][0x17c], RZ, P2, !PT ;  /* 0x00005f001b09da10 */ /* 0x000fe400017fe4ff */
[----:B------:R-:W-:-:S02]  /*1090*/  @!P0 IADD3 R23, R11, R23, RZ ;  /* 0x000000170b178210 */ /* 0x000fc40007ffe0ff */
[C---:B------:R-:W-:Y:S01]  /*10a0*/  @!P0 SHF.L.U32 R22, R10.reuse, 0x1, RZ ;  /* 0x000000010a168819 */ /* 0x040fe200000006ff */
[----:B------:R1:W5:Y:S01]  /*10b0*/  @!P5 LDG.E R49, [R8.64] ;  /* 0x0000000e0831d981 */ /* 0x000362000c1e1900 */
[C---:B0-----:R-:W-:Y:S02]  /*10c0*/  @!P4 IADD3 R6, P2, R25.reuse, c[0x0][0x180], RZ ;  /* 0x000060001906ca10 */ /* 0x041fe40007f5e0ff */
[----:B------:R-:W-:Y:S02]  /*10d0*/  @!P0 SHF.L.U64.HI R23, R10, 0x1, R23 ;  /* 0x000000010a178819 */ /* 0x000fe40000010217 */
[----:B------:R-:W-:Y:S02]  /*10e0*/  @!P4 IADD3.X R7, R16, c[0x0][0x184], RZ, P2, !PT ;  /* 0x000061001007ca10 */ /* 0x000fe400017fe4ff */
[----:B------:R-:W-:Y:S02]  /*10f0*/  @!P4 IADD3 R10, P5, R25, c[0x0][0x178], RZ ;  /* 0x00005e00190aca10 */ /* 0x000fe40007fbe0ff */
[----:B-1----:R-:W-:Y:S01]  /*1100*/  @!P3 IADD3 R8, P2, R12, c[0x0][0x180], RZ ;  /* 0x000060000c08ba10 */ /* 0x002fe20007f5e0ff */
[----:B------:R0:W5:Y:S01]  /*1110*/  @!P4 LDG.E R5, [R6.64] ;  /* 0x0000000e0605c981 */ /* 0x000162000c1e1900 */
[----:B------:R-:W-:-:S02]  /*1120*/  @!P4 IADD3.X R11, R16, c[0x0][0x17c], RZ, P5, !PT ;  /* 0x00005f00100bca10 */ /* 0x000fc40002ffe4ff */
        /* <DEDUP_REMOVED lines=38> */
[C---:B------:R-:W-:Y:S02]  /*1390*/  ISETP.GT.U32.OR P3, PT, R0.reuse, 0x22f, P3 ;  /* 0x0000022f0000780c */ /* 0x040fe40001f64470 */
        /* <DEDUP_REMOVED lines=69> */
[----:B------:R-:W-:Y:S02]  /*17f0*/  @!P5 IADD3.X R23, R33, c[0x0][0x17c], RZ, P0, !PT ;  /* 0x00005f002117da10 */ /* 0x000fe400007fe4ff */
[----:B------:R-:W-:-:S03]  /*1800*/  @!P3 IADD3 R24, P6, R27, c[0x0][0x180], RZ ;  /* 0x000060001b18ba10 */ /* 0x000fc60007fde0ff */
[----:B------:R2:W5:Y:S01]  /*1810*/  @!P5 LDG.E R43, [R22.64] ;  /* 0x0000000e162bd981 */ /* 0x000562000c1e1900 */
[----:B-1----:R-:W-:Y:S01]  /*1820*/  @!P4 IADD3 R16, P0, R32, c[0x0][0x180], RZ ;  /* 0x000060002010ca10 */ /* 0x002fe20007f1e0ff */
[----:B0-----:R-:W-:Y:S01]  /*1830*/  CS2R R12, SRZ ;  /* 0x00000000000c7805 */ /* 0x001fe2000001ff00 */
[----:B------:R-:W-:Y:S02]  /*1840*/  @!P3 IADD3.X R25, R28, c[0x0][0x184], RZ, P6, !PT ;  /* 0x000061001c19ba10 */ /* 0x000fe400037fe4ff */
[----:B------:R-:W-:-:S03]  /*1850*/  @!P4 IADD3.X R17, R30, c[0x0][0x184], RZ, P0, !PT ;  /* 0x000061001e11ca10 */ /* 0x000fc600007fe4ff */
[----:B------:R0:W5:Y:S01]  /*1860*/  @!P3 LDG.E R12, [R24.64] ;  /* 0x0000000e180cb981 */ /* 0x000162000c1e1900 */
[----:B--2---:R-:W-:-:S03]  /*1870*/  @!P4 IADD3 R22, P5, R32, c[0x0][0x178], RZ ;  /* 0x00005e002016ca10 */ /* 0x004fc60007fbe0ff */
[----:B------:R1:W5:Y:S01]  /*1880*/  @!P4 LDG.E R11, [R16.64] ;  /* 0x0000000e100bc981 */ /* 0x000362000c1e1900 */
[----:B------:R-:W-:Y:S01]  /*1890*/  @!P4 IADD3.X R23, R30, c[0x0][0x17c], RZ, P5, !PT ;  /* 0x00005f001e17ca10 */ /* 0x000fe20002ffe4ff */
[----:B------:R-:W-:-:S04]  /*18a0*/  CS2R R40, SRZ ;  /* 0x0000000000287805 */ /* 0x000fc8000001ff00 */
[----:B------:R2:W5:Y:S01]  /*18b0*/  @!P4 LDG.E R42, [R22.64] ;  /* 0x0000000e162ac981 */ /* 0x000562000c1e1900 */
[----:B0-----:R-:W-:-:S04]  /*18c0*/  @!P2 IADD3 R24, P5, R31, c[0x0][0x178], RZ ;  /* 0x00005e001f18aa10 */ /* 0x001fc80007fbe0ff */
[----:B------:R-:W-:Y:S02]  /*18d0*/  @!P2 IADD3.X R25, R29, c[0x0][0x17c], RZ, P5, !PT ;  /* 0x00005f001d19aa10 */ /* 0x000fe40002ffe4ff */
[----:B--2---:R-:W-:-:S03]  /*18e0*/  @!P2 IADD3 R22, P4, R31, c[0x0][0x180], RZ ;  /* 0x000060001f16aa10 */ /* 0x004fc60007f9e0ff */
[----:B------:R0:W5:Y:S01]  /*18f0*/  @!P2 LDG.E R40, [R24.64] ;  /* 0x0000000e1828a981 */ /* 0x000162000c1e1900 */
[----:B------:R-:W-:-:S05]  /*1900*/  @!P2 IADD3.X R23, R29, c[0x0][0x184], RZ, P4, !PT ;  /* 0x000061001d17aa10 */ /* 0x000fca00027fe4ff */
[----:B------:R0:W5:Y:S01]  /*1910*/  @!P2 LDG.E R13, [R22.64] ;  /* 0x0000000e160da981 */ /* 0x000162000c1e1900 */
[----:B-1----:R-:W-:-:S04]  /*1920*/  @!P3 IADD3 R16, P0, R27, c[0x0][0x178], RZ ;  /* 0x00005e001b10ba10 */ /* 0x002fc80007f1e0ff */
[----:B------:R-:W-:Y:S01]  /*1930*/  @!P3 IADD3.X R17, R28, c[0x0][0x17c], RZ, P0, !PT ;  /* 0x00005f001c11ba10 */ /* 0x000fe200007fe4ff */
[----:B------:R-:W-:Y:S01]  /*1940*/  UMOV UR5, 0x3f800000 ;  /* 0x3f80000000057882 */ /* 0x000fe20000000000 */
[----:B------:R-:W-:Y:S01]  /*1950*/  BSSY B0, `(.L_x_1478) ;  /* 0x0000022000007945 */ /* 0x000fe20003800000 */
[----:B------:R-:W-:Y:S02]  /*1960*/  ISETP.NE.AND P4, PT, RZ, UR13, PT ;  /* 0x0000000dff007c0c */ /* 0x000fe4000bf85270 */
[----:B------:R1:W5:Y:S01]  /*1970*/  @!P3 LDG.E R41, [R16.64] ;  /* 0x0000000e1029b981 */ /* 0x000362000c1e1900 */
[----:B---3--:R-:W2:Y:S02]  /*1980*/  R2UR UR16, R14 ;  /* 0x000000000e1073c2 */ /* 0x008ea400000e0000 */
        /* <DEDUP_REMOVED lines=10> */
[----:B-1----:R-:W-:Y:S01]  /*1a30*/  CS2R R16, SRZ ;  /* 0x0000000000107805 */ /* 0x002fe2000001ff00 */
[----:B--2---:R-:W-:Y:S01]  /*1a40*/  @UP0 UMOV UR5, UR4 ;  /* 0x0000000400050c82 */ /* 0x004fe20008000000 */
[--C-:B----4-:R-:W-:Y:S02]  /*1a50*/  HADD2.F32 R29, -RZ, R56.reuse.H0_H0 ;  /* 0x20000038ff1d7230 */ /* 0x110fe40000004100 */
[----:B------:R-:W-:-:S07]  /*1a60*/  HADD2.F32 R27, -RZ, R56.H1_H1 ;  /* 0x30000038ff1b7230 */ /* 0x000fce0000004100 */
        /* <DEDUP_REMOVED lines=16> */
.L_x_1479:
[----:B0-----:R-:W-:Y:S05]  /*1b70*/  BSYNC B0 ;  /* 0x0000000000007941 */ /* 0x001fea0003800000 */
.L_x_1478:
        /* <DEDUP_REMOVED lines=25> */
.L_x_1480:
[----:B------:R-:W-:Y:S01]  /*1d10*/  FMUL.FTZ R23, R27, R14 ;  /* 0x0000000e1b177220 */ /* 0x000fe20000410000 */
[----:B------:R-:W-:Y:S01]  /*1d20*/  HADD2.F32 R31, -RZ, R54.H0_H0 ;  /* 0x20000036ff1f7230 */ /* 0x000fe20000004100 */
[----:B------:R-:W-:Y:S02]  /*1d30*/  FMUL.FTZ R28, R25, R17 ;  /* 0x00000011191c7220 */ /* 0x000fe40000410000 */
[----:B------:R-:W-:Y:S02]  /*1d40*/  FFMA.FTZ R29, R22, R23, RZ ;  /* 0x00000017161d7223 */ /* 0x000fe400000100ff */
[----:B------:R-:W-:Y:S02]  /*1d50*/  FADD.FTZ R23, RZ, R23 ;  /* 0x00000017ff177221 */ /* 0x000fe40000010000 */
[----:B------:R-:W-:Y:S01]  /*1d60*/  FFMA.FTZ R26, R24, R28, R29 ;  /* 0x0000001c181a7223 */ /* 0x000fe2000001001d */
[--C-:B------:R-:W-:Y:S01]  /*1d70*/  HADD2.F32 R29, -RZ, R39.reuse.H1_H1 ;  /* 0x30000027ff1d7230 */ /* 0x100fe20000004100 */
[----:B------:R-:W-:Y:S01]  /*1d80*/  FADD.FTZ R28, R28, R23 ;  /* 0x000000171c1c7221 */ /* 0x000fe20000010000 */
[----:B------:R-:W-:Y:S01]  /*1d90*/  HADD2.F32 R23, -RZ, R39.H0_H0 ;  /* 0x20000027ff177230 */ /* 0x000fe20000004100 */
[----:B------:R-:W-:-:S02]  /*1da0*/  FFMA.FTZ R22, R22, R27, RZ ;  /* 0x0000001b16167223 */ /* 0x000fc400000100ff */
[----:B------:R-:W-:Y:S02]  /*1db0*/  FADD.FTZ R30, R29, -UR16 ;  /* 0x800000101d1e7e21 */ /* 0x000fe40008010000 */
        /* <DEDUP_REMOVED lines=23> */
.L_x_1481:
[----:B------:R-:W-:Y:S02]  /*1f30*/  FMUL.FTZ R33, R31, R14 ;  /* 0x0000000e1f217220 */ /* 0x000fe40000410000 */
[----:B------:R-:W-:Y:S02]  /*1f40*/  FFMA.FTZ R24, R24, R25, RZ ;  /* 0x0000001918187223 */ /* 0x000fe400000100ff */
[----:B------:R-:W-:Y:S02]  /*1f50*/  FFMA.FTZ R26, R29, R33, R26 ;  /* 0x000000211d1a7223 */ /* 0x000fe4000001001a */
[----:B------:R-:W-:Y:S02]  /*1f60*/  FADD.FTZ R33, R28, R33 ;  /* 0x000000211c217221 */ /* 0x000fe40000010000 */
[----:B------:R-:W-:Y:S02]  /*1f70*/  FMUL.FTZ R28, R30, R17 ;  /* 0x000000111e1c7220 */ /* 0x000fe40000410000 */
[----:B------:R-:W-:-:S02]  /*1f80*/  FADD.FTZ R25, RZ, R25 ;  /* 0x00000019ff197221 */ /* 0x000fc40000010000 */
[C---:B------:R-:W-:Y:S02]  /*1f90*/  FFMA.FTZ R24, R23.reuse, R30, R24 ;  /* 0x0000001e17187223 */ /* 0x040fe40000010018 */
[----:B------:R-:W-:Y:S01]  /*1fa0*/  FFMA.FTZ R26, R23, R28, R26 ;  /* 0x0000001c171a7223 */ /* 0x000fe2000001001a */
[--C-:B------:R-:W-:Y:S01]  /*1fb0*/  HADD2.F32 R23, -RZ, R37.reuse.H0_H0 ;  /* 0x20000025ff177230 */ /* 0x100fe20000004100 */
[----:B------:R-:W-:Y:S01]  /*1fc0*/  FADD.FTZ R30, R25, R30 ;  /* 0x0000001e191e7221 */ /* 0x000fe20000010000 */
[----:B------:R-:W-:Y:S01]  /*1fd0*/  HADD2.F32 R25, -RZ, R37.H1_H1 ;  /* 0x30000025ff197230 */ /* 0x000fe20000004100 */
[----:B------:R-:W-:Y:S02]  /*1fe0*/  FADD.FTZ R32, RZ, R27 ;  /* 0x0000001bff207221 */ /* 0x000fe40000010000 */
[----:B------:R-:W-:Y:S02]  /*1ff0*/  FADD.FTZ R23, R23, -UR16 ;  /* 0x8000001017177e21 */ /* 0x000fe40008010000 */
[----:B------:R-:W-:-:S02]  /*2000*/  FADD.FTZ R25, R25, -UR16 ;  /* 0x8000001019197e21 */ /* 0x000fc40008010000 */
[----:B------:R-:W-:Y:S02]  /*2010*/  FFMA.FTZ R22, R29, R31, R22 ;  /* 0x0000001f1d167223 */ /* 0x000fe40000010016 */
[----:B------:R-:W-:Y:S02]  /*2020*/  FMUL.FTZ R29, R23, UR5 ;  /* 0x00000005171d7c20 */ /* 0x000fe40008410000 */
[----:B------:R-:W-:Y:S01]  /*2030*/  FADD.FTZ R27, R32, R31 ;  /* 0x0000001f201b7221 */ /* 0x000fe20000010000 */
[--C-:B------:R-:W-:Y:S01]  /*2040*/  HADD2.F32 R31, -RZ, R53.reuse.H0_H0 ;  /* 0x20000035ff1f7230 */ /* 0x100fe20000004100 */
[----:B------:R-:W-:Y:S01]  /*2050*/  FMUL.FTZ R23, R25, UR5 ;  /* 0x0000000519177c20 */ /* 0x000fe20008410000 */
[----:B------:R-:W-:Y:S01]  /*2060*/  HADD2.F32 R25, -RZ, R53.H1_H1 ;  /* 0x30000035ff197230 */ /* 0x000fe20000004100 */
        /* <DEDUP_REMOVED lines=20> */
.L_x_1482:
[----:B------:R-:W-:Y:S02]  /*21b0*/  FMUL.FTZ R33, R31, R14 ;  /* 0x0000000e1f217220 */ /* 0x000fe40000410000 */
[----:B------:R-:W-:Y:S02]  /*21c0*/  FFMA.FTZ R24, R23, R25, R24 ;  /* 0x0000001917187223 */ /* 0x000fe40000010018 */
[----:B------:R-:W-:Y:S02]  /*21d0*/  FFMA.FTZ R26, R29, R33, R26 ;  /* 0x000000211d1a7223 */ /* 0x000fe4000001001a */
[----:B------:R-:W-:Y:S02]  /*21e0*/  FADD.FTZ R33, R28, R33 ;  /* 0x000000211c217221 */ /* 0x000fe40000010000 */
[----:B------:R-:W-:Y:S02]  /*21f0*/  FMUL.FTZ R28, R25, R17 ;  /* 0x00000011191c7220 */ /* 0x000fe40000410000 */
[----:B------:R-:W-:Y:S01]  /*2200*/  FADD.FTZ R30, R30, R25 ;  /* 0x000000191e1e7221 */ /* 0x000fe20000010000 */
[--C-:B------:R-:W-:Y:S01]  /*2210*/  HADD2.F32 R25, -RZ, R38.reuse.H1_H1 ;  /* 0x30000026ff197230 */ /* 0x100fe20000004100 */
[----:B------:R-:W-:Y:S01]  /*2220*/  FFMA.FTZ R26, R23, R28, R26 ;  /* 0x0000001c171a7223 */ /* 0x000fe2000001001a */
[----:B------:R-:W-:Y:S01]  /*2230*/  HADD2.F32 R23, -RZ, R38.H0_H0 ;  /* 0x20000026ff177230 */ /* 0x000fe20000004100 */
[----:B------:R-:W-:-:S02]  /*2240*/  FFMA.FTZ R22, R29, R31, R22 ;  /* 0x0000001f1d167223 */ /* 0x000fc40000010016 */
[----:B------:R-:W-:Y:S02]  /*2250*/  FADD.FTZ R25, R25, -UR16 ;  /* 0x8000001019197e21 */ /* 0x000fe40008010000 */
[----:B------:R-:W-:Y:S02]  /*2260*/  FADD.FTZ R23, R23, -UR16 ;  /* 0x8000001017177e21 */ /* 0x000fe40008010000 */
[----:B------:R-:W-:Y:S01]  /*2270*/  FADD.FTZ R27, R27, R31 ;  /* 0x0000001f1b1b7221 */ /* 0x000fe20000010000 */
[--C-:B------:R-:W-:Y:S01]  /*2280*/  HADD2.F32 R31, -RZ, R52.reuse.H0_H0 ;  /* 0x20000034ff1f7230 */ /* 0x100fe20000004100 */
[----:B------:R-:W-:Y:S02]  /*2290*/  FMUL.FTZ R29, R23, UR5 ;  /* 0x00000005171d7c20 */ /* 0x000fe40008410000 */
        /* <DEDUP_REMOVED lines=22> */
.L_x_1483:
        /* <DEDUP_REMOVED lines=37> */
.L_x_1484:
        /* <DEDUP_REMOVED lines=37> */
.L_x_1485:
        /* <DEDUP_REMOVED lines=37> */
.L_x_1486:
        /* <DEDUP_REMOVED lines=37> */
.L_x_1487:
        /* <DEDUP_REMOVED lines=37> */
.L_x_1488:
        /* <DEDUP_REMOVED lines=37> */
.L_x_1489:
        /* <DEDUP_REMOVED lines=37> */
.L_x_1490:
        /* <DEDUP_REMOVED lines=37> */
.L_x_1491:
        /* <DEDUP_REMOVED lines=37> */
.L_x_1492:
        /* <DEDUP_REMOVED lines=37> */
.L_x_1493:
[----:B------:R-:W-:Y:S01]  /*3b20*/  FMUL.FTZ R34, R32, R14 ;  /* 0x0000000e20227220 */ /* 0x000fe20000410000 */
[--C-:B------:R-:W-:Y:S01]  /*3b30*/  HADD2.F32 R33, -RZ, R41.reuse.H0_H0 ;  /* 0x20000029ff217230 */ /* 0x100fe20000004100 */
[----:B------:R-:W-:Y:S02]  /*3b40*/  FADD.FTZ R26, R27, R32 ;  /* 0x000000201b1a7221 */ /* 0x000fe40000010000 */
[----:B------:R-:W-:Y:S02]  /*3b50*/  FFMA.FTZ R28, R31, R34, R28 ;  /* 0x000000221f1c7223 */ /* 0x000fe4000001001c */
[----:B------:R-:W-:Y:S02]  /*3b60*/  FADD.FTZ R34, R29, R34 ;  /* 0x000000221d227221 */ /* 0x000fe40000010000 */
[----:B------:R-:W-:Y:S02]  /*3b70*/  FMUL.FTZ R29, R25, R17 ;  /* 0x00000011191d7220 */ /* 0x000fe40000410000 */
[----:B------:R-:W-:Y:S01]  /*3b80*/  FADD.FTZ R27, R30, R25 ;  /* 0x000000191e1b7221 */ /* 0x000fe20000010000 */
[----:B------:R-:W-:Y:S01]  /*3b90*/  HADD2.F32 R30, -RZ, R41.H1_H1 ;  /* 0x30000029ff1e7230 */ /* 0x000fe20000004100 */
[C---:B------:R-:W-:Y:S01]  /*3ba0*/  FFMA.FTZ R25, R23.reuse, R25, R24 ;  /* 0x0000001917197223 */ /* 0x040fe20000010018 */
[--C-:B------:R-:W-:Y:S01]  /*3bb0*/  HADD2.F32 R24, -RZ, R12.reuse.H0_H0 ;  /* 0x2000000cff187230 */ /* 0x100fe20000004100 */
[----:B------:R-:W-:Y:S01]  /*3bc0*/  FFMA.FTZ R23, R23, R29, R28 ;  /* 0x0000001d17177223 */ /* 0x000fe2000001001c */
[----:B------:R-:W-:Y:S01]  /*3bd0*/  HADD2.F32 R28, -RZ, R12.H1_H1 ;  /* 0x3000000cff1c7230 */ /* 0x000fe20000004100 */
[----:B------:R-:W-:-:S02]  /*3be0*/  FFMA.FTZ R22, R31, R32, R22 ;  /* 0x000000201f167223 */ /* 0x000fc40000010016 */
[----:B------:R-:W-:Y:S02]  /*3bf0*/  FADD.FTZ R24, R24, -UR16 ;  /* 0x8000001018187e21 */ /* 0x000fe40008010000 */
        /* <DEDUP_REMOVED lines=23> */
.L_x_1494:
[----:B------:R-:W-:Y:S02]  /*3d70*/  FMUL.FTZ R32, R33, R14 ;  /* 0x0000000e21207220 */ /* 0x000fe40000410000 */
[C---:B------:R-:W-:Y:S01]  /*3d80*/  FFMA.FTZ R24, R31.reuse, R33, R22 ;  /* 0x000000211f187223 */ /* 0x040fe20000010016 */
[--C-:B------:R-:W-:Y:S01]  /*3d90*/  HADD2.F32 R22, -RZ, R13.reuse.H0_H0 ;  /* 0x2000000dff167230 */ /* 0x100fe20000004100 */
[----:B------:R-:W-:Y:S02]  /*3da0*/  FFMA.FTZ R23, R31, R32, R23 ;  /* 0x000000201f177223 */ /* 0x000fe40000010017 */
[----:B------:R-:W-:Y:S02]  /*3db0*/  FMUL.FTZ R31, R30, R17 ;  /* 0x000000111e1f7220 */ /* 0x000fe40000410000 */
[C---:B------:R-:W-:Y:S02]  /*3dc0*/  FFMA.FTZ R25, R28.reuse, R30, R25 ;  /* 0x0000001e1c197223 */ /* 0x040fe40000010019 */
[----:B------:R-:W-:Y:S01]  /*3dd0*/  FFMA.FTZ R23, R28, R31, R23 ;  /* 0x0000001f1c177223 */ /* 0x000fe20000010017 */
[----:B------:R-:W-:Y:S01]  /*3de0*/  HADD2.F32 R28, -RZ, R13.H1_H1 ;  /* 0x3000000dff1c7230 */ /* 0x000fe20000004100 */
[----:B------:R-:W-:-:S02]  /*3df0*/  FADD.FTZ R27, R27, R30 ;  /* 0x0000001e1b1b7221 */ /* 0x000fc40000010000 */
[----:B------:R-:W-:Y:S02]  /*3e00*/  FADD.FTZ R22, R22, -UR16 ;  /* 0x8000001016167e21 */ /* 0x000fe40008010000 */
[----:B------:R-:W-:Y:S01]  /*3e10*/  FADD.FTZ R32, R29, R32 ;  /* 0x000000201d207221 */ /* 0x000fe20000010000 */
[--C-:B------:R-:W-:Y:S01]  /*3e20*/  HADD2.F32 R29, -RZ, R40.reuse.H0_H0 ;  /* 0x20000028ff1d7230 */ /* 0x100fe20000004100 */
[----:B------:R-:W-:Y:S02]  /*3e30*/  FADD.FTZ R30, R28, -UR16 ;  /* 0x800000101c1e7e21 */ /* 0x000fe40008010000 */
[----:B------:R-:W-:Y:S01]  /*3e40*/  FMUL.FTZ R28, R22, UR5 ;  /* 0x00000005161c7c20 */ /* 0x000fe20008410000 */
[----:B------:R-:W-:Y:S01]  /*3e50*/  HADD2.F32 R22, -RZ, R40.H1_H1 ;  /* 0x30000028ff167230 */ /* 0x000fe20000004100 */
[----:B------:R-:W-:Y:S02]  /*3e60*/  FADD.FTZ R26, R26, R33 ;  /* 0x000000211a1a7221 */ /* 0x000fe40000010000 */
        /* <DEDUP_REMOVED lines=21> */
.L_x_1495:
        /* <DEDUP_REMOVED lines=96> */
.L_x_1497:
[----:B------:R-:W-:Y:S05]  /*45c0*/  BSYNC B0 ;  /* 0x0000000000007941 */ /* 0x000fea0003800000 */
.L_x_1496:
        /* <DEDUP_REMOVED lines=79> */
.L_x_1499:
[----:B------:R-:W-:Y:S05]  /*4ac0*/  BSYNC B0 ;  /* 0x0000000000007941 */ /* 0x000fea0003800000 */
.L_x_1498:
        /* <DEDUP_REMOVED lines=21> */
.L_x_1501:
[----:B------:R-:W-:Y:S05]  /*4c20*/  BSYNC B0 ;  /* 0x0000000000007941 */ /* 0x000fea0003800000 */
.L_x_1500:
        /* <DEDUP_REMOVED lines=28> */
.L_x_1504:
[----:B------:R-:W2:Y:S01]  /*4df0*/  LDG.E.STRONG.GPU R28, [R24.64] ;  /* 0x0000000e181c7981 */ /* 0x000ea2000c1ef900 */
[----:B------:R-:W-:Y:S01]  /*4e00*/  YIELD ;  /* 0x0000000000007946 */ /* 0x000fe20003800000 */
[----:B--2---:R-:W-:Y:S01]  /*4e10*/  ISETP.NE.AND P0, PT, R28, R31, PT ;  /* 0x0000001f1c00720c */ /* 0x004fe20003f05270 */
[----:B------:R-:W-:-:S12]  /*4e20*/  CCTL.IVALL ;  /* 0x00000000ff00798f */ /* 0x000fd80002000000 */
[----:B------:R-:W-:Y:S05]  /*4e30*/  @P0 BRA `(.L_x_1504) ;  /* 0xffffffb000000947 */ /* 0x000fea000383ffff */
.L_x_1503:
        /* <DEDUP_REMOVED lines=17> */
.L_x_1508:
        /* <DEDUP_REMOVED lines=115> */
.L_x_1507:
        /* <DEDUP_REMOVED lines=61> */
.L_x_1509:
[----:B------:R-:W-:-:S13]  /*5a50*/  ISETP.NE.OR P0, PT, R25, RZ, P0 ;  /* 0x000000ff1900720c */ /* 0x000fda0000705670 */
[----:B------:R-:W-:Y:S05]  /*5a60*/  @!P0 BRA `(.L_x_1505) ;  /* 0x000001f000008947 */ /* 0x000fea0003800000 */
.L_x_1506:
        /* <DEDUP_REMOVED lines=31> */
.L_x_1505:
        /* <DEDUP_REMOVED lines=12> */
.L_x_1511:
[----:B------:R-:W-:Y:S05]  /*5d20*/  BSYNC B0 ;  /* 0x0000000000007941 */ /* 0x000fea0003800000 */
.L_x_1510:
        /* <DEDUP_REMOVED lines=16> */
.L_x_1502:
        /* <DEDUP_REMOVED lines=8> */
[----:B------:R-:W-:Y:S01]  /*5eb0*/  HADD2.F32 R39, -RZ, R39.H1_H1 ;  /* 0x30000027ff277230 */ /* 0x000fe20000004100 */
[----:B------:R-:W-:Y:S01]  /*5ec0*/  ISETP.GE.AND.EX P0, PT, R78, c[0x0][0x1e4], PT, P0 ;  /* 0x000079004e007a0c */ /* 0x000fe20003f06300 */
[----:B------:R-:W-:Y:S01]  /*5ed0*/  FMUL.FTZ R29, R24, UR5 ;  /* 0x00000005181d7c20 */ /* 0x000fe20008410000 */
[----:B------:R-:W-:Y:S02]  /*5ee0*/  ISETP.GE.U32.AND P2, PT, R74, c[0x0][0x1e0], PT ;  /* 0x000078004a007a0c */ /* 0x000fe40003f46070 */
[----:B------:R-:W-:Y:S01]  /*5ef0*/  ISETP.GT.U32.OR P0, PT, R0, 0x22f, P0 ;  /* 0x0000022f0000780c */ /* 0x000fe20000704470 */
[----:B0-----:R-:W0:Y:S02]  /*5f00*/  LDS.64 R22, [0xb0] ;  /* 0x0000b000ff167984 */ /* 0x001e240000000a00 */
[----:B0-----:R-:W-:Y:S01]  /*5f10*/  FMUL.FTZ R25, R22, c[0x0][0x20c] ;  /* 0x0000830016197a20 */ /* 0x001fe20000410000 */
[--C-:B------:R-:W-:Y:S01]  /*5f20*/  HADD2.F32 R22, -RZ, R55.reuse.H1_H1 ;  /* 0x30000037ff167230 */ /* 0x100fe20000004100 */
[----:B------:R-:W-:Y:S01]  /*5f30*/  FMUL.FTZ R26, R23, c[0x0][0x20c] ;  /* 0x00008300171a7a20 */ /* 0x000fe20000410000 */
[----:B------:R-:W-:Y:S01]  /*5f40*/  HADD2.F32 R23, -RZ, R55.H0_H0 ;  /* 0x20000037ff177230 */ /* 0x000fe20000004100 */
[----:B------:R0:W1:Y:S02]  /*5f50*/  R2UR UR4, R25 ;  /* 0x00000000190473c2 */ /* 0x00006400000e0000 */
[----:B0-----:R-:W-:-:S04]  /*5f60*/  FADD.FTZ R25, R56, -UR16 ;  /* 0x8000001038197e21 */ /* 0x001fc80008010000 */
[----:B------:R-:W-:Y:S01]  /*5f70*/  FMUL.FTZ R25, R25, UR5 ;  /* 0x0000000519197c20 */ /* 0x000fe20008410000 */
[----:B------:R-:W-:Y:S05]  /*5f80*/  @!P4 BRA `(.L_x_1512) ;  /* 0x000001200000c947 */ /* 0x000fea0003800000 */
        /* <DEDUP_REMOVED lines=10> */
[----:B0-----:R-:W-:Y:S02]  /*6030*/  FMUL.FTZ R22, R22, R35 ;  /* 0x0000002316167220 */ /* 0x001fe40000410000 */
[----:B------:R-:W-:-:S04]  /*6040*/  FADD.FTZ R35, -R35, 1 ;  /* 0x3f80000023237421 */ /* 0x000fc80000010100 */
[----:B------:R-:W-:Y:S02]  /*6050*/  FFMA.FTZ R35, R24, R35, 1 ;  /* 0x3f80000018237423 */ /* 0x000fe40000010023 */
[----:B--2---:R-:W-:Y:S02]  /*6060*/  FADD.FTZ R55, -R32, 1 ;  /* 0x3f80000020377421 */ /* 0x004fe40000010100 */
[----:B------:R-:W-:Y:S02]  /*6070*/  FMUL.FTZ R23, R23, R32 ;  /* 0x0000002017177220 */ /* 0x000fe40000410000 */
[----:B------:R-:W-:Y:S02]  /*6080*/  FFMA.FTZ R28, R28, R55, 1 ;  /* 0x3f8000001c1c7423 */ /* 0x000fe40000010037 */
[----:B------:R-:W-:Y:S02]  /*6090*/  FMUL.FTZ R22, R22, R35 ;  /* 0x0000002316167220 */ /* 0x000fe40000410000 */
[----:B------:R-:W-:-:S02]  /*60a0*/  FMUL.FTZ R23, R23, R28 ;  /* 0x0000001c17177220 */ /* 0x000fc40000410000 */
.L_x_1512:
[----:B------:R-:W-:Y:S01]  /*60b0*/  BSSY B0, `(.L_x_1513) ;  /* 0x0000012000007945 */ /* 0x000fe20003800000 */
[----:B------:R-:W-:Y:S05]  /*60c0*/  @!P1 BRA `(.L_x_1514) ;  /* 0x0000010000009947 */ /* 0x000fea0003800000 */
[--C-:B-1----:R-:W-:Y:S02]  /*60d0*/  FFMA.FTZ R29, R29, UR4, R26.reuse ;  /* 0x000000041d1d7c23 */ /* 0x102fe4000801001a */
        /* <DEDUP_REMOVED lines=15> */
.L_x_1514:
[----:B------:R-:W-:Y:S05]  /*61d0*/  BSYNC B0 ;  /* 0x0000000000007941 */ /* 0x000fea0003800000 */
.L_x_1513:
        /* <DEDUP_REMOVED lines=25> */
.L_x_1515:
        /* <DEDUP_REMOVED lines=18> */
.L_x_1517:
[----:B------:R-:W-:Y:S05]  /*6490*/  BSYNC B0 ;  /* 0x0000000000007941 */ /* 0x000fea0003800000 */
.L_x_1516:
        /* <DEDUP_REMOVED lines=35> */
.L_x_1518:
        /* <DEDUP_REMOVED lines=18> */
.L_x_1520:
[----:B------:R-:W-:Y:S05]  /*67f0*/  BSYNC B0 ;  /* 0x0000000000007941 */ /* 0x000fea0003800000 */
.L_x_1519:
        /* <DEDUP_REMOVED lines=25> */
.L_x_1521:
[----:B------:R-:W-:Y:S01]  /*6990*/  BSSY B0, `(.L_x_1522) ;  /* 0x0000012000007945 */ /* 0x000fe20003800000 */
[----:B------:R-:W-:Y:S05]  /*69a0*/  @P5 BRA `(.L_x_1523) ;  /* 0x0000010000005947 */ /* 0x000fea0003800000 */
[--C-:B-1----:R-:W-:Y:S02]  /*69b0*/  FFMA.FTZ R22, R37, UR4, R26.reuse ;  /* 0x0000000425167c23 */ /* 0x102fe4000801001a */
[----:B------:R-:W-:Y:S02]  /*69c0*/  FFMA.FTZ R25, R39, UR4, R26 ;  /* 0x0000000427197c23 */ /* 0x000fe4000801001a */
        /* <DEDUP_REMOVED lines=14> */
.L_x_1523:
[----:B------:R-:W-:Y:S05]  /*6ab0*/  BSYNC B0 ;  /* 0x0000000000007941 */ /* 0x000fea0003800000 */
.L_x_1522:
        /* <DEDUP_REMOVED lines=8> */
[--C-:B------:R-:W-:Y:S01]  /*6b40*/  HADD2.F32 R3, -RZ, R36.reuse.H0_H0 ;  /* 0x20000024ff037230 */ /* 0x100fe20000004100 */
[----:B------:R-:W-:Y:S01]  /*6b50*/  ISETP.GE.U32.AND P0, PT, R70, c[0x0][0x1e0], PT ;  /* 0x0000780046007a0c */ /* 0x000fe20003f06070 */
[----:B------:R-:W-:Y:S01]  /*6b60*/  HADD2.F32 R22, -RZ, R51.H1_H1 ;  /* 0x30000033ff167230 */ /* 0x000fe20000004100 */
        /* <DEDUP_REMOVED lines=24> */
.L_x_1524:
        /* <DEDUP_REMOVED lines=18> */
.L_x_1526:
[----:B------:R-:W-:Y:S05]  /*6e10*/  BSYNC B0 ;  /* 0x0000000000007941 */ /* 0x000fea0003800000 */
.L_x_1525:
        /* <DEDUP_REMOVED lines=25> */
.L_x_1527:
        /* <DEDUP_REMOVED lines=18> */
.L_x_1529:
[----:B------:R-:W-:Y:S05]  /*70d0*/  BSYNC B0 ;  /* 0x0000000000007941 */ /* 0x000fea0003800000 */
.L_x_1528:
        /* <DEDUP_REMOVED lines=35> */
.L_x_1530:
        /* <DEDUP_REMOVED lines=18> */
.L_x_1532:
[----:B------:R-:W-:Y:S05]  /*7430*/  BSYNC B0 ;  /* 0x0000000000007941 */ /* 0x000fea0003800000 */
.L_x_1531:
        /* <DEDUP_REMOVED lines=25> */
.L_x_1533:
        /* <DEDUP_REMOVED lines=18> */
.L_x_1535:
[----:B------:R-:W-:Y:S05]  /*76f0*/  BSYNC B0 ;  /* 0x0000000000007941 */ /* 0x000fea0003800000 */
.L_x_1534:
        /* <DEDUP_REMOVED lines=35> */
.L_x_1536:
        /* <DEDUP_REMOVED lines=18> */
.L_x_1538:
[----:B------:R-:W-:Y:S05]  /*7a50*/  BSYNC B0 ;  /* 0x0000000000007941 */ /* 0x000fea0003800000 */
.L_x_1537:
        /* <DEDUP_REMOVED lines=25> */
.L_x_1539:
        /* <DEDUP_REMOVED lines=18> */
.L_x_1541:
[----:B------:R-:W-:Y:S05]  /*7d10*/  BSYNC B0 ;  /* 0x0000000000007941 */ /* 0x000fea0003800000 */
.L_x_1540:
        /* <DEDUP_REMOVED lines=35> */
.L_x_1542:
        /* <DEDUP_REMOVED lines=18> */
.L_x_1544:
[----:B------:R-:W-:Y:S05]  /*8070*/  BSYNC B0 ;  /* 0x0000000000007941 */ /* 0x000fea0003800000 */
.L_x_1543:
        /* <DEDUP_REMOVED lines=25> */
.L_x_1545:
        /* <DEDUP_REMOVED lines=18> */
.L_x_1547:
[----:B------:R-:W-:Y:S05]  /*8330*/  BSYNC B0 ;  /* 0x0000000000007941 */ /* 0x000fea0003800000 */
.L_x_1546:
        /* <DEDUP_REMOVED lines=35> */
.L_x_1548:
        /* <DEDUP_REMOVED lines=18> */
.L_x_1550:
[----:B------:R-:W-:Y:S05]  /*8690*/  BSYNC B0 ;  /* 0x0000000000007941 */ /* 0x000fea0003800000 */
.L_x_1549:
        /* <DEDUP_REMOVED lines=25> */
.L_x_1551:
        /* <DEDUP_REMOVED lines=18> */
.L_x_1553:
[----:B------:R-:W-:Y:S05]  /*8950*/  BSYNC B0 ;  /* 0x0000000000007941 */ /* 0x000fea0003800000 */
.L_x_1552:
[--C-:B0-----:R-:W-:Y:S01]  /*8960*/  HADD2.F32 R5, -RZ, R12.reuse.H0_H0 ;  /* 0x2000000cff057230 */ /* 0x101fe20000004100 */
[----:B------:R-:W-:Y:S01]  /*8970*/  ISETP.GE.AND.EX P3, PT, R84, c[0x0][0x1e4], PT, P3 ;  /* 0x0000790054007a0c */ /* 0x000fe20003f66330 */
[----:B------:R-:W-:Y:S01]  /*8980*/  HADD2.F32 R12, -RZ, R12.H1_H1 ;  /* 0x3000000cff0c7230 */ /* 0x000fe20000004100 */
[----:B------:R-:W-:Y:S01]  /*8990*/  ISETP.GE.AND.EX P0, PT, R83, c[0x0][0x1e4], PT, P0 ;  /* 0x0000790053007a0c */ /* 0x000fe20003f06300 */
[--C-:B------:R-:W-:Y:S01]  /*89a0*/  HADD2.F32 R3, -RZ, R41.reuse.H0_H0 ;  /* 0x20000029ff037230 */ /* 0x100fe20000004100 */
[----:B------:R-:W-:Y:S01]  /*89b0*/  FADD.FTZ R5, R5, -UR16 ;  /* 0x8000001005057e21 */ /* 0x000fe20008010000 */
[----:B------:R-:W-:Y:S01]  /*89c0*/  ISETP.GT.U32.OR P3, PT, R0, 0x22f, P3 ;  /* 0x0000022f0000780c */ /* 0x000fe20001f64470 */
[----:B------:R-:W-:Y:S01]  /*89d0*/  FADD.FTZ R12, R12, -UR16 ;  /* 0x800000100c0c7e21 */ /* 0x000fe20008010000 */
[----:B------:R-:W-:Y:S01]  /*89e0*/  ISETP.GT.U32.OR P0, PT, R0, 0x22f, P0 ;  /* 0x0000022f0000780c */ /* 0x000fe20000704470 */
[----:B------:R-:W-:Y:S01]  /*89f0*/  HADD2.F32 R4, -RZ, R41.H1_H1 ;  /* 0x30000029ff047230 */ /* 0x000fe20000004100 */
[----:B------:R-:W-:Y:S01]  /*8a00*/  FMUL.FTZ R23, R5, UR5 ;  /* 0x0000000505177c20 */ /* 0x000fe20008410000 */
[--C-:B------:R-:W-:Y:S01]  /*8a10*/  HADD2.F32 R22, -RZ, R13.reuse.H0_H0 ;  /* 0x2000000dff167230 */ /* 0x100fe20000004100 */
[----:B------:R-:W-:Y:S01]  /*8a20*/  FMUL.FTZ R25, R12, UR5 ;  /* 0x000000050c197c20 */ /* 0x000fe20008410000 */
[----:B------:R-:W-:Y:S01]  /*8a30*/  HADD2.F32 R24, -RZ, R13.H1_H1 ;  /* 0x3000000dff187230 */ /* 0x000fe20000004100 */
        /* <DEDUP_REMOVED lines=19> */
.L_x_1554:
        /* <DEDUP_REMOVED lines=18> */
.L_x_1556:
[----:B------:R-:W-:Y:S05]  /*8c90*/  BSYNC B0 ;  /* 0x0000000000007941 */ /* 0x000fea0003800000 */
.L_x_1555:
        /* <DEDUP_REMOVED lines=25> */
.L_x_1557:
        /* <DEDUP_REMOVED lines=17> */
.L_x_1559:
[----:B------:R-:W-:Y:S05]  /*8f40*/  BSYNC B0 ;  /* 0x0000000000007941 */ /* 0x000fea0003800000 */
.L_x_1558:
[----:B-1----:R-:W-:Y:S01]  /*8f50*/  ULDC UR4, c[0x0][0x10] ;  /* 0x0000040000047ab9 */ /* 0x002fe20000000800 */
[----:B------:R-:W-:Y:S01]  /*8f60*/  IADD3 R59, R59, 0x1, RZ ;  /* 0x000000013b3b7810 */ /* 0x000fe20007ffe0ff */
[----:B------:R-:W-:-:S04]  /*8f70*/  UIADD3 UR7, UR7, UR4, URZ ;  /* 0x0000000407077290 */ /* 0x000fc8000fffe03f */
[----:B------:R-:W-:-:S06]  /*8f80*/  UISETP.GE.AND UP0, UPT, UR7, UR6, UPT ;  /* 0x000000060700728c */ /* 0x000fcc000bf06270 */
[----:B------:R-:W-:-:S13]  /*8f90*/  PLOP3.LUT P0, PT, PT, PT, UP0, 0x80, 0x0 ;  /* 0x000000000000781c */ /* 0x000fda0003f0f008 */
[----:B------:R-:W-:Y:S01]  /*8fa0*/  @P0 CALL.REL.NOINC `(.L_x_1477) ;  /* 0x0000001000000944 */ /* 0x000fe20003c00000 */
[----:B------:R-:W-:Y:S05]  /*8fb0*/  BRA `(.L_x_1560) ;  /* 0xffff73d000007947 */ /* 0x000fea000383ffff */
.L_x_1477:
        /* <DEDUP_REMOVED lines=18> */
.L_x_1562:
[----:B------:R-:W-:Y:S05]  /*90e0*/  BSYNC B0 ;  /* 0x0000000000007941 */ /* 0x000fea0003800000 */
.L_x_1561:
        /* <DEDUP_REMOVED lines=11> */
.L_x_1564:
[----:B------:R-:W2:Y:S01]  /*91a0*/  LDG.E.STRONG.GPU R5, [R2.64] ;  /* 0x0000000e02057981 */ /* 0x000ea2000c1ef900 */
[----:B------:R-:W-:Y:S01]  /*91b0*/  YIELD ;  /* 0x0000000000007946 */ /* 0x000fe20003800000 */
[----:B--2---:R-:W-:Y:S01]  /*91c0*/  ISETP.NE.AND P0, PT, R5, R4, PT ;  /* 0x000000040500720c */ /* 0x004fe20003f05270 */
[----:B------:R-:W-:-:S12]  /*91d0*/  CCTL.IVALL ;  /* 0x00000000ff00798f */ /* 0x000fd80002000000 */
[----:B------:R-:W-:Y:S05]  /*91e0*/  @P0 BRA `(.L_x_1564) ;  /* 0xffffffb000000947 */ /* 0x000fea000383ffff */
.L_x_1563:
        /* <DEDUP_REMOVED lines=25> */
.L_x_1565:
        /* <DEDUP_REMOVED lines=26> */
.L_x_1566:
        /* <DEDUP_REMOVED lines=14> */
.L_x_5168:


//--------------------- .text._Z35group_norm_nhwc_bwd_one_pass_kernelI11Fp16IOBf16WLi512ELi70ELi560EEv26Group_norm_nhwc_bwd_params --------------------------
	.section	.text._Z35group_norm_nhwc_bwd_one_pass_kernelI11Fp16IOBf16WLi512ELi70ELi560EEv26Group_norm_nhwc_bwd_params,"ax",@progbits
	.sectioninfo	@"SHI_REGISTERS=96"
	.align	128
        .global         _Z35group_norm_nhwc_bwd_one_pass_kernelI11Fp16IOBf16WLi512ELi70ELi560EEv26Group_norm_nhwc_bwd_params
        .type           _Z35group_norm_nhwc_bwd_one_pass_kernelI11Fp16IOBf16WLi512ELi70ELi560EEv26Group_norm_nhwc_bwd_params,@function
        .size           _Z35group_norm_nhwc_bwd_one_pass_kernelI11Fp16IOBf16WLi512ELi70ELi560EEv26Group_norm_nhwc_bwd_params,(.L_x_5169 - _Z35group_norm_nhwc_bwd_one_pass_kernelI11Fp16IOBf16WLi512ELi70ELi560EEv26Group_norm_nhwc_bwd_params)
        .other          _Z35group_norm_nhwc_bwd_one_pass_kernelI11Fp16IOBf16WLi512ELi70ELi560EEv26Group_norm_nhwc_bwd_params,@"STO_CUDA_ENTRY STV_DEFAULT"
_Z35group_norm_nhwc_bwd_one_pass_kernelI11Fp16IOBf16WLi512ELi70ELi560EEv26Group_norm_nhwc_bwd_params:
.text._Z35group_norm_nhwc_bwd_one_pass_kernelI11Fp16IOBf16WLi512ELi70ELi560EEv26Group_norm_nhwc_bwd_params:
        /* <DEDUP_REMOVED lines=76> */
.L_x_1714:
        /* <DEDUP_REMOVED lines=342> */
[----:B0-----:R-:W-:Y:S01]  /*1a20*/  @!P4 IADD3 R8, P0, R16, c[0x0][0x178], RZ ;  /* 0x00005e001008ca10 */ /* 0x001fe20007f1e0ff */
[----:B------:R-:W-:-:S04]  /*1a30*/  CS2R R38, SRZ ;  /* 0x0000000000267805 */ /* 0x000fc8000001ff00 */
        /* <DEDUP_REMOVED lines=8> */
[----:B--2---:R-:W-:Y:S01]  /*1ac0*/  @!P6 IADD3 R8, P5, R14, c[0x0][0x180], RZ ;  /* 0x000060000e08ea10 */ /* 0x004fe20007fbe0ff */
[----:B------:R-:W-:Y:S01]  /*1ad0*/  CS2R R82, SRZ ;  /* 0x0000000000527805 */ /* 0x000fe2000001ff00 */
[----:B-1----:R-:W-:Y:S01]  /*1ae0*/  @!P3 IADD3 R6, P4, R12, c[0x0][0x178], RZ ;  /* 0x00005e000c06ba10 */ /* 0x002fe20007f9e0ff */
[----:B------:R0:W5:Y:S01]  /*1af0*/  @!P3 LDG.E R38, [R4.64] ;  /* 0x000000120426b981 */ /* 0x000162000c1e1900 */
[----:B------:R-:W-:Y:S02]  /*1b00*/  @!P6 IADD3.X R9, R15, c[0x0][0x184], RZ, P5, !PT ;  /* 0x000061000f09ea10 */ /* 0x000fe40002ffe4ff */
[----:B------:R-:W-:Y:S02]  /*1b10*/  ISETP.GE.U32.AND P5, PT, R29, c[0x0][0x1e0], PT ;  /* 0x000078001d007a0c */ /* 0x000fe40003fa6070 */
[----:B------:R-:W-:Y:S01]  /*1b20*/  @!P3 IADD3.X R7, R3, c[0x0][0x17c], RZ, P4, !PT ;  /* 0x00005f000307ba10 */ /* 0x000fe200027fe4ff */
[----:B------:R1:W5:Y:S01]  /*1b30*/  @!P6 LDG.E R39, [R8.64] ;  /* 0x000000120827e981 */ /* 0x000362000c1e1900 */
[----:B------:R-:W-:-:S02]  /*1b40*/  IADD3 R28, R2, 0x120, RZ ;  /* 0x00000120021c7810 */ /* 0x000fc40007ffe0ff */
[----:B------:R-:W-:Y:S01]  /*1b50*/  ISETP.GE.AND.EX P5, PT, R32, c[0x0][0x1e4], PT, P5 ;  /* 0x0000790020007a0c */ /* 0x000fe20003fa6350 */
[----:B------:R2:W5:Y:S01]  /*1b60*/  @!P3 LDG.E R83, [R6.64] ;  /* 0x000000120653b981 */ /* 0x000562000c1e1900 */
[----:B0-----:R-:W-:Y:S02]  /*1b70*/  @!P6 IADD3 R4, P0, R14, c[0x0][0x178], RZ ;  /* 0x00005e000e04ea10 */ /* 0x001fe40007f1e0ff */
[----:B------:R-:W-:Y:S02]  /*1b80*/  IADD3 R27, R2, 0x130, RZ ;  /* 0x00000130021b7810 */ /* 0x000fe40007ffe0ff */
[----:B------:R-:W-:Y:S02]  /*1b90*/  ISETP.GE.U32.AND P4, PT, R28, c[0x0][0x1e0], PT ;  /* 0x000078001c007a0c */ /* 0x000fe40003f86070 */
[----:B------:R-:W-:Y:S02]  /*1ba0*/  @!P6 IADD3.X R5, R15, c[0x0][0x17c], RZ, P0, !PT ;  /* 0x00005f000f05ea10 */ /* 0x000fe400007fe4ff */
[----:B------:R-:W-:-:S02]  /*1bb0*/  SHF.R.S32.HI R31, RZ, 0x1f, R28 ;  /* 0x0000001fff1f7819 */ /* 0x000fc4000001141c */
[----:B------:R-:W-:Y:S01]  /*1bc0*/  ISETP.GT.U32.OR P5, PT, R0, 0x22f, P5 ;  /* 0x0000022f0000780c */ /* 0x000fe20002fa4470 */
[----:B------:R0:W5:Y:S01]  /*1bd0*/  @!P6 LDG.E R82, [R4.64] ;  /* 0x000000120452e981 */ /* 0x000162000c1e1900 */
[----:B------:R-:W-:Y:S02]  /*1be0*/  ISETP.GE.U32.AND P3, PT, R27, c[0x0][0x1e0], PT ;  /* 0x000078001b007a0c */ /* 0x000fe40003f66070 */
[----:B------:R-:W-:Y:S02]  /*1bf0*/  SHF.R.S32.HI R30, RZ, 0x1f, R27 ;  /* 0x0000001fff1e7819 */ /* 0x000fe4000001141b */
[----:B--2---:R-:W-:Y:S02]  /*1c00*/  @!P2 IADD3 R6, P0, R11, c[0x0][0x180], RZ ;  /* 0x000060000b06aa10 */ /* 0x004fe40007f1e0ff */
[----:B------:R-:W-:Y:S02]  /*1c10*/  IADD3 R24, R2, 0x140, RZ ;  /* 0x0000014002187810 */ /* 0x000fe40007ffe0ff */
[----:B------:R-:W-:-:S02]  /*1c20*/  ISETP.GE.AND.EX P4, PT, R31, c[0x0][0x1e4], PT, P4 ;  /* 0x000079001f007a0c */ /* 0x000fc40003f86340 */
[----:B------:R-:W-:Y:S02]  /*1c30*/  ISETP.GE.AND.EX P3, PT, R30, c[0x0][0x1e4], PT, P3 ;  /* 0x000079001e007a0c */ /* 0x000fe40003f66330 */
[----:B------:R-:W-:Y:S02]  /*1c40*/  @!P2 IADD3.X R7, R10, c[0x0][0x184], RZ, P0, !PT ;  /* 0x000061000a07aa10 */ /* 0x000fe400007fe4ff */
[----:B------:R-:W-:Y:S02]  /*1c50*/  ISETP.GE.U32.AND P0, PT, R24, c[0x0][0x1e0], PT ;  /* 0x0000780018007a0c */ /* 0x000fe40003f06070 */
[----:B------:R-:W-:Y:S02]  /*1c60*/  SHF.R.S32.HI R26, RZ, 0x1f, R24 ;  /* 0x0000001fff1a7819 */ /* 0x000fe40000011418 */
[----:B------:R-:W-:Y:S02]  /*1c70*/  ISETP.GT.U32.OR P4, PT, R0, 0x22f, P4 ;  /* 0x0000022f0000780c */ /* 0x000fe40002784470 */
[----:B0-----:R-:W-:-:S02]  /*1c80*/  @!P2 IADD3 R4, P6, R11, c[0x0][0x178], RZ ;  /* 0x00005e000b04aa10 */ /* 0x001fc40007fde0ff */
[----:B------:R-:W-:Y:S02]  /*1c90*/  ISETP.GT.U32.OR P3, PT, R0, 0x22f, P3 ;  /* 0x0000022f0000780c */ /* 0x000fe40001f64470 */
[----:B------:R-:W-:Y:S02]  /*1ca0*/  ISETP.GE.AND.EX P0, PT, R26, c[0x0][0x1e4], PT, P0 ;  /* 0x000079001a007a0c */ /* 0x000fe40003f06300 */
[----:B------:R-:W-:Y:S02]  /*1cb0*/  IADD3 R19, R2, 0x150, RZ ;  /* 0x0000015002137810 */ /* 0x000fe40007ffe0ff */
[----:B------:R-:W-:Y:S01]  /*1cc0*/  @!P2 IADD3.X R5, R10, c[0x0][0x17c], RZ, P6, !PT ;  /* 0x00005f000a05aa10 */ /* 0x000fe200037fe4ff */
[----:B------:R-:W-:Y:S01]  /*1cd0*/  @!P5 IMAD R14, R32, c[0x0][0x1d8], RZ ;  /* 0x00007600200eda24 */ /* 0x000fe200078e02ff */
[----:B------:R-:W-:Y:S02]  /*1ce0*/  @!P5 MOV R10, R20 ;  /* 0x00000014000ad202 */ /* 0x000fe40000000f00 */
[----:B------:R-:W-:-:S02]  /*1cf0*/  @!P5 MOV R11, R23 ;  /* 0x00000017000bd202 */ /* 0x000fc40000000f00 */
[----:B------:R-:W-:Y:S02]  /*1d00*/  ISETP.GT.U32.OR P0, PT, R0, 0x22f, P0 ;  /* 0x0000022f0000780c */ /* 0x000fe40000704470 */
[----:B------:R-:W-:Y:S02]  /*1d10*/  ISETP.GE.U32.AND P6, PT, R19, c[0x0][0x1e0], PT ;  /* 0x0000780013007a0c */ /* 0x000fe40003fc6070 */
[----:B------:R-:W-:Y:S01]  /*1d20*/  SHF.R.S32.HI R25, RZ, 0x1f, R19 ;  /* 0x0000001fff197819 */ /* 0x000fe20000011413 */
[C---:B------:R-:W-:Y:S02]  /*1d30*/  @!P5 IMAD R14, R29.reuse, c[0x0][0x1dc], R14 ;  /* 0x000077001d0eda24 */ /* 0x040fe400078e020e */
[----:B------:R-:W-:Y:S01]  /*1d40*/  @!P5 IMAD.WIDE.U32 R10, R29, c[0x0][0x1d8], R10 ;  /* 0x000076001d0ada25 */ /* 0x000fe200078e000a */
[----:B------:R-:W-:Y:S01]  /*1d50*/  ISETP.GE.AND.EX P6, PT, R25, c[0x0][0x1e4], PT, P6 ;  /* 0x0000790019007a0c */ /* 0x000fe20003fc6360 */
[----:B------:R-:W-:Y:S01]  /*1d60*/  CS2R R36, SRZ ;  /* 0x0000000000247805 */ /* 0x000fe2000001ff00 */
[-C--:B------:R-:W-:Y:S01]  /*1d70*/  @!P4 MOV R12, R20.reuse ;  /* 0x00000014000cc202 */ /* 0x080fe20000000f00 */
[----:B------:R-:W-:Y:S01]  /*1d80*/  @!P4 IMAD R15, R31, c[0x0][0x1d8], RZ ;  /* 0x000076001f0fca24 */ /* 0x000fe200078e02ff */
[----:B------:R-:W-:Y:S01]  /*1d90*/  @!P4 MOV R13, R23 ;  /* 0x00000017000dc202 */ /* 0x000fe20000000f00 */
[----:B------:R-:W-:Y:S01]  /*1da0*/  @!P3 IMAD R3, R30, c[0x0][0x1d8], RZ ;  /* 0x000076001e03ba24 */ /* 0x000fe200078e02ff */
[----:B-1----:R-:W-:-:S02]  /*1db0*/  @!P3 MOV R8, R20 ;  /* 0x000000140008b202 */ /* 0x002fc40000000f00 */
[----:B------:R-:W-:Y:S02]  /*1dc0*/  @!P3 MOV R9, R23 ;  /* 0x000000170009b202 */ /* 0x000fe40000000f00 */
[----:B------:R-:W-:Y:S02]  /*1dd0*/  @!P5 IADD3 R14, R11, R14, RZ ;  /* 0x0000000e0b0ed210 */ /* 0x000fe40007ffe0ff */
[----:B------:R-:W-:Y:S01]  /*1de0*/  ISETP.GT.U32.OR P6, PT, R0, 0x22f, P6 ;  /* 0x0000022f0000780c */ /* 0x000fe200037c4470 */
[C---:B------:R-:W-:Y:S01]  /*1df0*/  @!P4 IMAD R15, R28.reuse, c[0x0][0x1dc], R15 ;  /* 0x000077001c0fca24 */ /* 0x040fe200078e020f */
[----:B------:R0:W5:Y:S01]  /*1e00*/  @!P2 LDG.E R36, [R6.64] ;  /* 0x000000120624a981 */ /* 0x000162000c1e1900 */
[----:B------:R-:W-:Y:S01]  /*1e10*/  @!P4 IMAD.WIDE.U32 R12, R28, c[0x0][0x1d8], R12 ;  /* 0x000076001c0cca25 */ /* 0x000fe200078e000c */
[----:B------:R-:W-:-:S03]  /*1e20*/  @!P5 SHF.L.U64.HI R17, R10, 0x1, R14 ;  /* 0x000000010a11d819 */ /* 0x000fc6000001020e */
[C---:B------:R-:W-:Y:S02]  /*1e30*/  @!P3 IMAD R3, R27.reuse, c[0x0][0x1dc], R3 ;  /* 0x000077001b03ba24 */ /* 0x040fe400078e0203 */
[----:B------:R-:W-:Y:S01]  /*1e40*/  @!P3 IMAD.WIDE.U32 R8, R27, c[0x0][0x1d8], R8 ;  /* 0x000076001b08ba25 */ /* 0x000fe200078e0008 */
[----:B0-----:R-:W-:-:S03]  /*1e50*/  @!P0 MOV R6, R20 ;  /* 0x0000001400068202 */ /* 0x001fc60000000f00 */
[----:B------:R-:W-:Y:S01]  /*1e60*/  @!P0 IMAD R14, R26, c[0x0][0x1d8], RZ ;  /* 0x000076001a0e8a24 */ /* 0x000fe200078e02ff */
[----:B------:R-:W-:Y:S01]  /*1e70*/  @!P0 MOV R7, R23 ;  /* 0x0000001700078202 */ /* 0x000fe20000000f00 */
[----:B------:R-:W-:Y:S01]  /*1e80*/  CS2R R78, SRZ ;  /* 0x00000000004e7805 */ /* 0x000fe2000001ff00 */
[----:B------:R-:W-:Y:S01]  /*1e90*/  @!P4 IADD3 R13, R13, R15, RZ ;  /* 0x0000000f0d0dc210 */ /* 0x000fe20007ffe0ff */
[C---:B------:R-:W-:Y:S01]  /*1ea0*/  @!P0 IMAD R14, R24.reuse, c[0x0][0x1dc], R14 ;  /* 0x00007700180e8a24 */ /* 0x040fe200078e020e */
[----:B------:R-:W-:Y:S01]  /*1eb0*/  @!P3 IADD3 R3, R9, R3, RZ ;  /* 0x000000030903b210 */ /* 0x000fe20007ffe0ff */
[----:B------:R-:W-:Y:S01]  /*1ec0*/  @!P0 IMAD.WIDE.U32 R6, R24, c[0x0][0x1d8], R6 ;  /* 0x0000760018068a25 */ /* 0x000fe200078e0006 */
[----:B------:R-:W-:Y:S01]  /*1ed0*/  @!P5 SHF.L.U32 R11, R10, 0x1, RZ ;  /* 0x000000010a0bd819 */ /* 0x000fe200000006ff */
[----:B------:R0:W5:Y:S01]  /*1ee0*/  @!P2 LDG.E R79, [R4.64] ;  /* 0x00000012044fa981 */ /* 0x000162000c1e1900 */
[C---:B------:R-:W-:Y:S02]  /*1ef0*/  @!P4 SHF.L.U32 R15, R12.reuse, 0x1, RZ ;  /* 0x000000010c0fc819 */ /* 0x040fe400000006ff */
[----:B------:R-:W-:-:S02]  /*1f00*/  @!P4 SHF.L.U64.HI R13, R12, 0x1, R13 ;  /* 0x000000010c0dc819 */ /* 0x000fc4000001020d */
[C---:B------:R-:W-:Y:S02]  /*1f10*/  @!P3 SHF.L.U32 R12, R8.reuse, 0x1, RZ ;  /* 0x00000001080cb819 */ /* 0x040fe400000006ff */
[----:B------:R-:W-:Y:S01]  /*1f20*/  @!P3 SHF.L.U64.HI R3, R8, 0x1, R3 ;  /* 0x000000010803b819 */ /* 0x000fe20000010203 */
[----:B------:R-:W-:Y:S01]  /*1f30*/  @!P6 IMAD R10, R25, c[0x0][0x1d8], RZ ;  /* 0x00007600190aea24 */ /* 0x000fe200078e02ff */
[----:B------:R-:W-:Y:S02]  /*1f40*/  @!P6 MOV R8, R20 ;  /* 0x000000140008e202 */ /* 0x000fe40000000f00 */
[----:B------:R-:W-:Y:S02]  /*1f50*/  @!P6 MOV R9, R23 ;  /* 0x000000170009e202 */ /* 0x000fe40000000f00 */
[----:B------:R-:W-:Y:S02]  /*1f60*/  @!P0 IADD3 R14, R7, R14, RZ ;  /* 0x0000000e070e8210 */ /* 0x000fe40007ffe0ff */
[----:B0-----:R-:W-:Y:S01]  /*1f70*/  @!P5 IADD3 R4, P2, R11, c[0x0][0x180], RZ ;  /* 0x000060000b04da10 */ /* 0x001fe20007f5e0ff */
[C---:B------:R-:W-:Y:S01]  /*1f80*/  @!P6 IMAD R10, R19.reuse, c[0x0][0x1dc], R10 ;  /* 0x00007700130aea24 */ /* 0x040fe200078e020a */
[C---:B------:R-:W-:Y:S01]  /*1f90*/  @!P0 SHF.L.U32 R16, R6.reuse, 0x1, RZ ;  /* 0x0000000106108819 */ /* 0x040fe200000006ff */
[----:B------:R-:W-:Y:S01]  /*1fa0*/  @!P6 IMAD.WIDE.U32 R8, R19, c[0x0][0x1d8], R8 ;  /* 0x000076001308ea25 */ /* 0x000fe200078e0008 */
[----:B------:R-:W-:-:S02]  /*1fb0*/  @!P0 SHF.L.U64.HI R14, R6, 0x1, R14 ;  /* 0x00000001060e8819 */ /* 0x000fc4000001020e */
[----:B------:R-:W-:Y:S02]  /*1fc0*/  @!P5 IADD3.X R5, R17, c[0x0][0x184], RZ, P2, !PT ;  /* 0x000061001105da10 */ /* 0x000fe400017fe4ff */
[----:B------:R-:W-:Y:S02]  /*1fd0*/  @!P5 IADD3 R6, P2, R11, c[0x0][0x178], RZ ;  /* 0x00005e000b06da10 */ /* 0x000fe40007f5e0ff */
        /* <DEDUP_REMOVED lines=11> */
[----:B------:R-:W-:Y:S01]  /*2090*/  CS2R R74, SRZ ;  /* 0x00000000004a7805 */ /* 0x000fe2000001ff00 */
[----:B------:R-:W-:Y:S01]  /*20a0*/  @!P3 IADD3.X R9, R3, c[0x0][0x184], RZ, P2, !PT ;  /* 0x000061000309ba10 */ /* 0x000fe200017fe4ff */
[----:B------:R0:W5:Y:S01]  /*20b0*/  @!P4 LDG.E R34, [R4.64] ;  /* 0x000000120422c981 */ /* 0x000162000c1e1900 */
[----:B------:R-:W-:Y:S02]  /*20c0*/  @!P4 IADD3.X R7, R13, c[0x0][0x17c], RZ, P5, !PT ;  /* 0x00005f000d07ca10 */ /* 0x000fe40002ffe4ff */
[----:B------:R-:W-:Y:S01]  /*20d0*/  IADD3 R19, R2, 0x180, RZ ;  /* 0x0000018002137810 */ /* 0x000fe20007ffe0ff */
[----:B------:R1:W5:Y:S01]  /*20e0*/  @!P3 LDG.E R35, [R8.64] ;  /* 0x000000120823b981 */ /* 0x000362000c1e1900 */
[----:B------:R-:W-:Y:S01]  /*20f0*/  CS2R R70, SRZ ;  /* 0x0000000000467805 */ /* 0x000fe2000001ff00 */
[----:B0-----:R-:W-:-:S02]  /*2100*/  @!P3 IADD3 R4, P2, R12, c[0x0][0x178], RZ ;  /* 0x00005e000c04ba10 */ /* 0x001fc40007f5e0ff */
[----:B------:R0:W5:Y:S01]  /*2110*/  @!P4 LDG.E R75, [R6.64] ;  /* 0x00000012064bc981 */ /* 0x000162000c1e1900 */
[C---:B-1----:R-:W-:Y:S02]  /*2120*/  @!P0 IADD3 R8, P5, R16.reuse, c[0x0][0x178], RZ ;  /* 0x00005e0010088a10 */ /* 0x042fe40007fbe0ff */
[----:B------:R-:W-:Y:S02]  /*2130*/  @!P3 IADD3.X R5, R3, c[0x0][0x17c], RZ, P2, !PT ;  /* 0x00005f000305ba10 */ /* 0x000fe400017fe4ff */
[----:B------:R-:W-:Y:S02]  /*2140*/  ISETP.GE.U32.AND P2, PT, R19, c[0x0][0x1e0], PT ;  /* 0x0000780013007a0c */ /* 0x000fe40003f46070 */
[----:B------:R-:W-:Y:S02]  /*2150*/  SHF.R.S32.HI R30, RZ, 0x1f, R19 ;  /* 0x0000001fff1e7819 */ /* 0x000fe40000011413 */
[----:B0-----:R-:W-:Y:S02]  /*2160*/  @!P0 IADD3 R6, P4, R16, c[0x0][0x180], RZ ;  /* 0x0000600010068a10 */ /* 0x001fe40007f9e0ff */
[----:B------:R-:W-:-:S02]  /*2170*/  @!P0 IADD3.X R9, R14, c[0x0][0x17c], RZ, P5, !PT ;  /* 0x00005f000e098a10 */ /* 0x000fc40002ffe4ff */
[C---:B------:R-:W-:Y:S02]  /*2180*/  IADD3 R27, R2.reuse, 0x160, RZ ;  /* 0x00000160021b7810 */ /* 0x040fe40007ffe0ff */
[----:B------:R-:W-:Y:S02]  /*2190*/  SHF.R.S32.HI R24, RZ, 0x1f, R2 ;  /* 0x0000001fff187819 */ /* 0x000fe40000011402 */
[----:B------:R-:W-:Y:S01]  /*21a0*/  IADD3 R26, R2, 0x170, RZ ;  /* 0x00000170021a7810 */ /* 0x000fe20007ffe0ff */
[----:B------:R-:W-:Y:S01]  /*21b0*/  HFMA2.MMA R3, -RZ, RZ, 0, 0 ;  /* 0x00000000ff037435 */ /* 0x000fe200000001ff */
[----:B------:R-:W-:Y:S01]  /*21c0*/  ISETP.GE.AND.EX P2, PT, R30, c[0x0][0x1e4], PT, P2 ;  /* 0x000079001e007a0c */ /* 0x000fe20003f46320 */
[----:B------:R0:W5:Y:S01]  /*21d0*/  @!P3 LDG.E R74, [R4.64] ;  /* 0x00000012044ab981 */ /* 0x000162000c1e1900 */
[----:B------:R-:W-:Y:S02]  /*21e0*/  @!P0 IADD3.X R7, R14, c[0x0][0x184], RZ, P4, !PT ;  /* 0x000061000e078a10 */ /* 0x000fe400027fe4ff */
[----:B------:R-:W-:Y:S01]  /*21f0*/  ISETP.GE.U32.AND P4, PT, R27, c[0x0][0x1e0], PT ;  /* 0x000078001b007a0c */ /* 0x000fe20003f86070 */
[----:B------:R1:W5:Y:S01]  /*2200*/  @!P0 LDG.E R71, [R8.64] ;  /* 0x0000001208478981 */ /* 0x000362000c1e1900 */
[----:B------:R-:W-:-:S02]  /*2210*/  SHF.R.S32.HI R31, RZ, 0x1f, R27 ;  /* 0x0000001fff1f7819 */ /* 0x000fc4000001141b */
[----:B------:R-:W-:Y:S01]  /*2220*/  @P1 MOV R14, R20 ;  /* 0x00000014000e1202 */ /* 0x000fe20000000f00 */
[----:B------:R2:W5:Y:S01]  /*2230*/  @!P0 LDG.E R3, [R6.64] ;  /* 0x0000001206038981 */ /* 0x000562000c1e1900 */
[----:B------:R-:W-:Y:S02]  /*2240*/  @P1 MOV R15, R23 ;  /* 0x00000017000f1202 */ /* 0x000fe40000000f00 */
[----:B------:R-:W-:Y:S02]  /*2250*/  ISETP.GE.U32.AND P3, PT, R26, c[0x0][0x1e0], PT ;  /* 0x000078001a007a0c */ /* 0x000fe40003f66070 */
[----:B------:R-:W-:Y:S01]  /*2260*/  SHF.R.S32.HI R18, RZ, 0x1f, R26 ;  /* 0x0000001fff127819 */ /* 0x000fe2000001141a */
[----:B-1----:R-:W-:Y:S01]  /*2270*/  @P1 IMAD R8, R24, c[0x0][0x1d8], RZ ;  /* 0x0000760018081a24 */ /* 0x002fe200078e02ff */
[----:B------:R-:W-:Y:S01]  /*2280*/  ISETP.GT.U32.OR P2, PT, R0, 0x22f, P2 ;  /* 0x0000022f0000780c */ /* 0x000fe20001744470 */
[----:B------:R-:W-:Y:S01]  /*2290*/  @P1 IMAD.WIDE.U32 R14, R2, c[0x0][0x1d8], R14 ;  /* 0x00007600020e1a25 */ /* 0x000fe200078e000e */
[----:B------:R-:W-:-:S02]  /*22a0*/  ISETP.GE.AND.EX P4, PT, R31, c[0x0][0x1e4], PT, P4 ;  /* 0x000079001f007a0c */ /* 0x000fc40003f86340 */
[----:B------:R-:W-:Y:S01]  /*22b0*/  ISETP.GE.AND.EX P3, PT, R18, c[0x0][0x1e4], PT, P3 ;  /* 0x0000790012007a0c */ /* 0x000fe20003f66330 */
[C---:B------:R-:W-:Y:S01]  /*22c0*/  @P1 IMAD R8, R2.reuse, c[0x0][0x1dc], R8 ;  /* 0x0000770002081a24 */ /* 0x040fe200078e0208 */
[----:B0-----:R-:W-:Y:S02]  /*22d0*/  @!P6 IADD3 R4, P5, R11, c[0x0][0x180], RZ ;  /* 0x000060000b04ea10 */ /* 0x001fe40007fbe0ff */
[----:B------:R-:W-:Y:S02]  /*22e0*/  IADD3 R25, R2, 0x190, RZ ;  /* 0x0000019002197810 */ /* 0x000fe40007ffe0ff */
[C---:B------:R-:W-:Y:S02]  /*22f0*/  ISETP.GT.U32.OR P4, PT, R0.reuse, 0x22f, P4 ;  /* 0x0000022f0000780c */ /* 0x040fe40002784470 */
[----:B------:R-:W-:Y:S02]  /*2300*/  ISETP.GT.U32.OR P3, PT, R0, 0x22f, P3 ;  /* 0x0000022f0000780c */ /* 0x000fe40001f64470 */
[----:B------:R-:W-:-:S02]  /*2310*/  @!P6 IADD3.X R5, R10, c[0x0][0x184], RZ, P5, !PT ;  /* 0x000061000a05ea10 */ /* 0x000fc40002ffe4ff */
[----:B------:R-:W-:Y:S02]  /*2320*/  @P1 IADD3 R8, R15, R8, RZ ;  /* 0x000000080f081210 */ /* 0x000fe40007ffe0ff */
[----:B--2---:R-:W-:Y:S02]  /*2330*/  @!P6 IADD3 R6, P0, R11, c[0x0][0x178], RZ ;  /* 0x00005e000b06ea10 */ /* 0x004fe40007f1e0ff */
[----:B------:R-:W-:Y:S02]  /*2340*/  ISETP.GE.U32.AND P5, PT, R25, c[0x0][0x1e0], PT ;  /* 0x0000780019007a0c */ /* 0x000fe40003fa6070 */
[----:B------:R-:W-:Y:S02]  /*2350*/  SHF.R.S32.HI R29, RZ, 0x1f, R25 ;  /* 0x0000001fff1d7819 */ /* 0x000fe40000011419 */
[----:B------:R-:W-:Y:S02]  /*2360*/  IADD3 R24, R2, 0x1a0, RZ ;  /* 0x000001a002187810 */ /* 0x000fe40007ffe0ff */
[----:B------:R-:W-:-:S02]  /*2370*/  @P1 SHF.L.U32 R15, R14, 0x1, RZ ;  /* 0x000000010e0f1819 */ /* 0x000fc400000006ff */
[----:B------:R-:W-:Y:S01]  /*2380*/  @P1 SHF.L.U64.HI R14, R14, 0x1, R8 ;  /* 0x000000010e0e1819 */ /* 0x000fe20000010208 */
[----:B------:R-:W-:Y:S01]  /*2390*/  @!P2 IMAD R16, R30, c[0x0][0x1d8], RZ ;  /* 0x000076001e10aa24 */ /* 0x000fe200078e02ff */
[----:B------:R-:W-:Y:S02]  /*23a0*/  @!P6 IADD3.X R7, R10, c[0x0][0x17c], RZ, P0, !PT ;  /* 0x00005f000a07ea10 */ /* 0x000fe400007fe4ff */
        /* <DEDUP_REMOVED lines=154> */
[----:B0-----:R-:W-:-:S04]  /*2d50*/  @!P6 IADD3 R24, P0, R9, c[0x0][0x180], RZ ;  /* 0x000060000918ea10 */ /* 0x001fc80007f1e0ff */
[----:B------:R-:W-:Y:S01]  /*2d60*/  @!P2 IADD3 R29, R13, R29, RZ ;  /* 0x0000001d0d1da210 */ /* 0x000fe20007ffe0ff */
[----:B------:R-:W-:Y:S01]  /*2d70*/  CS2R R58, SRZ ;  /* 0x00000000003a7805 */ /* 0x000fe2000001ff00 */
[C---:B------:R-:W-:Y:S02]  /*2d80*/  @!P2 SHF.L.U32 R31, R12.reuse, 0x1, RZ ;  /* 0x000000010c1fa819 */ /* 0x040fe400000006ff */
[----:B------:R-:W-:Y:S02]  /*2d90*/  @!P2 SHF.L.U64.HI R29, R12, 0x1, R29 ;  /* 0x000000010c1da819 */ /* 0x000fe4000001021d */
[C---:B------:R-:W-:Y:S01]  /*2da0*/  @!P6 IADD3.X R25, R54.reuse, c[0x0][0x184], RZ, P0, !PT ;  /* 0x000061003619ea10 */ /* 0x040fe200007fe4ff */
[----:B------:R0:W3:Y:S01]  /*2db0*/  @P1 LDG.E R59, [R16.64] ;  /* 0x00000012103b1981 */ /* 0x0000e2000c1e1900 */
[----:B------:R-:W-:Y:S01]  /*2dc0*/  @!P6 IADD3 R12, P0, R9, c[0x0][0x178], RZ ;  /* 0x00005e00090cea10 */ /* 0x000fe20007f1e0ff */
[----:B------:R-:W-:Y:S01]  /*2dd0*/  HFMA2.MMA R9, -RZ, RZ, 0, 0 ;  /* 0x00000000ff097435 */ /* 0x000fe200000001ff */
[----:B------:R-:W-:Y:S01]  /*2de0*/  CS2R R56, SRZ ;  /* 0x0000000000387805 */ /* 0x000fe2000001ff00 */
[----:B------:R4:W5:Y:S01]  /*2df0*/  @P1 LDG.E R58, [R10.64] ;  /* 0x000000120a3a1981 */ /* 0x000962000c1e1900 */
[----:B------:R-:W-:-:S02]  /*2e00*/  @!P6 IADD3.X R13, R54, c[0x0][0x17c], RZ, P0, !PT ;  /* 0x00005f00360dea10 */ /* 0x000fc400007fe4ff */
[----:B0-----:R-:W-:-:S03]  /*2e10*/  @!P5 IADD3 R16, P0, R53, c[0x0][0x180], RZ ;  /* 0x000060003510da10 */ /* 0x001fc60007f1e0ff */
[----:B------:R0:W5:Y:S01]  /*2e20*/  @!P6 LDG.E R57, [R12.64] ;  /* 0x000000120c39e981 */ /* 0x000162000c1e1900 */
[----:B------:R-:W-:-:S03]  /*2e30*/  @!P5 IADD3.X R17, R33, c[0x0][0x184], RZ, P0, !PT ;  /* 0x000061002111da10 */ /* 0x000fc600007fe4ff */
[----:B------:R0:W5:Y:S01]  /*2e40*/  @!P6 LDG.E R9, [R24.64] ;  /* 0x000000121809e981 */ /* 0x000162000c1e1900 */
[----:B----4-:R-:W-:Y:S01]  /*2e50*/  CS2R R10, SRZ ;  /* 0x00000000000a7805 */ /* 0x010fe2000001ff00 */
[----:B0-----:R-:W-:-:S05]  /*2e60*/  @!P5 IADD3 R24, P0, R53, c[0x0][0x178], RZ ;  /* 0x00005e003518da10 */ /* 0x001fca0007f1e0ff */
[----:B------:R0:W5:Y:S01]  /*2e70*/  @!P5 LDG.E R10, [R16.64] ;  /* 0x00000012100ad981 */ /* 0x000162000c1e1900 */
[----:B------:R-:W-:Y:S02]  /*2e80*/  @!P5 IADD3.X R25, R33, c[0x0][0x17c], RZ, P0, !PT ;  /* 0x00005f002119da10 */ /* 0x000fe400007fe4ff */
[----:B-1----:R-:W-:-:S03]  /*2e90*/  @!P3 IADD3 R26, P6, R18, c[0x0][0x180], RZ ;  /* 0x00006000121aba10 */ /* 0x002fc60007fde0ff */
[----:B------:R1:W5:Y:S01]  /*2ea0*/  @!P5 LDG.E R56, [R24.64] ;  /* 0x000000121838d981 */ /* 0x000362000c1e1900 */
[----:B0-----:R-:W-:Y:S01]  /*2eb0*/  @!P4 IADD3 R16, P0, R32, c[0x0][0x180], RZ ;  /* 0x000060002010ca10 */ /* 0x001fe20007f1e0ff */
[----:B------:R-:W-:Y:S01]  /*2ec0*/  CS2R R54, SRZ ;  /* 0x0000000000367805 */ /* 0x000fe2000001ff00 */
[----:B------:R-:W-:Y:S01]  /*2ed0*/  CS2R R12, SRZ ;  /* 0x00000000000c7805 */ /* 0x000fe2000001ff00 */
[----:B------:R-:W-:Y:S02]  /*2ee0*/  @!P3 IADD3.X R27, R28, c[0x0][0x184], RZ, P6, !PT ;  /* 0x000061001c1bba10 */ /* 0x000fe400037fe4ff */
[----:B-1----:R-:W-:-:S03]  /*2ef0*/  @!P4 IADD3 R24, P5, R32, c[0x0][0x178], RZ ;  /* 0x00005e002018ca10 */ /* 0x002fc60007fbe0ff */
[----:B------:R0:W5:Y:S01]  /*2f00*/  @!P3 LDG.E R12, [R26.64] ;  /* 0x000000121a0cb981 */ /* 0x000162000c1e1900 */
[C---:B------:R-:W-:Y:S02]  /*2f10*/  @!P4 IADD3.X R17, R30.reuse, c[0x0][0x184], RZ, P0, !PT ;  /* 0x000061001e11ca10 */ /* 0x040fe400007fe4ff */
[----:B------:R-:W-:-:S03]  /*2f20*/  @!P4 IADD3.X R25, R30, c[0x0][0x17c], RZ, P5, !PT ;  /* 0x00005f001e19ca10 */ /* 0x000fc60002ffe4ff */
[----:B------:R1:W5:Y:S04]  /*2f30*/  @!P4 LDG.E R11, [R16.64] ;  /* 0x00000012100bc981 */ /* 0x000368000c1e1900 */
[----:B------:R4:W5:Y:S01]  /*2f40*/  @!P4 LDG.E R55, [R24.64] ;  /* 0x000000121837c981 */ /* 0x000962000c1e1900 */
[----:B0-----:R-:W-:Y:S02]  /*2f50*/  @!P2 IADD3 R26, P5, R31, c[0x0][0x178], RZ ;  /* 0x00005e001f1aaa10 */ /* 0x001fe40007fbe0ff */
[----:B------:R-:W-:Y:S02]  /*2f60*/  MOV R53, RZ ;  /* 0x000000ff00357202 */ /* 0x000fe40000000f00 */
[----:B------:R-:W-:Y:S02]  /*2f70*/  @!P2 IADD3.X R27, R29, c[0x0][0x17c], RZ, P5, !PT ;  /* 0x00005f001d1baa10 */ /* 0x000fe40002ffe4ff */
[----:B----4-:R-:W-:-:S03]  /*2f80*/  @!P2 IADD3 R24, P4, R31, c[0x0][0x180], RZ ;  /* 0x000060001f18aa10 */ /* 0x010fc60007f9e0ff */
[----:B------:R0:W5:Y:S01]  /*2f90*/  @!P2 LDG.E R53, [R26.64] ;  /* 0x000000121a35a981 */ /* 0x000162000c1e1900 */
[----:B------:R-:W-:-:S05]  /*2fa0*/  @!P2 IADD3.X R25, R29, c[0x0][0x184], RZ, P4, !PT ;  /* 0x000061001d19aa10 */ /* 0x000fca00027fe4ff */
[----:B------:R0:W5:Y:S01]  /*2fb0*/  @!P2 LDG.E R13, [R24.64] ;  /* 0x00000012180da981 */ /* 0x000162000c1e1900 */
[----:B-1----:R-:W-:-:S04]  /*2fc0*/  @!P3 IADD3 R16, P0, R18, c[0x0][0x178], RZ ;  /* 0x00005e001210ba10 */ /* 0x002fc80007f1e0ff */
[----:B------:R-:W-:Y:S01]  /*2fd0*/  @!P3 IADD3.X R17, R28, c[0x0][0x17c], RZ, P0, !PT ;  /* 0x00005f001c11ba10 */ /* 0x000fe200007fe4ff */
[----:B--2---:R-:W1:Y:S01]  /*2fe0*/  R2UR UR24, R14 ;  /* 0x000000000e1873c2 */ /* 0x004e6200000e0000 */
[----:B------:R-:W-:Y:S01]  /*2ff0*/  UMOV UR25, 0x3f800000 ;  /* 0x3f80000000197882 */ /* 0x000fe20000000000 */
[----:B------:R-:W-:Y:S02]  /*3000*/  BSSY B0, `(.L_x_1568) ;  /* 0x0000021000007945 */ /* 0x000fe40003800000 */
[----:B------:R2:W5:Y:S01]  /*3010*/  @!P3 LDG.E R54, [R16.64] ;  /* 0x000000121036b981 */ /* 0x000562000c1e1900 */
[----:B-1----:R-:W-:-:S05]  /*3020*/  MOV R14, UR24 ;  /* 0x00000018000e7c02 */ /* 0x002fca0008000f00 */
[----:B------:R-:W-:-:S05]  /*3030*/  FFMA.FTZ R14, -R14, UR24, R15 ;  /* 0x000000180e0e7c23 */ /* 0x000fca000801010f */
[----:B------:R-:W-:-:S13]  /*3040*/  FSETP.GTU.FTZ.AND P0, PT, R14, RZ, PT ;  /* 0x000000ff0e00720b */ /* 0x000fda0003f1c000 */
[----:B------:R-:W-:Y:S01]  /*3050*/  VOTEU.ANY UP0, P0 ;  /* 0x00000000003f7886 */ /* 0x000fe20000000100 */
[----:B------:R-:W-:-:S13]  /*3060*/  PLOP3.LUT P0, PT, PT, PT, UP0, 0x80, 0x0 ;  /* 0x000000000000781c */ /* 0x000fda0003f0f008 */
[----:B------:R-:W-:-:S06]  /*3070*/  @P0 FADD.FTZ R14, R14, c[0x0][0x1a0] ;  /* 0x000068000e0e0621 */ /* 0x000fcc0000010000 */
[----:B------:R-:W1:Y:S02]  /*3080*/  @P0 MUFU.RSQ R14, R14 ;  /* 0x0000000e000e0308 */ /* 0x000e640000001400 */
[----:B-1----:R1:W4:Y:S01]  /*3090*/  @P0 R2UR UR5, R14 ;  /* 0x000000000e0503c2 */ /* 0x00232200000e0000 */
[----:B------:R-:W-:Y:S01]  /*30a0*/  ISETP.GT.U32.AND P0, PT, R0, 0x22f, PT ;  /* 0x0000022f0000780c */ /* 0x000fe20003f04070 */
[----:B--2---:R-:W-:Y:S01]  /*30b0*/  CS2R R16, SRZ ;  /* 0x0000000000107805 */ /* 0x004fe2000001ff00 */
[----:B------:R-:W-:Y:S01]  /*30c0*/  ISETP.NE.AND P4, PT, RZ, UR21, PT ;  /* 0x00000015ff007c0c */ /* 0x000fe2000bf85270 */
[----:B-1----:R-:W-:Y:S01]  /*30d0*/  CS2R R14, SRZ ;  /* 0x00000000000e7805 */ /* 0x002fe2000001ff00 */
[----:B----4-:R-:W-:Y:S01]  /*30e0*/  @UP0 UMOV UR25, UR5 ;  /* 0x0000000500190c82 */ /* 0x010fe20008000000 */
[--C-:B---3--:R-:W-:Y:S02]  /*30f0*/  HADD2.F32 R18, -RZ, R59.reuse.H0_H0 ;  /* 0x2000003bff127230 */ /* 0x108fe40000004100 */
[----:B------:R-:W-:-:S06]  /*3100*/  HADD2.F32 R28, -RZ, R59.H1_H1 ;  /* 0x3000003bff1c7230 */ /* 0x000fcc0000004100 */
[----:B------:R-:W-:Y:S05]  /*3110*/  @P0 BRA `(.L_x_1569) ;  /* 0x000000f000000947 */ /* 0x000fea0003800000 */
[----:B0-----:R-:W-:Y:S02]  /*3120*/  ISETP.NE.AND P0, PT, RZ, UR21, PT ;  /* 0x00000015ff007c0c */ /* 0x001fe4000bf05270 */
        /* <DEDUP_REMOVED lines=14> */
.L_x_1569:
[----:B0-----:R-:W-:Y:S05]  /*3210*/  BSYNC B0 ;  /* 0x0000000000007941 */ /* 0x001fea0003800000 */
.L_x_1568:
        /* <DEDUP_REMOVED lines=25> */
.L_x_1570:
        /* <DEDUP_REMOVED lines=34> */
.L_x_1571:
        /* <DEDUP_REMOVED lines=40> */
.L_x_1572:
        /* <DEDUP_REMOVED lines=37> */
.L_x_1573:
        /* <DEDUP_REMOVED lines=37> */
.L_x_1574:
        /* <DEDUP_REMOVED lines=37> */
.L_x_1575:
        /* <DEDUP_REMOVED lines=37> */
.L_x_1576:
        /* <DEDUP_REMOVED lines=37> */
.L_x_1577:
        /* <DEDUP_REMOVED lines=37> */
.L_x_1578:
        /* <DEDUP_REMOVED lines=37> */
.L_x_1579:
        /* <DEDUP_REMOVED lines=37> */
.L_x_1580:
        /* <DEDUP_REMOVED lines=37> */
.L_x_1581:
        /* <DEDUP_REMOVED lines=37> */
.L_x_1582:
        /* <DEDUP_REMOVED lines=37> */
.L_x_1583:
        /* <DEDUP_REMOVED lines=37> */
.L_x_1584:
        /* <DEDUP_REMOVED lines=37> */
.L_x_1585:
        /* <DEDUP_REMOVED lines=37> */
.L_x_1586:
        /* <DEDUP_REMOVED lines=37> */
.L_x_1587:
        /* <DEDUP_REMOVED lines=37> */
.L_x_1588:
        /* <DEDUP_REMOVED lines=37> */
.L_x_1589:
        /* <DEDUP_REMOVED lines=37> */
.L_x_1590:
        /* <DEDUP_REMOVED lines=37> */
.L_x_1591:
        /* <DEDUP_REMOVED lines=37> */
.L_x_1592:
        /* <DEDUP_REMOVED lines=37> */
.L_x_1593:
        /* <DEDUP_REMOVED lines=37> */
.L_x_1594:
        /* <DEDUP_REMOVED lines=37> */
.L_x_1595:
        /* <DEDUP_REMOVED lines=37> */
.L_x_1596:
        /* <DEDUP_REMOVED lines=37> */
.L_x_1597:
        /* <DEDUP_REMOVED lines=37> */
.L_x_1598:
        /* <DEDUP_REMOVED lines=37> */
.L_x_1599:
        /* <DEDUP_REMOVED lines=9> */
[----:B------:R-:W-:Y:S01]  /*7750*/  FFMA.FTZ R24, R88, R25, R18 ;  /* 0x0000001958187223 */ /* 0x000fe20000010012 */
[--C-:B------:R-:W-:Y:S01]  /*7760*/  HADD2.F32 R18, -RZ, R54.reuse.H1_H1 ;  /* 0x30000036ff127230 */ /* 0x100fe20000004100 */
[----:B------:R-:W-:Y:S01]  /*7770*/  FADD.FTZ R26, R25, R26 ;  /* 0x0000001a191a7221 */ /* 0x000fe20000010000 */
[----:B------:R-:W-:Y:S01]  /*7780*/  HADD2.F32 R25, -RZ, R54.H0_H0 ;  /* 0x20000036ff197230 */ /* 0x000fe20000004100 */
        /* <DEDUP_REMOVED lines=22> */
.L_x_1600:
[----:B------:R-:W-:Y:S01]  /*78f0*/  FMUL.FTZ R27, R25, R14 ;  /* 0x0000000e191b7220 */ /* 0x000fe20000410000 */
[----:B------:R-:W-:Y:S01]  /*7900*/  HADD2.F32 R91, -RZ, R13.H1_H1 ;  /* 0x3000000dff5b7230 */ /* 0x000fe20000004100 */
[----:B------:R-:W-:Y:S02]  /*7910*/  FMUL.FTZ R33, R18, R17 ;  /* 0x0000001112217220 */ /* 0x000fe40000410000 */
[----:B------:R-:W-:Y:S02]  /*7920*/  FFMA.FTZ R24, R29, R27, R24 ;  /* 0x0000001b1d187223 */ /* 0x000fe40000010018 */
[----:B------:R-:W-:Y:S01]  /*7930*/  FADD.FTZ R26, R26, R27 ;  /* 0x0000001b1a1a7221 */ /* 0x000fe20000010000 */
[----:B------:R-:W-:Y:S01]  /*7940*/  HADD2.F32 R27, -RZ, R53.H1_H1 ;  /* 0x30000035ff1b7230 */ /* 0x000fe20000004100 */
[----:B------:R-:W-:Y:S01]  /*7950*/  FFMA.FTZ R32, R28, R33, R24 ;  /* 0x000000211c207223 */ /* 0x000fe20000010018 */
[----:B------:R-:W-:Y:S01]  /*7960*/  HADD2.F32 R24, -RZ, R13.H0_H0 ;  /* 0x2000000dff187230 */ /* 0x000fe20000004100 */
[----:B------:R-:W-:-:S02]  /*7970*/  FADD.FTZ R91, R91, -UR24 ;  /* 0x800000185b5b7e21 */ /* 0x000fc40008010000 */
[----:B------:R-:W-:Y:S01]  /*7980*/  FADD.FTZ R33, R33, R26 ;  /* 0x0000001a21217221 */ /* 0x000fe20000010000 */
[----:B------:R-:W-:Y:S01]  /*7990*/  HADD2.F32 R26, -RZ, R53.H0_H0 ;  /* 0x20000035ff1a7230 */ /* 0x000fe20000004100 */
        /* <DEDUP_REMOVED lines=22> */
.L_x_1601:
        /* <DEDUP_REMOVED lines=113> */
.L_x_1603:
[----:B------:R-:W-:Y:S05]  /*8210*/  BSYNC B0 ;  /* 0x0000000000007941 */ /* 0x000fea0003800000 */
.L_x_1602:
        /* <DEDUP_REMOVED lines=78> */
.L_x_1605:
[----:B------:R-:W-:Y:S05]  /*8700*/  BSYNC B0 ;  /* 0x0000000000007941 */ /* 0x000fea0003800000 */
.L_x_1604:
        /* <DEDUP_REMOVED lines=20> */
.L_x_1607:
[----:B------:R-:W-:Y:S05]  /*8850*/  BSYNC B0 ;  /* 0x0000000000007941 */ /* 0x000fea0003800000 */
.L_x_1606:
        /* <DEDUP_REMOVED lines=41> */
.L_x_1610:
[----:B------:R-:W-:Y:S02]  /*8af0*/  MOV R24, UR16 ;  /* 0x0000001000187c02 */ /* 0x000fe40008000f00 */
[----:B------:R-:W-:-:S05]  /*8b00*/  MOV R25, UR17 ;  /* 0x0000001100197c02 */ /* 0x000fca0008000f00 */
[----:B------:R-:W2:Y:S01]  /*8b10*/  LDG.E.STRONG.GPU R24, [R24.64] ;  /* 0x0000001218187981 */ /* 0x000ea2000c1ef900 */
[----:B------:R-:W-:Y:S01]  /*8b20*/  YIELD ;  /* 0x0000000000007946 */ /* 0x000fe20003800000 */
[----:B--2---:R-:W-:Y:S01]  /*8b30*/  ISETP.NE.AND P0, PT, R24, R18, PT ;  /* 0x000000121800720c */ /* 0x004fe20003f05270 */
[----:B------:R-:W-:-:S12]  /*8b40*/  CCTL.IVALL ;  /* 0x00000000ff00798f */ /* 0x000fd80002000000 */
[----:B------:R-:W-:Y:S05]  /*8b50*/  @P0 BRA `(.L_x_1610) ;  /* 0xffffff9000000947 */ /* 0x000fea000383ffff */
.L_x_1609:
        /* <DEDUP_REMOVED lines=20> */
.L_x_1614:
        /* <DEDUP_REMOVED lines=158> */
.L_x_1613:
        /* <DEDUP_REMOVED lines=85> */
.L_x_1615:
[----:B01----:R-:W-:-:S13]  /*9bd0*/  ISETP.NE.OR P0, PT, RZ, UR14, P0 ;  /* 0x0000000eff007c0c */ /* 0x003fda0008705670 */
[----:B------:R-:W-:Y:S05]  /*9be0*/  @!P0 BRA `(.L_x_1611) ;  /* 0x000002a000008947 */ /* 0x000fea0003800000 */
.L_x_1612:
        /* <DEDUP_REMOVED lines=42> */
.L_x_1611:
        /* <DEDUP_REMOVED lines=16> */
.L_x_1617:
[----:B------:R-:W-:Y:S05]  /*9f90*/  BSYNC B0 ;  /* 0x0000000000007941 */ /* 0x000fea0003800000 */
.L_x_1616:
        /* <DEDUP_REMOVED lines=24> */
.L_x_1608:
[----:B------:R-:W-:Y:S01]  /*a120*/  @!P2 STS.64 [0xb0], R32 ;  /* 0x0000b020ff00a388 */ /* 0x000fe20000000a00 */
[--C-:B------:R-:W-:Y:S02]  /*a130*/  HADD2.F32 R18, -RZ, R58.reuse.H0_H0 ;  /* 0x2000003aff127230 */ /* 0x100fe40000004100 */
[----:B------:R-:W-:Y:S01]  /*a140*/  HADD2.F32 R58, -RZ, R58.H1_H1 ;  /* 0x3000003aff3a7230 */ /* 0x000fe20000004100 */
[----:B------:R-:W-:Y:S06]  /*a150*/  BAR.SYNC.DEFER_BLOCKING 0x0 ;  /* 0x0000000000007b1d */ /* 0x000fec0000010000 */
[----:B01----:R-:W0:Y:S02]  /*a160*/  LDS.64 R24, [0xb0] ;  /* 0x0000b000ff187984 */ /* 0x003e240000000a00 */
[----:B0-----:R-:W-:-:S02]  /*a170*/  FMUL.FTZ R24, R24, c[0x0][0x20c] ;  /* 0x0000830018187a20 */ /* 0x001fc40000410000 */
[----:B------:R-:W-:Y:S02]  /*a180*/  FMUL.FTZ R25, R25, c[0x0][0x20c] ;  /* 0x0000830019197a20 */ /* 0x000fe40000410000 */
[----:B------:R0:W1:Y:S08]  /*a190*/  R2UR UR5, R24 ;  /* 0x00000000180573c2 */ /* 0x00007000000e0000 */
[----:B------:R2:W3:Y:S01]  /*a1a0*/  R2UR UR6, R25 ;  /* 0x00000000190673c2 */ /* 0x0004e200000e0000 */
[----:B0-----:R-:W-:-:S05]  /*a1b0*/  HADD2.F32 R24, -RZ, R59.H1_H1 ;  /* 0x3000003bff187230 */ /* 0x001fca0000004100 */
[----:B------:R-:W-:Y:S01]  /*a1c0*/  FADD.FTZ R24, R24, -UR24 ;  /* 0x8000001818187e21 */ /* 0x000fe20008010000 */
[----:B--2---:R-:W-:-:S03]  /*a1d0*/  HADD2.F32 R25, -RZ, R59.H0_H0 ;  /* 0x2000003bff197230 */ /* 0x004fc60000004100 */
        /* <DEDUP_REMOVED lines=22> */
.L_x_1618:
        /* <DEDUP_REMOVED lines=21> */
.L_x_1620:
[----:B------:R-:W-:Y:S05]  /*a490*/  BSYNC B0 ;  /* 0x0000000000007941 */ /* 0x000fea0003800000 */
.L_x_1619:
[C---:B-----5:R-:W-:Y:S01]  /*a4a0*/  IADD3 R29, R2.reuse, 0x10, RZ ;  /* 0x00000010021d7810 */ /* 0x060fe20007ffe0ff */
        /* <DEDUP_REMOVED lines=32> */
.L_x_1621:
        /* <DEDUP_REMOVED lines=20> */
.L_x_1623:
[----:B------:R-:W-:Y:S05]  /*a7f0*/  BSYNC B0 ;  /* 0x0000000000007941 */ /* 0x000fea0003800000 */
.L_x_1622:
        /* <DEDUP_REMOVED lines=33> */
.L_x_1624:
        /* <DEDUP_REMOVED lines=20> */
.L_x_1626:
[----:B------:R-:W-:Y:S05]  /*ab50*/  BSYNC B0 ;  /* 0x0000000000007941 */ /* 0x000fea0003800000 */
.L_x_1625:
        /* <DEDUP_REMOVED lines=33> */
.L_x_1627:
        /* <DEDUP_REMOVED lines=20> */
.L_x_1629:
[----:B------:R-:W-:Y:S05]  /*aeb0*/  BSYNC B0 ;  /* 0x0000000000007941 */ /* 0x000fea0003800000 */
.L_x_1628:
        /* <DEDUP_REMOVED lines=35> */
.L_x_1630:
        /* <DEDUP_REMOVED lines=20> */
.L_x_1632:
[----:B------:R-:W-:Y:S05]  /*b230*/  BSYNC B0 ;  /* 0x0000000000007941 */ /* 0x000fea0003800000 */
.L_x_1631:
        /* <DEDUP_REMOVED lines=35> */
.L_x_1633:
        /* <DEDUP_REMOVED lines=20> */
.L_x_1635:
[----:B------:R-:W-:Y:S05]  /*b5b0*/  BSYNC B0 ;  /* 0x0000000000007941 */ /* 0x000fea0003800000 */
.L_x_1634:
        /* <DEDUP_REMOVED lines=41> */
.L_x_1636:
[----:B------:R-:W-:Y:S01]  /*b850*/  BSSY B0, `(.L_x_1637) ;  /* 0x0000014000007945 */ /* 0x000fe20003800000 */
[----:B------:R-:W-:Y:S05]  /*b860*/  @P3 BRA `(.L_x_1638) ;  /* 0x0000012000003947 */ /* 0x000fea0003800000 */
[----:B------:R-:W-:-:S05]  /*b870*/  MOV R27, UR5 ;  /* 0x00000005001b7c02 */ /* 0x000fca0008000f00 */
[----:B---3--:R-:W-:Y:S02]  /*b880*/  FFMA.FTZ R27, R26, R27, UR6 ;  /* 0x000000061a1b7e23 */ /* 0x008fe4000801001b */
        /* <DEDUP_REMOVED lines=16> */
.L_x_1638:
[----:B------:R-:W-:Y:S05]  /*b990*/  BSYNC B0 ;  /* 0x0000000000007941 */ /* 0x000fea0003800000 */
.L_x_1637:
        /* <DEDUP_REMOVED lines=25> */
.L_x_1639:
[----:B------:R-:W-:Y:S01]  /*bb30*/  BSSY B0, `(.L_x_1640) ;  /* 0x0000014000007945 */ /* 0x000fe20003800000 */
[----:B------:R-:W-:Y:S05]  /*bb40*/  @P5 BRA `(.L_x_1641) ;  /* 0x0000012000005947 */ /* 0x000fea0003800000 */
[----:B0-----:R-:W-:-:S05]  /*bb50*/  MOV R26, UR5 ;  /* 0x00000005001a7c02 */ /* 0x001fca0008000f00 */
        /* <DEDUP_REMOVED lines=17> */
.L_x_1641:
[----:B------:R-:W-:Y:S05]  /*bc70*/  BSYNC B0 ;  /* 0x0000000000007941 */ /* 0x000fea0003800000 */
.L_x_1640:
        /* <DEDUP_REMOVED lines=41> */
.L_x_1642:
        /* <DEDUP_REMOVED lines=20> */
.L_x_1644:
[----:B------:R-:W-:Y:S05]  /*c050*/  BSYNC B0 ;  /* 0x0000000000007941 */ /* 0x000fea0003800000 */
.L_x_1643:
        /* <DEDUP_REMOVED lines=25> */
.L_x_1645:
        /* <DEDUP_REMOVED lines=20> */
.L_x_1647:
[----:B------:R-:W-:Y:S05]  /*c330*/  BSYNC B0 ;  /* 0x0000000000007941 */ /* 0x000fea0003800000 */
.L_x_1646:
        /* <DEDUP_REMOVED lines=41> */
.L_x_1648:
        /* <DEDUP_REMOVED lines=20> */
.L_x_1650:
[----:B------:R-:W-:Y:S05]  /*c710*/  BSYNC B0 ;  /* 0x0000000000007941 */ /* 0x000fea0003800000 */
.L_x_1649:
        /* <DEDUP_REMOVED lines=25> */
.L_x_1651:
        /* <DEDUP_REMOVED lines=20> */
.L_x_1653:
[----:B------:R-:W-:Y:S05]  /*c9f0*/  BSYNC B0 ;  /* 0x0000000000007941 */ /* 0x000fea0003800000 */
.L_x_1652:
        /* <DEDUP_REMOVED lines=41> */
.L_x_1654:
        /* <DEDUP_REMOVED lines=20> */
.L_x_1656:
[----:B------:R-:W-:Y:S05]  /*cdd0*/  BSYNC B0 ;  /* 0x0000000000007941 */ /* 0x000fea0003800000 */
.L_x_1655:
        /* <DEDUP_REMOVED lines=25> */
.L_x_1657:
[----:B------:R-:W-:Y:S01]  /*cf70*/  BSSY B0, `(.L_x_1658) ;  /* 0x0000014000007945 */ /* 0x000fe20003800000 */
[----:B------:R-:W-:Y:S05]  /*cf80*/  @P5 BRA `(.L_x_1659) ;  /* 0x0000012000005947 */ /* 0x000fea0003800000 */
[----:B0-----:R-:W-:-:S05]  /*cf90*/  MOV R26, UR5 ;  /* 0x00000005001a7c02 */ /* 0x001fca0008000f00 */
        /* <DEDUP_REMOVED lines=17> */
.L_x_1659:
[----:B------:R-:W-:Y:S05]  /*d0b0*/  BSYNC B0 ;  /* 0x0000000000007941 */ /* 0x000fea0003800000 */
.L_x_1658:
        /* <DEDUP_REMOVED lines=41> */
.L_x_1660:
        /* <DEDUP_REMOVED lines=20> */
.L_x_1662:
[----:B------:R-:W-:Y:S05]  /*d490*/  BSYNC B0 ;  /* 0x0000000000007941 */ /* 0x000fea0003800000 */
.L_x_1661:
        /* <DEDUP_REMOVED lines=25> */
.L_x_1663:
        /* <DEDUP_REMOVED lines=20> */
.L_x_1665:
[----:B------:R-:W-:Y:S05]  /*d770*/  BSYNC B0 ;  /* 0x0000000000007941 */ /* 0x000fea0003800000 */
.L_x_1664:
        /* <DEDUP_REMOVED lines=41> */
.L_x_1666:
        /* <DEDUP_REMOVED lines=20> */
.L_x_1668:
[----:B------:R-:W-:Y:S05]  /*db50*/  BSYNC B0 ;  /* 0x0000000000007941 */ /* 0x000fea0003800000 */
.L_x_1667:
        /* <DEDUP_REMOVED lines=25> */
.L_x_1669:
[----:B------:R-:W-:Y:S01]  /*dcf0*/  BSSY B0, `(.L_x_1670) ;  /* 0x0000013000007945 */ /* 0x000fe20003800000 */
[----:B------:R-:W-:Y:S05]  /*dd00*/  @P5 BRA `(.L_x_1671) ;  /* 0x0000011000005947 */ /* 0x000fea0003800000 */
[----:B------:R-:W-:-:S05]  /*dd10*/  MOV R18, UR5 ;  /* 0x0000000500127c02 */ /* 0x000fca0008000f00 */
[-C--:B---3--:R-:W-:Y:S02]  /*dd20*/  FFMA.FTZ R25, R25, R18.reuse, UR6 ;  /* 0x0000000619197e23 */ /* 0x088fe40008010012 */
        /* <DEDUP_REMOVED lines=15> */
.L_x_1671:
[----:B------:R-:W-:Y:S05]  /*de20*/  BSYNC B0 ;  /* 0x0000000000007941 */ /* 0x000fea0003800000 */
.L_x_1670:
        /* <DEDUP_REMOVED lines=8> */
[----:B------:R-:W-:Y:S01]  /*deb0*/  IADD3 R39, R2, 0x140, RZ ;  /* 0x0000014002277810 */ /* 0x000fe20007ffe0ff */
        /* <DEDUP_REMOVED lines=32> */
.L_x_1672:
[----:B------:R-:W-:Y:S01]  /*e0c0*/  BSSY B0, `(.L_x_1673) ;  /* 0x0000014000007945 */ /* 0x000fe20003800000 */
[----:B------:R-:W-:Y:S05]  /*e0d0*/  @P3 BRA `(.L_x_1674) ;  /* 0x0000012000003947 */ /* 0x000fea0003800000 */
[----:B------:R-:W-:Y:S02]  /*e0e0*/  MOV R28, UR5 ;  /* 0x00000005001c7c02 */ /* 0x000fe40008000f00 */
[----:B------:R-:W-:-:S03]  /*e0f0*/  MOV R29, UR5 ;  /* 0x00000005001d7c02 */ /* 0x000fc60008000f00 */
[----:B---3--:R-:W-:Y:S02]  /*e100*/  FFMA.FTZ R28, R27, R28, UR6 ;  /* 0x000000061b1c7e23 */ /* 0x008fe4000801001c */
[----:B------:R-:W-:Y:S01]  /*e110*/  FFMA.FTZ R29, R24, R29, UR6 ;  /* 0x00000006181d7e23 */ /* 0x000fe2000801001d */
[----:B------:R-:W-:Y:S01]  /*e120*/  MOV R24, R20 ;  /* 0x0000001400187202 */ /* 0x000fe20000000f00 */
[----:B------:R-:W-:Y:S01]  /*e130*/  FFMA.FTZ R28, R25, R14, -R28 ;  /* 0x0000000e191c7223 */ /* 0x000fe2000001081c */
[----:B------:R-:W-:Y:S01]  /*e140*/  MOV R25, R23 ;  /* 0x0000001700197202 */ /* 0x000fe20000000f00 */
[----:B------:R-:W-:Y:S02]  /*e150*/  IMAD R27, R40, c[0x0][0x1d8], RZ ;  /* 0x00007600281b7a24 */ /* 0x000fe400078e02ff */
[----:B------:R-:W-:Y:S02]  /*e160*/  FFMA.FTZ R29, R26, R17, -R29 ;  /* 0x000000111a1d7223 */ /* 0x000fe4000001081d */
[----:B------:R-:W-:-:S02]  /*e170*/  IMAD R27, R33, c[0x0][0x1dc], R27 ;  /* 0x00007700211b7a24 */ /* 0x000fc400078e021b */
        /* <DEDUP_REMOVED lines=8> */
.L_x_1674:
[----:B------:R-:W-:Y:S05]  /*e200*/  BSYNC B0 ;  /* 0x0000000000007941 */ /* 0x000fea0003800000 */
.L_x_1673:
        /* <DEDUP_REMOVED lines=25> */
.L_x_1675:
[----:B------:R-:W-:Y:S01]  /*e3a0*/  BSSY B0, `(.L_x_1676) ;  /* 0x0000014000007945 */ /* 0x000fe20003800000 */
[----:B------:R-:W-:Y:S05]  /*e3b0*/  @P5 BRA `(.L_x_1677) ;  /* 0x0000012000005947 */ /* 0x000fea0003800000 */
[----:B0-----:R-:W-:-:S05]  /*e3c0*/  MOV R27, UR5 ;  /* 0x00000005001b7c02 */ /* 0x001fca0008000f00 */
        /* <DEDUP_REMOVED lines=17> */
.L_x_1677:
[----:B------:R-:W-:Y:S05]  /*e4e0*/  BSYNC B0 ;  /* 0x0000000000007941 */ /* 0x000fea0003800000 */
.L_x_1676:
[C---:B------:R-:W-:Y:S01]  /*e4f0*/  IADD3 R37, R2.reuse, 0x150, RZ ;  /* 0x0000015002257810 */ /* 0x040fe20007ffe0ff */
[--C-:B------:R-:W-:Y:S01]  /*e500*/  HADD2.F32 R18, -RZ, R3.reuse.H0_H0 ;  /* 0x20000003ff127230 */ /* 0x100fe20000004100 */
[----:B------:R-:W-:Y:S01]  /*e510*/  IADD3 R40, R2, 0x140, RZ ;  /* 0x0000014002287810 */ /* 0x000fe20007ffe0ff */
[----:B------:R-:W-:Y:S01]  /*e520*/  HADD2.F32 R3, -RZ, R3.H1_H1 ;  /* 0x30000003ff037230 */ /* 0x000fe20000004100 */
[----:B------:R-:W-:Y:S01]  /*e530*/  SHF.R.S32.HI R37, RZ, 0x1f, R37 ;  /* 0x0000001fff257819 */ /* 0x000fe20000011425 */
[--C-:B0-----:R-:W-:Y:S01]  /*e540*/  HADD2.F32 R26, -RZ, R19.reuse.H1_H1 ;  /* 0x30000013ff1a7230 */ /* 0x101fe20000004100 */
        /* <DEDUP_REMOVED lines=35> */
.L_x_1678:
        /* <DEDUP_REMOVED lines=20> */
.L_x_1680:
[----:B------:R-:W-:Y:S05]  /*e8c0*/  BSYNC B0 ;  /* 0x0000000000007941 */ /* 0x000fea0003800000 */
.L_x_1679:
        /* <DEDUP_REMOVED lines=25> */
.L_x_1681:
        /* <DEDUP_REMOVED lines=20> */
.L_x_1683:
[----:B------:R-:W-:Y:S05]  /*eba0*/  BSYNC B0 ;  /* 0x0000000000007941 */ /* 0x000fea0003800000 */
.L_x_1682:
        /* <DEDUP_REMOVED lines=41> */
.L_x_1684:
        /* <DEDUP_REMOVED lines=20> */
.L_x_1686:
[----:B------:R-:W-:Y:S05]  /*ef80*/  BSYNC B0 ;  /* 0x0000000000007941 */ /* 0x000fea0003800000 */
.L_x_1685:
        /* <DEDUP_REMOVED lines=25> */
.L_x_1687:
        /* <DEDUP_REMOVED lines=20> */
.L_x_1689:
[----:B------:R-:W-:Y:S05]  /*f260*/  BSYNC B0 ;  /* 0x0000000000007941 */ /* 0x000fea0003800000 */
.L_x_1688:
        /* <DEDUP_REMOVED lines=41> */
.L_x_1690:
        /* <DEDUP_REMOVED lines=20> */
.L_x_1692:
[----:B------:R-:W-:Y:S05]  /*f640*/  BSYNC B0 ;  /* 0x0000000000007941 */ /* 0x000fea0003800000 */
.L_x_1691:
        /* <DEDUP_REMOVED lines=25> */
.L_x_1693:
[----:B------:R-:W-:Y:S01]  /*f7e0*/  BSSY B0, `(.L_x_1694) ;  /* 0x0000014000007945 */ /* 0x000fe20003800000 */
[----:B------:R-:W-:Y:S05]  /*f7f0*/  @P5 BRA `(.L_x_1695) ;  /* 0x0000012000005947 */ /* 0x000fea0003800000 */
[----:B0-----:R-:W-:Y:S01]  /*f800*/  MOV R5, UR5 ;  /* 0x0000000500057c02 */ /* 0x001fe20008000f00 */
        /* <DEDUP_REMOVED lines=17> */
.L_x_1695:
[----:B------:R-:W-:Y:S05]  /*f920*/  BSYNC B0 ;  /* 0x0000000000007941 */ /* 0x000fea0003800000 */
.L_x_1694:
        /* <DEDUP_REMOVED lines=41> */
.L_x_1696:
        /* <DEDUP_REMOVED lines=20> */
.L_x_1698:
[----:B------:R-:W-:Y:S05]  /*fd00*/  BSYNC B0 ;  /* 0x0000000000007941 */ /* 0x000fea0003800000 */
.L_x_1697:
        /* <DEDUP_REMOVED lines=25> */
.L_x_1699:
        /* <DEDUP_REMOVED lines=20> */
.L_x_1701:
[----:B------:R-:W-:Y:S05]  /*ffe0*/  BSYNC B0 ;  /* 0x0000000000007941 */ /* 0x000fea0003800000 */
.L_x_1700:
        /* <DEDUP_REMOVED lines=41> */
.L_x_1702:
        /* <DEDUP_REMOVED lines=20> */
.L_x_1704:
[----:B------:R-:W-:Y:S05]  /*103c0*/  BSYNC B0 ;  /* 0x0000000000007941 */ /* 0x000fea0003800000 */
.L_x_1703:
        /* <DEDUP_REMOVED lines=25> */
.L_x_1705:
        /* <DEDUP_REMOVED lines=20> */
.L_x_1707:
[----:B------:R-:W-:Y:S05]  /*106a0*/  BSYNC B0 ;  /* 0x0000000000007941 */ /* 0x000fea0003800000 */
.L_x_1706:
        /* <DEDUP_REMOVED lines=37> */
.L_x_1708:
        /* <DEDUP_REMOVED lines=20> */
.L_x_1710:
[----:B------:R-:W-:Y:S05]  /*10a40*/  BSYNC B0 ;  /* 0x0000000000007941 */ /* 0x000fea0003800000 */
.L_x_1709:
        /* <DEDUP_REMOVED lines=25> */
.L_x_1711:
        /* <DEDUP_REMOVED lines=20> */
.L_x_1713:
[----:B------:R-:W-:Y:S05]  /*10d20*/  BSYNC B0 ;  /* 0x0000000000007941 */ /* 0x000fea0003800000 */
.L_x_1712:
[----:B------:R-:W-:Y:S02]  /*10d30*/  ULDC UR5, c[0x0][0x10] ;  /* 0x0000040000057ab9 */ /* 0x000fe40000000800 */
[----:B------:R-:W-:Y:S02]  /*10d40*/  UIADD3 UR9, UR9, UR5, URZ ;  /* 0x0000000509097290 */ /* 0x000fe4000fffe03f */
[----:B------:R-:W-:Y:S02]  /*10d50*/  UIADD3 UR4, UR4, 0x1, URZ ;  /* 0x0000000104047890 */ /* 0x000fe4000fffe03f */
[----:B------:R-:W-:-:S06]  /*10d60*/  UISETP.GE.AND UP0, UPT, UR9, UR8, UPT ;  /* 0x000000080900728c */ /* 0x000fcc000bf06270 */
[----:B------:R-:W-:-:S13]  /*10d70*/  PLOP3.LUT P0, PT, PT, PT, UP0, 0x80, 0x0 ;  /* 0x000000000000781c */ /* 0x000fda0003f0f008 */
[----:B------:R-:W-:Y:S01]  /*10d80*/  @P0 CALL.REL.NOINC `(.L_x_1567) ;  /* 0x0000001000000944 */ /* 0x000fe20003c00000 */
[----:B------:R-:W-:Y:S05]  /*10d90*/  BRA `(.L_x_1714) ;  /* 0xfffef72000007947 */ /* 0x000fea000383ffff */
.L_x_1567:
        /* <DEDUP_REMOVED lines=18> */
.L_x_1716:
[----:B------:R-:W-:Y:S05]  /*10ec0*/  BSYNC B0 ;  /* 0x0000000000007941 */ /* 0x000fea0003800000 */
.L_x_1715:
        /* <DEDUP_REMOVED lines=11> */
.L_x_1718:
[----:B------:R-:W2:Y:S01]  /*10f80*/  LDG.E.STRONG.GPU R5, [R2.64] ;  /* 0x0000001202057981 */ /* 0x000ea2000c1ef900 */
[----:B------:R-:W-:Y:S01]  /*10f90*/  YIELD ;  /* 0x0000000000007946 */ /* 0x000fe20003800000 */
[----:B--2---:R-:W-:Y:S01]  /*10fa0*/  ISETP.NE.AND P0, PT, R5, R4, PT ;  /* 0x000000040500720c */ /* 0x004fe20003f05270 */
[----:B------:R-:W-:-:S12]  /*10fb0*/  CCTL.IVALL ;  /* 0x00000000ff00798f */ /* 0x000fd80002000000 */
[----:B------:R-:W-:Y:S05]  /*10fc0*/  @P0 BRA `(.L_x_1718) ;  /* 0xffffffb000000947 */ /* 0x000fea000383ffff */
.L_x_1717:
        /* <DEDUP_REMOVED lines=25> */
.L_x_1719:
        /* <DEDUP_REMOVED lines=26> */
.L_x_1720:
        /* <DEDUP_REMOVED lines=16> */
.L_x_5169:


//--------------------- .text._Z35group_norm_nhwc_bwd_one_pass_kernelI11Fp16IOFp16WLi64ELi70ELi560EEv26Group_norm_nhwc_bwd_params --------------------------
	.section	.text._Z35group_norm_nhwc_bwd_one_pass_kernelI11Fp16IOFp16WLi64ELi70ELi560EEv26Group_norm_nhwc_bwd_params,"ax",@progbits
	.sectioninfo	@"SHI_REGISTERS=56"
	.align	128
        .global         _Z35group_norm_nhwc_bwd_one_pass_kernelI11Fp16IOFp16WLi64ELi70ELi560EEv26Group_norm_nhwc_bwd_params
        .type           _Z35group_norm_nhwc_bwd_one_pass_kernelI11Fp16IOFp16WLi64ELi70ELi560EEv26Group_norm_nhwc_bwd_params,@function
        .size           _Z35group_norm_nhwc_bwd_one_pass_kernelI11Fp16IOFp16WLi64ELi70ELi560EEv26Group_norm_nhwc_bwd_params,(.L_x_5170 - _Z35group_norm_nhwc_bwd_one_pass_kernelI11Fp16IOFp16WLi64ELi70ELi560EEv26Group_norm_nhwc_bwd_params)
        .other          _Z35group_norm_nhwc_bwd_one_pass_kernelI11Fp16IOFp16WLi64ELi70ELi560EEv26Group_norm_nhwc_bwd_params,@"STO_CUDA_ENTRY STV_DEFAULT"
_Z35group_norm_nhwc_bwd_one_pass_kernelI11Fp16IOFp16WLi64ELi70ELi560EEv26Group_norm_nhwc_bwd_params:
.text._Z35group_norm_nhwc_bwd_one_pass_kernelI11Fp16IOFp16WLi64ELi70ELi560EEv26Group_norm_nhwc_bwd_params:
        /* <DEDUP_REMOVED lines=46> */
.L_x_1756:
        /* <DEDUP_REMOVED lines=151> */
.L_x_1723:
[----:B-1----:R-:W-:Y:S05]  /*0c50*/  BSYNC B0 ;  /* 0x0000000000007941 */ /* 0x002fea0003800000 */
.L_x_1722:
        /* <DEDUP_REMOVED lines=25> */
.L_x_1724:
        /* <DEDUP_REMOVED lines=33> */
.L_x_1725:
        /* <DEDUP_REMOVED lines=31> */
.L_x_1726:
        /* <DEDUP_REMOVED lines=35> */
.L_x_1727:
        /* <DEDUP_REMOVED lines=108> */
.L_x_1729:
[----:B------:R-:W-:Y:S05]  /*1ae0*/  BSYNC B0 ;  /* 0x0000000000007941 */ /* 0x000fea0003800000 */
.L_x_1728:
        /* <DEDUP_REMOVED lines=78> */
.L_x_1731:
[----:B------:R-:W-:Y:S05]  /*1fd0*/  BSYNC B0 ;  /* 0x0000000000007941 */ /* 0x000fea0003800000 */
.L_x_1730:
        /* <DEDUP_REMOVED lines=19> */
.L_x_1733:
[----:B------:R-:W-:Y:S05]  /*2110*/  BSYNC B0 ;  /* 0x0000000000007941 */ /* 0x000fea0003800000 */
.L_x_1732:
        /* <DEDUP_REMOVED lines=30> */
.L_x_1736:
[----:B------:R-:W2:Y:S01]  /*2300*/  LDG.E.STRONG.GPU R12, [R10.64] ;  /* 0x0000000e0a0c7981 */ /* 0x000ea2000c1ef900 */
[----:B------:R-:W-:Y:S01]  /*2310*/  YIELD ;  /* 0x0000000000007946 */ /* 0x000fe20003800000 */
[----:B--2---:R-:W-:Y:S01]  /*2320*/  ISETP.NE.AND P0, PT, R12, R15, PT ;  /* 0x0000000f0c00720c */ /* 0x004fe20003f05270 */
[----:B------:R-:W-:-:S12]  /*2330*/  CCTL.IVALL ;  /* 0x00000000ff00798f */ /* 0x000fd80002000000 */
[----:B------:R-:W-:Y:S05]  /*2340*/  @P0 BRA `(.L_x_1736) ;  /* 0xffffffb000000947 */ /* 0x000fea000383ffff */
.L_x_1735:
        /* <DEDUP_REMOVED lines=20> */
.L_x_1740:
        /* <DEDUP_REMOVED lines=116> */
.L_x_1739:
        /* <DEDUP_REMOVED lines=62> */
.L_x_1741:
[----:B------:R-:W-:-:S13]  /*2fb0*/  ISETP.NE.OR P0, PT, RZ, UR4, P0 ;  /* 0x00000004ff007c0c */ /* 0x000fda0008705670 */
[----:B------:R-:W-:Y:S05]  /*2fc0*/  @!P0 BRA `(.L_x_1737) ;  /* 0x000001f000008947 */ /* 0x000fea0003800000 */
.L_x_1738:
        /* <DEDUP_REMOVED lines=31> */
.L_x_1737:
        /* <DEDUP_REMOVED lines=12> */
.L_x_1743:
[----:B------:R-:W-:Y:S05]  /*3280*/  BSYNC B0 ;  /* 0x0000000000007941 */ /* 0x000fea0003800000 */
.L_x_1742:
        /* <DEDUP_REMOVED lines=16> */
.L_x_1734:
        /* <DEDUP_REMOVED lines=39> */
.L_x_1744:
        /* <DEDUP_REMOVED lines=18> */
.L_x_1746:
[----:B------:R-:W-:Y:S05]  /*3720*/  BSYNC B0 ;  /* 0x0000000000007941 */ /* 0x000fea0003800000 */
.L_x_1745:
        /* <DEDUP_REMOVED lines=25> */
.L_x_1747:
        /* <DEDUP_REMOVED lines=18> */
.L_x_1749:
[----:B------:R-:W-:Y:S05]  /*39e0*/  BSYNC B0 ;  /* 0x0000000000007941 */ /* 0x000fea0003800000 */
.L_x_1748:
        /* <DEDUP_REMOVED lines=33> */
.L_x_1750:
        /* <DEDUP_REMOVED lines=18> */
.L_x_1752:
[----:B------:R-:W-:Y:S05]  /*3d20*/  BSYNC B0 ;  /* 0x0000000000007941 */ /* 0x000fea0003800000 */
.L_x_1751:
        /* <DEDUP_REMOVED lines=25> */
.L_x_1753:
        /* <DEDUP_REMOVED lines=17> */
.L_x_1755:
[----:B------:R-:W-:Y:S05]  /*3fd0*/  BSYNC B0 ;  /* 0x0000000000007941 */ /* 0x000fea0003800000 */
.L_x_1754:
[----:B------:R-:W-:Y:S01]  /*3fe0*/  ULDC UR4, c[0x0][0x10] ;  /* 0x0000040000047ab9 */ /* 0x000fe20000000800 */
[----:B------:R-:W-:Y:S01]  /*3ff0*/  IADD3 R40, R40, 0x1, RZ ;  /* 0x0000000128287810 */ /* 0x000fe20007ffe0ff */
[----:B------:R-:W-:-:S04]  /*4000*/  UIADD3 UR7, UR7, UR4, URZ ;  /* 0x0000000407077290 */ /* 0x000fc8000fffe03f */
[----:B------:R-:W-:-:S06]  /*4010*/  UISETP.GE.AND UP0, UPT, UR7, UR6, UPT ;  /* 0x000000060700728c */ /* 0x000fcc000bf06270 */
[----:B------:R-:W-:-:S13]  /*4020*/  PLOP3.LUT P0, PT, PT, PT, UP0, 0x80, 0x0 ;  /* 0x000000000000781c */ /* 0x000fda0003f0f008 */
[----:B------:R-:W-:Y:S01]  /*4030*/  @P0 CALL.REL.NOINC `(.L_x_1721) ;  /* 0x0000001000000944 */ /* 0x000fe20003c00000 */
[----:B------:R-:W-:Y:S05]  /*4040*/  BRA `(.L_x_1756) ;  /* 0xffffc29000007947 */ /* 0x000fea000383ffff */
.L_x_1721:
        /* <DEDUP_REMOVED lines=18> */
.L_x_1758:
[----:B------:R-:W-:Y:S05]  /*4170*/  BSYNC B0 ;  /* 0x0000000000007941 */ /* 0x000fea0003800000 */
.L_x_1757:
        /* <DEDUP_REMOVED lines=11> */
.L_x_1760:
[----:B------:R-:W2:Y:S01]  /*4230*/  LDG.E.STRONG.GPU R5, [R2.64] ;  /* 0x0000000e02057981 */ /* 0x000ea2000c1ef900 */
[----:B------:R-:W-:Y:S01]  /*4240*/  YIELD ;  /* 0x0000000000007946 */ /* 0x000fe20003800000 */
[----:B--2---:R-:W-:Y:S01]  /*4250*/  ISETP.NE.AND P0, PT, R5, R0, PT ;  /* 0x000000000500720c */ /* 0x004fe20003f05270 */
[----:B------:R-:W-:-:S12]  /*4260*/  CCTL.IVALL ;  /* 0x00000000ff00798f */ /* 0x000fd80002000000 */
[----:B------:R-:W-:Y:S05]  /*4270*/  @P0 BRA `(.L_x_1760) ;  /* 0xffffffb000000947 */ /* 0x000fea000383ffff */
.L_x_1759:
        /* <DEDUP_REMOVED lines=25> */
.L_x_1761:
        /* <DEDUP_REMOVED lines=26> */
.L_x_1762:
        /* <DEDUP_REMOVED lines=13> */
.L_x_5170:


//--------------------- .text._Z35group_norm_nhwc_bwd_one_pass_kernelI11Fp16IOFp16WLi128ELi70ELi560EEv26Group_norm_nhwc_bwd_params --------------------------
	.section	.text._Z35group_norm_nhwc_bwd_one_pass_kernelI11Fp16IOFp16WLi128ELi70ELi560EEv26Group_norm_nhwc_bwd_params,"ax",@progbits
	.sectioninfo	@"SHI_REGISTERS=74"
	.align	128
        .global         _Z35group_norm_nhwc_bwd_one_pass_kernelI11Fp16IOFp16WLi128ELi70ELi560EEv26Group_norm_nhwc_bwd_params
        .type           _Z35group_norm_nhwc_bwd_one_pass_kernelI11Fp16IOFp16WLi128ELi70ELi560EEv26Group_norm_nhwc_bwd_params,@function
        .size           _Z35group_norm_nhwc_bwd_one_pass_kernelI11Fp16IOFp16WLi128ELi70ELi560EEv26Group_norm_nhwc_bwd_params,(.L_x_5171 - _Z35group_norm_nhwc_bwd_one_pass_kernelI11Fp16IOFp16WLi128ELi70ELi560EEv26Group_norm_nhwc_bwd_params)
        .other          _Z35group_norm_nhwc_bwd_one_pass_kernelI11Fp16IOFp16WLi128ELi70ELi560EEv26Group_norm_nhwc_bwd_params,@"STO_CUDA_ENTRY STV_DEFAULT"
_Z35group_norm_nhwc_bwd_one_pass_kernelI11Fp16IOFp16WLi128ELi70ELi560EEv26Group_norm_nhwc_bwd_params:
.text._Z35group_norm_nhwc_bwd_one_pass_kernelI11Fp16IOFp16WLi128ELi70ELi560EEv26Group_norm_nhwc_bwd_params:
        /* <DEDUP_REMOVED lines=49> */
.L_x_1814:
        /* <DEDUP_REMOVED lines=219> */
.L_x_1765:
[----:B-1----:R-:W-:Y:S05]  /*10c0*/  BSYNC B0 ;  /* 0x0000000000007941 */ /* 0x002fea0003800000 */
.L_x_1764:
        /* <DEDUP_REMOVED lines=25> */
.L_x_1766:
        /* <DEDUP_REMOVED lines=34> */
.L_x_1767:
        /* <DEDUP_REMOVED lines=40> */
.L_x_1768:
        /* <DEDUP_REMOVED lines=37> */
.L_x_1769:
        /* <DEDUP_REMOVED lines=37> */
.L_x_1770:
        /* <DEDUP_REMOVED lines=37> */
.L_x_1771:
        /* <DEDUP_REMOVED lines=37> */
.L_x_1772:
        /* <DEDUP_REMOVED lines=37> */
.L_x_1773:
        /* <DEDUP_REMOVED lines=97> */
.L_x_1775:
[----:B------:R-:W-:Y:S05]  /*28a0*/  BSYNC B0 ;  /* 0x0000000000007941 */ /* 0x000fea0003800000 */
.L_x_1774:
        /* <DEDUP_REMOVED lines=78> */
.L_x_1777:
[----:B------:R-:W-:Y:S05]  /*2d90*/  BSYNC B0 ;  /* 0x0000000000007941 */ /* 0x000fea0003800000 */
.L_x_1776:
        /* <DEDUP_REMOVED lines=19> */
.L_x_1779:
[----:B------:R-:W-:Y:S05]  /*2ed0*/  BSYNC B0 ;  /* 0x0000000000007941 */ /* 0x000fea0003800000 */
.L_x_1778:
        /* <DEDUP_REMOVED lines=28> */
.L_x_1782:
[----:B------:R-:W2:Y:S01]  /*30a0*/  LDG.E.STRONG.GPU R26, [R24.64] ;  /* 0x00000006181a7981 */ /* 0x000ea2000c1ef900 */
[----:B------:R-:W-:Y:S01]  /*30b0*/  YIELD ;  /* 0x0000000000007946 */ /* 0x000fe20003800000 */
[----:B--2---:R-:W-:Y:S01]  /*30c0*/  ISETP.NE.AND P0, PT, R26, R29, PT ;  /* 0x0000001d1a00720c */ /* 0x004fe20003f05270 */
[----:B------:R-:W-:-:S12]  /*30d0*/  CCTL.IVALL ;  /* 0x00000000ff00798f */ /* 0x000fd80002000000 */
[----:B------:R-:W-:Y:S05]  /*30e0*/  @P0 BRA `(.L_x_1782) ;  /* 0xffffffb000000947 */ /* 0x000fea000383ffff */
.L_x_1781:
        /* <DEDUP_REMOVED lines=17> */
.L_x_1786:
        /* <DEDUP_REMOVED lines=115> */
.L_x_1785:
        /* <DEDUP_REMOVED lines=61> */
.L_x_1787:
[----:B------:R-:W-:-:S13]  /*3d00*/  ISETP.NE.OR P0, PT, R30, RZ, P0 ;  /* 0x000000ff1e00720c */ /* 0x000fda0000705670 */
[----:B------:R-:W-:Y:S05]  /*3d10*/  @!P0 BRA `(.L_x_1783) ;  /* 0x000001f000008947 */ /* 0x000fea0003800000 */
.L_x_1784:
        /* <DEDUP_REMOVED lines=31> */
.L_x_1783:
        /* <DEDUP_REMOVED lines=12> */
.L_x_1789:
[----:B------:R-:W-:Y:S05]  /*3fd0*/  BSYNC B0 ;  /* 0x0000000000007941 */ /* 0x000fea0003800000 */
.L_x_1788:
        /* <DEDUP_REMOVED lines=16> */
.L_x_1780:
        /* <DEDUP_REMOVED lines=35> */
.L_x_1790:
        /* <DEDUP_REMOVED lines=18> */
.L_x_1792:
[----:B------:R-:W-:Y:S05]  /*4430*/  BSYNC B0 ;  /* 0x0000000000007941 */ /* 0x000fea0003800000 */
.L_x_1791:
        /* <DEDUP_REMOVED lines=30> */
.L_x_1793:
        /* <DEDUP_REMOVED lines=18> */
.L_x_1795:
[----:B------:R-:W-:Y:S05]  /*4740*/  BSYNC B0 ;  /* 0x0000000000007941 */ /* 0x000fea0003800000 */
.L_x_1794:
        /* <DEDUP_REMOVED lines=29> */
.L_x_1796:
        /* <DEDUP_REMOVED lines=18> */
.L_x_1798:
[----:B------:R-:W-:Y:S05]  /*4a40*/  BSYNC B0 ;  /* 0x0000000000007941 */ /* 0x000fea0003800000 */
.L_x_1797:
        /* <DEDUP_REMOVED lines=56> */
.L_x_1799:
        /* <DEDUP_REMOVED lines=18> */
.L_x_1801:
[----:B------:R-:W-:Y:S05]  /*4ef0*/  BSYNC B0 ;  /* 0x0000000000007941 */ /* 0x000fea0003800000 */
.L_x_1800:
        /* <DEDUP_REMOVED lines=23> */
.L_x_1802:
        /* <DEDUP_REMOVED lines=18> */
.L_x_1804:
[----:B------:R-:W-:Y:S05]  /*5190*/  BSYNC B0 ;  /* 0x0000000000007941 */ /* 0x000fea0003800000 */
.L_x_1803:
        /* <DEDUP_REMOVED lines=23> */
.L_x_1805:
        /* <DEDUP_REMOVED lines=18> */
.L_x_1807:
[----:B------:R-:W-:Y:S05]  /*5430*/  BSYNC B0 ;  /* 0x0000000000007941 */ /* 0x000fea0003800000 */
.L_x_1806:
        /* <DEDUP_REMOVED lines=23> */
.L_x_1808:
        /* <DEDUP_REMOVED lines=18> */
.L_x_1810:
[----:B------:R-:W-:Y:S05]  /*56d0*/  BSYNC B0 ;  /* 0x0000000000007941 */ /* 0x000fea0003800000 */
.L_x_1809:
        /* <DEDUP_REMOVED lines=23> */
.L_x_1811:
        /* <DEDUP_REMOVED lines=17> */
.L_x_1813:
[----:B------:R-:W-:Y:S05]  /*5960*/  BSYNC B0 ;  /* 0x0000000000007941 */ /* 0x000fea0003800000 */
.L_x_1812:
[----:B------:R-:W-:Y:S02]  /*5970*/  IADD3 R57, R57, c[0x0][0x10], RZ ;  /* 0x0000040039397a10 */ /* 0x000fe40007ffe0ff */
[----:B------:R-:W-:Y:S02]  /*5980*/  IADD3 R48, R48, 0x1, RZ ;  /* 0x0000000130307810 */ /* 0x000fe40007ffe0ff */
[----:B------:R-:W-:-:S13]  /*5990*/  ISETP.GE.AND P0, PT, R57, UR4, PT ;  /* 0x0000000439007c0c */ /* 0x000fda000bf06270 */
[----:B------:R-:W-:Y:S01]  /*59a0*/  @P0 CALL.REL.NOINC `(.L_x_1763) ;  /* 0x0000001000000944 */ /* 0x000fe20003c00000 */
[----:B------:R-:W-:Y:S05]  /*59b0*/  BRA `(.L_x_1814) ;  /* 0xffffa95000007947 */ /* 0x000fea000383ffff */
.L_x_1763:
        /* <DEDUP_REMOVED lines=18> */
.L_x_1816:
[----:B------:R-:W-:Y:S05]  /*5ae0*/  BSYNC B0 ;  /* 0x0000000000007941 */ /* 0x000fea0003800000 */
.L_x_1815:
        /* <DEDUP_REMOVED lines=11> */
.L_x_1818:
[----:B------:R-:W2:Y:S01]  /*5ba0*/  LDG.E.STRONG.GPU R5, [R2.64] ;  /* 0x0000000602057981 */ /* 0x000ea2000c1ef900 */
[----:B------:R-:W-:Y:S01]  /*5bb0*/  YIELD ;  /* 0x0000000000007946 */ /* 0x000fe20003800000 */
[----:B--2---:R-:W-:Y:S01]  /*5bc0*/  ISETP.NE.AND P0, PT, R5, R0, PT ;  /* 0x000000000500720c */ /* 0x004fe20003f05270 */
[----:B------:R-:W-:-:S12]  /*5bd0*/  CCTL.IVALL ;  /* 0x00000000ff00798f */ /* 0x000fd80002000000 */
[----:B------:R-:W-:Y:S05]  /*5be0*/  @P0 BRA `(.L_x_1818) ;  /* 0xffffffb000000947 */ /* 0x000fea000383ffff */
.L_x_1817:
        /* <DEDUP_REMOVED lines=25> */
.L_x_1819:
        /* <DEDUP_REMOVED lines=26> */
.L_x_1820:
        /* <DEDUP_REMOVED lines=14> */
.L_x_5171:


//--------------------- .text._Z35group_norm_nhwc_bwd_one_pass_kernelI11Fp16IOFp16WLi256ELi70ELi560EEv26Group_norm_nhwc_bwd_params --------------------------
	.section	.text._Z35group_norm_nhwc_bwd_one_pass_kernelI11Fp16IOFp16WLi256ELi70ELi560EEv26Group_norm_nhwc_bwd_params,"ax",@progbits
	.sectioninfo	@"SHI_REGISTERS=96"
	.align	128
        .global         _Z35group_norm_nhwc_bwd_one_pass_kernelI11Fp16IOFp16WLi256ELi70ELi560EEv26Group_norm_nhwc_bwd_params
        .type           _Z35group_norm_nhwc_bwd_one_pass_kernelI11Fp16IOFp16WLi256ELi70ELi560EEv26Group_norm_nhwc_bwd_params,@function
        .size           _Z35group_norm_nhwc_bwd_one_pass_kernelI11Fp16IOFp16WLi256ELi70ELi560EEv26Group_norm_nhwc_bwd_params,(.L_x_5172 - _Z35group_norm_nhwc_bwd_one_pass_kernelI11Fp16IOFp16WLi256ELi70ELi560EEv26Group_norm_nhwc_bwd_params)
        .other          _Z35group_norm_nhwc_bwd_one_pass_kernelI11Fp16IOFp16WLi256ELi70ELi560EEv26Group_norm_nhwc_bwd_params,@"STO_CUDA_ENTRY STV_DEFAULT"
_Z35group_norm_nhwc_bwd_one_pass_kernelI11Fp16IOFp16WLi256ELi70ELi560EEv26Group_norm_nhwc_bwd_params:
.text._Z35group_norm_nhwc_bwd_one_pass_kernelI11Fp16IOFp16WLi256ELi70ELi560EEv26Group_norm_nhwc_bwd_params:
        /* <DEDUP_REMOVED lines=57> */
.L_x_1904:
        /* <DEDUP_REMOVED lines=382> */
.L_x_1823:
[----:B0-----:R-:W-:Y:S05]  /*1b70*/  BSYNC B0 ;  /* 0x0000000000007941 */ /* 0x001fea0003800000 */
.L_x_1822:
        /* <DEDUP_REMOVED lines=25> */
.L_x_1824:
        /* <DEDUP_REMOVED lines=34> */
.L_x_1825:
        /* <DEDUP_REMOVED lines=40> */
.L_x_1826:
        /* <DEDUP_REMOVED lines=37> */
.L_x_1827:
        /* <DEDUP_REMOVED lines=37> */
.L_x_1828:
        /* <DEDUP_REMOVED lines=37> */
.L_x_1829:
        /* <DEDUP_REMOVED lines=37> */
.L_x_1830:
        /* <DEDUP_REMOVED lines=37> */
.L_x_1831:
        /* <DEDUP_REMOVED lines=37> */
.L_x_1832:
        /* <DEDUP_REMOVED lines=37> */
.L_x_1833:
        /* <DEDUP_REMOVED lines=37> */
.L_x_1834:
        /* <DEDUP_REMOVED lines=37> */
.L_x_1835:
        /* <DEDUP_REMOVED lines=37> */
.L_x_1836:
        /* <DEDUP_REMOVED lines=37> */
.L_x_1837:
        /* <DEDUP_REMOVED lines=37> */
.L_x_1838:
        /* <DEDUP_REMOVED lines=37> */
.L_x_1839:
        /* <DEDUP_REMOVED lines=96> */
.L_x_1841:
[----:B------:R-:W-:Y:S05]  /*45c0*/  BSYNC B0 ;  /* 0x0000000000007941 */ /* 0x000fea0003800000 */
.L_x_1840:
        /* <DEDUP_REMOVED lines=79> */
.L_x_1843:
[----:B------:R-:W-:Y:S05]  /*4ac0*/  BSYNC B0 ;  /* 0x0000000000007941 */ /* 0x000fea0003800000 */
.L_x_1842:
        /* <DEDUP_REMOVED lines=21> */
.L_x_1845:
[----:B------:R-:W-:Y:S05]  /*4c20*/  BSYNC B0 ;  /* 0x0000000000007941 */ /* 0x000fea0003800000 */
.L_x_1844:
        /* <DEDUP_REMOVED lines=28> */
.L_x_1848:
[----:B------:R-:W2:Y:S01]  /*4df0*/  LDG.E.STRONG.GPU R28, [R24.64] ;  /* 0x0000000e181c7981 */ /* 0x000ea2000c1ef900 */
[----:B------:R-:W-:Y:S01]  /*4e00*/  YIELD ;  /* 0x0000000000007946 */ /* 0x000fe20003800000 */
[----:B--2---:R-:W-:Y:S01]  /*4e10*/  ISETP.NE.AND P0, PT, R28, R31, PT ;  /* 0x0000001f1c00720c */ /* 0x004fe20003f05270 */
[----:B------:R-:W-:-:S12]  /*4e20*/  CCTL.IVALL ;  /* 0x00000000ff00798f */ /* 0x000fd80002000000 */
[----:B------:R-:W-:Y:S05]  /*4e30*/  @P0 BRA `(.L_x_1848) ;  /* 0xffffffb000000947 */ /* 0x000fea000383ffff */
.L_x_1847:
        /* <DEDUP_REMOVED lines=17> */
.L_x_1852:
        /* <DEDUP_REMOVED lines=115> */
.L_x_1851:
        /* <DEDUP_REMOVED lines=61> */
.L_x_1853:
[----:B------:R-:W-:-:S13]  /*5a50*/  ISETP.NE.OR P0, PT, R25, RZ, P0 ;  /* 0x000000ff1900720c */ /* 0x000fda0000705670 */
[----:B------:R-:W-:Y:S05]  /*5a60*/  @!P0 BRA `(.L_x_1849) ;  /* 0x000001f000008947 */ /* 0x000fea0003800000 */
.L_x_1850:
        /* <DEDUP_REMOVED lines=31> */
.L_x_1849:
        /* <DEDUP_REMOVED lines=12> */
.L_x_1855:
[----:B------:R-:W-:Y:S05]  /*5d20*/  BSYNC B0 ;  /* 0x0000000000007941 */ /* 0x000fea0003800000 */
.L_x_1854:
        /* <DEDUP_REMOVED lines=16> */
.L_x_1846:
        /* <DEDUP_REMOVED lines=40> */
.L_x_1856:
        /* <DEDUP_REMOVED lines=18> */
.L_x_1858:
[----:B------:R-:W-:Y:S05]  /*61d0*/  BSYNC B0 ;  /* 0x0000000000007941 */ /* 0x000fea0003800000 */
.L_x_1857:
        /* <DEDUP_REMOVED lines=25> */
.L_x_1859:
        /* <DEDUP_REMOVED lines=18> */
.L_x_1861:
[----:B------:R-:W-:Y:S05]  /*6490*/  BSYNC B0 ;  /* 0x0000000000007941 */ /* 0x000fea0003800000 */
.L_x_1860:
        /* <DEDUP_REMOVED lines=35> */
.L_x_1862:
        /* <DEDUP_REMOVED lines=18> */
.L_x_1864:
[----:B------:R-:W-:Y:S05]  /*67f0*/  BSYNC B0 ;  /* 0x0000000000007941 */ /* 0x000fea0003800000 */
.L_x_1863:
        /* <DEDUP_REMOVED lines=25> */
.L_x_1865:
        /* <DEDUP_REMOVED lines=18> */
.L_x_1867:
[----:B------:R-:W-:Y:S05]  /*6ab0*/  BSYNC B0 ;  /* 0x0000000000007941 */ /* 0x000fea0003800000 */
.L_x_1866:
        /* <DEDUP_REMOVED lines=35> */
.L_x_1868:
        /* <DEDUP_REMOVED lines=18> */
.L_x_1870:
[----:B------:R-:W-:Y:S05]  /*6e10*/  BSYNC B0 ;  /* 0x0000000000007941 */ /* 0x000fea0003800000 */
.L_x_1869:
        /* <DEDUP_REMOVED lines=25> */
.L_x_1871:
        /* <DEDUP_REMOVED lines=18> */
.L_x_1873:
[----:B------:R-:W-:Y:S05]  /*70d0*/  BSYNC B0 ;  /* 0x0000000000007941 */ /* 0x000fea0003800000 */
.L_x_1872:
        /* <DEDUP_REMOVED lines=35> */
.L_x_1874:
        /* <DEDUP_REMOVED lines=18> */
.L_x_1876:
[----:B------:R-:W-:Y:S05]  /*7430*/  BSYNC B0 ;  /* 0x0000000000007941 */ /* 0x000fea0003800000 */
.L_x_1875:
        /* <DEDUP_REMOVED lines=25> */
.L_x_1877:
        /* <DEDUP_REMOVED lines=18> */
.L_x_1879:
[----:B------:R-:W-:Y:S05]  /*76f0*/  BSYNC B0 ;  /* 0x0000000000007941 */ /* 0x000fea0003800000 */
.L_x_1878:
        /* <DEDUP_REMOVED lines=35> */
.L_x_1880:
        /* <DEDUP_REMOVED lines=18> */
.L_x_1882:
[----:B------:R-:W-:Y:S05]  /*7a50*/  BSYNC B0 ;  /* 0x0000000000007941 */ /* 0x000fea0003800000 */
.L_x_1881:
        /* <DEDUP_REMOVED lines=25> */
.L_x_1883:
        /* <DEDUP_REMOVED lines=18> */
.L_x_1885:
[----:B------:R-:W-:Y:S05]  /*7d10*/  BSYNC B0 ;  /* 0x0000000000007941 */ /* 0x000fea0003800000 */
.L_x_1884:
        /* <DEDUP_REMOVED lines=35> */
.L_x_1886:
        /* <DEDUP_REMOVED lines=18> */
.L_x_1888:
[----:B------:R-:W-:Y:S05]  /*8070*/  BSYNC B0 ;  /* 0x0000000000007941 */ /* 0x000fea0003800000 */
.L_x_1887:
        /* <DEDUP_REMOVED lines=25> */
.L_x_1889:
        /* <DEDUP_REMOVED lines=18> */
.L_x_1891:
[----:B------:R-:W-:Y:S05]  /*8330*/  BSYNC B0 ;  /* 0x0000000000007941 */ /* 0x000fea0003800000 */
.L_x_1890:
        /* <DEDUP_REMOVED lines=35> */
.L_x_1892:
        /* <DEDUP_REMOVED lines=18> */
.L_x_1894:
[----:B------:R-:W-:Y:S05]  /*8690*/  BSYNC B0 ;  /* 0x0000000000007941 */ /* 0x000fea0003800000 */
.L_x_1893:
        /* <DEDUP_REMOVED lines=25> */
.L_x_1895:
        /* <DEDUP_REMOVED lines=18> */
.L_x_1897:
[----:B------:R-:W-:Y:S05]  /*8950*/  BSYNC B0 ;  /* 0x0000000000007941 */ /* 0x000fea0003800000 */
.L_x_1896:
        /* <DEDUP_REMOVED lines=33> */
.L_x_1898:
        /* <DEDUP_REMOVED lines=18> */
.L_x_1900:
[----:B------:R-:W-:Y:S05]  /*8c90*/  BSYNC B0 ;  /* 0x0000000000007941 */ /* 0x000fea0003800000 */
.L_x_1899:
        /* <DEDUP_REMOVED lines=25> */
.L_x_1901:
        /* <DEDUP_REMOVED lines=17> */
.L_x_1903:
[----:B------:R-:W-:Y:S05]  /*8f40*/  BSYNC B0 ;  /* 0x0000000000007941 */ /* 0x000fea0003800000 */
.L_x_1902:
[----:B-1----:R-:W-:Y:S01]  /*8f50*/  ULDC UR4, c[0x0][0x10] ;  /* 0x0000040000047ab9 */ /* 0x002fe20000000800 */
[----:B------:R-:W-:Y:S01]  /*8f60*/  IADD3 R59, R59, 0x1, RZ ;  /* 0x000000013b3b7810 */ /* 0x000fe20007ffe0ff */
[----:B------:R-:W-:-:S04]  /*8f70*/  UIADD3 UR7, UR7, UR4, URZ ;  /* 0x0000000407077290 */ /* 0x000fc8000fffe03f */
[----:B------:R-:W-:-:S06]  /*8f80*/  UISETP.GE.AND UP0, UPT, UR7, UR6, UPT ;  /* 0x000000060700728c */ /* 0x000fcc000bf06270 */
[----:B------:R-:W-:-:S13]  /*8f90*/  PLOP3.LUT P0, PT, PT, PT, UP0, 0x80, 0x0 ;  /* 0x000000000000781c */ /* 0x000fda0003f0f008 */
[----:B------:R-:W-:Y:S01]  /*8fa0*/  @P0 CALL.REL.NOINC `(.L_x_1821) ;  /* 0x0000001000000944 */ /* 0x000fe20003c00000 */
[----:B------:R-:W-:Y:S05]  /*8fb0*/  BRA `(.L_x_1904) ;  /* 0xffff73d000007947 */ /* 0x000fea000383ffff */
.L_x_1821:
        /* <DEDUP_REMOVED lines=18> */
.L_x_1906:
[----:B------:R-:W-:Y:S05]  /*90e0*/  BSYNC B0 ;  /* 0x0000000000007941 */ /* 0x000fea0003800000 */
.L_x_1905:
        /* <DEDUP_REMOVED lines=11> */
.L_x_1908:
[----:B------:R-:W2:Y:S01]  /*91a0*/  LDG.E.STRONG.GPU R5, [R2.64] ;  /* 0x0000000e02057981 */ /* 0x000ea2000c1ef900 */
[----:B------:R-:W-:Y:S01]  /*91b0*/  YIELD ;  /* 0x0000000000007946 */ /* 0x000fe20003800000 */
[----:B--2---:R-:W-:Y:S01]  /*91c0*/  ISETP.NE.AND P0, PT, R5, R4, PT ;  /* 0x000000040500720c */ /* 0x004fe20003f05270 */
[----:B------:R-:W-:-:S12]  /*91d0*/  CCTL.IVALL ;  /* 0x00000000ff00798f */ /* 0x000fd80002000000 */
[----:B------:R-:W-:Y:S05]  /*91e0*/  @P0 BRA `(.L_x_1908) ;  /* 0xffffffb000000947 */ /* 0x000fea000383ffff */
.L_x_1907:
        /* <DEDUP_REMOVED lines=25> */
.L_x_1909:
        /* <DEDUP_REMOVED lines=26> */
.L_x_1910:
        /* <DEDUP_REMOVED lines=14> */
.L_x_5172:


//--------------------- .text._Z35group_norm_nhwc_bwd_one_pass_kernelI11Fp16IOFp16WLi512ELi70ELi560EEv26Group_norm_nhwc_bwd_params --------------------------
	.section	.text._Z35group_norm_nhwc_bwd_one_pass_kernelI11Fp16IOFp16WLi512ELi70ELi560EEv26Group_norm_nhwc_bwd_params,"ax",@progbits
	.sectioninfo	@"SHI_REGISTERS=96"
	.align	128
        .global         _Z35group_norm_nhwc_bwd_one_pass_kernelI11Fp16IOFp16WLi512ELi70ELi560EEv26Group_norm_nhwc_bwd_params
        .type           _Z35group_norm_nhwc_bwd_one_pass_kernelI11Fp16IOFp16WLi512ELi70ELi560EEv26Group_norm_nhwc_bwd_params,@function
        .size           _Z35group_norm_nhwc_bwd_one_pass_kernelI11Fp16IOFp16WLi512ELi70ELi560EEv26Group_norm_nhwc_bwd_params,(.L_x_5173 - _Z35group_norm_nhwc_bwd_one_pass_kernelI11Fp16IOFp16WLi512ELi70ELi560EEv26Group_norm_nhwc_bwd_params)
        .other          _Z35group_norm_nhwc_bwd_one_pass_kernelI11Fp16IOFp16WLi512ELi70ELi560EEv26Group_norm_nhwc_bwd_params,@"STO_CUDA_ENTRY STV_DEFAULT"
_Z35group_norm_nhwc_bwd_one_pass_kernelI11Fp16IOFp16WLi512ELi70ELi560EEv26Group_norm_nhwc_bwd_params:
.text._Z35group_norm_nhwc_bwd_one_pass_kernelI11Fp16IOFp16WLi512ELi70ELi560EEv26Group_norm_nhwc_bwd_params:
        /* <DEDUP_REMOVED lines=76> */
.L_x_2058:
        /* <DEDUP_REMOVED lines=725> */
.L_x_1913:
[----:B0-----:R-:W-:Y:S05]  /*3210*/  BSYNC B0 ;  /* 0x0000000000007941 */ /* 0x001fea0003800000 */
.L_x_1912:
        /* <DEDUP_REMOVED lines=25> */
.L_x_1914:
        /* <DEDUP_REMOVED lines=34> */
.L_x_1915:
        /* <DEDUP_REMOVED lines=40> */
.L_x_1916:
        /* <DEDUP_REMOVED lines=37> */
.L_x_1917:
        /* <DEDUP_REMOVED lines=37> */
.L_x_1918:
        /* <DEDUP_REMOVED lines=37> */
.L_x_1919:
        /* <DEDUP_REMOVED lines=37> */
.L_x_1920:
        /* <DEDUP_REMOVED lines=37> */
.L_x_1921:
        /* <DEDUP_REMOVED lines=37> */
.L_x_1922:
        /* <DEDUP_REMOVED lines=37> */
.L_x_1923:
        /* <DEDUP_REMOVED lines=37> */
.L_x_1924:
        /* <DEDUP_REMOVED lines=37> */
.L_x_1925:
        /* <DEDUP_REMOVED lines=37> */
.L_x_1926:
        /* <DEDUP_REMOVED lines=37> */
.L_x_1927:
        /* <DEDUP_REMOVED lines=37> */
.L_x_1928:
        /* <DEDUP_REMOVED lines=37> */
.L_x_1929:
        /* <DEDUP_REMOVED lines=37> */
.L_x_1930:
        /* <DEDUP_REMOVED lines=37> */
.L_x_1931:
        /* <DEDUP_REMOVED lines=37> */
.L_x_1932:
        /* <DEDUP_REMOVED lines=37> */
.L_x_1933:
        /* <DEDUP_REMOVED lines=37> */
.L_x_1934:
        /* <DEDUP_REMOVED lines=37> */
.L_x_1935:
        /* <DEDUP_REMOVED lines=37> */
.L_x_1936:
        /* <DEDUP_REMOVED lines=37> */
.L_x_1937:
        /* <DEDUP_REMOVED lines=37> */
.L_x_1938:
        /* <DEDUP_REMOVED lines=37> */
.L_x_1939:
        /* <DEDUP_REMOVED lines=37> */
.L_x_1940:
        /* <DEDUP_REMOVED lines=37> */
.L_x_1941:
        /* <DEDUP_REMOVED lines=37> */
.L_x_1942:
        /* <DEDUP_REMOVED lines=37> */
.L_x_1943:
        /* <DEDUP_REMOVED lines=35> */
.L_x_1944:
        /* <DEDUP_REMOVED lines=33> */
.L_x_1945:
        /* <DEDUP_REMOVED lines=113> */
.L_x_1947:
[----:B------:R-:W-:Y:S05]  /*8210*/  BSYNC B0 ;  /* 0x0000000000007941 */ /* 0x000fea0003800000 */
.L_x_1946:
        /* <DEDUP_REMOVED lines=78> */
.L_x_1949:
[----:B------:R-:W-:Y:S05]  /*8700*/  BSYNC B0 ;  /* 0x0000000000007941 */ /* 0x000fea0003800000 */
.L_x_1948:
        /* <DEDUP_REMOVED lines=20> */
.L_x_1951:
[----:B------:R-:W-:Y:S05]  /*8850*/  BSYNC B0 ;  /* 0x0000000000007941 */ /* 0x000fea0003800000 */
.L_x_1950:
        /* <DEDUP_REMOVED lines=41> */
.L_x_1954:
[----:B------:R-:W-:Y:S02]  /*8af0*/  MOV R24, UR16 ;  /* 0x0000001000187c02 */ /* 0x000fe40008000f00 */
[----:B------:R-:W-:-:S05]  /*8b00*/  MOV R25, UR17 ;  /* 0x0000001100197c02 */ /* 0x000fca0008000f00 */
[----:B------:R-:W2:Y:S01]  /*8b10*/  LDG.E.STRONG.GPU R24, [R24.64] ;  /* 0x0000001218187981 */ /* 0x000ea2000c1ef900 */
[----:B------:R-:W-:Y:S01]  /*8b20*/  YIELD ;  /* 0x0000000000007946 */ /* 0x000fe20003800000 */
[----:B--2---:R-:W-:Y:S01]  /*8b30*/  ISETP.NE.AND P0, PT, R24, R18, PT ;  /* 0x000000121800720c */ /* 0x004fe20003f05270 */
[----:B------:R-:W-:-:S12]  /*8b40*/  CCTL.IVALL ;  /* 0x00000000ff00798f */ /* 0x000fd80002000000 */
[----:B------:R-:W-:Y:S05]  /*8b50*/  @P0 BRA `(.L_x_1954) ;  /* 0xffffff9000000947 */ /* 0x000fea000383ffff */
.L_x_1953:
        /* <DEDUP_REMOVED lines=20> */
.L_x_1958:
        /* <DEDUP_REMOVED lines=158> */
.L_x_1957:
        /* <DEDUP_REMOVED lines=85> */
.L_x_1959:
[----:B01----:R-:W-:-:S13]  /*9bd0*/  ISETP.NE.OR P0, PT, RZ, UR14, P0 ;  /* 0x0000000eff007c0c */ /* 0x003fda0008705670 */
[----:B------:R-:W-:Y:S05]  /*9be0*/  @!P0 BRA `(.L_x_1955) ;  /* 0x000002a000008947 */ /* 0x000fea0003800000 */
.L_x_1956:
        /* <DEDUP_REMOVED lines=42> */
.L_x_1955:
        /* <DEDUP_REMOVED lines=16> */
.L_x_1961:
[----:B------:R-:W-:Y:S05]  /*9f90*/  BSYNC B0 ;  /* 0x0000000000007941 */ /* 0x000fea0003800000 */
.L_x_1960:
        /* <DEDUP_REMOVED lines=24> */
.L_x_1952:
        /* <DEDUP_REMOVED lines=34> */
.L_x_1962:
        /* <DEDUP_REMOVED lines=21> */
.L_x_1964:
[----:B------:R-:W-:Y:S05]  /*a490*/  BSYNC B0 ;  /* 0x0000000000007941 */ /* 0x000fea0003800000 */
.L_x_1963:
        /* <DEDUP_REMOVED lines=33> */
.L_x_1965:
        /* <DEDUP_REMOVED lines=20> */
.L_x_1967:
[----:B------:R-:W-:Y:S05]  /*a7f0*/  BSYNC B0 ;  /* 0x0000000000007941 */ /* 0x000fea0003800000 */
.L_x_1966:
        /* <DEDUP_REMOVED lines=33> */
.L_x_1968:
        /* <DEDUP_REMOVED lines=20> */
.L_x_1970:
[----:B------:R-:W-:Y:S05]  /*ab50*/  BSYNC B0 ;  /* 0x0000000000007941 */ /* 0x000fea0003800000 */
.L_x_1969:
        /* <DEDUP_REMOVED lines=33> */
.L_x_1971:
        /* <DEDUP_REMOVED lines=20> */
.L_x_1973:
[----:B------:R-:W-:Y:S05]  /*aeb0*/  BSYNC B0 ;  /* 0x0000000000007941 */ /* 0x000fea0003800000 */
.L_x_1972:
        /* <DEDUP_REMOVED lines=35> */
.L_x_1974:
        /* <DEDUP_REMOVED lines=20> */
.L_x_1976:
[----:B------:R-:W-:Y:S05]  /*b230*/  BSYNC B0 ;  /* 0x0000000000007941 */ /* 0x000fea0003800000 */
.L_x_1975:
        /* <DEDUP_REMOVED lines=35> */
.L_x_1977:
        /* <DEDUP_REMOVED lines=20> */
.L_x_1979:
[----:B------:R-:W-:Y:S05]  /*b5b0*/  BSYNC B0 ;  /* 0x0000000000007941 */ /* 0x000fea0003800000 */
.L_x_1978:
        /* <DEDUP_REMOVED lines=41> */
.L_x_1980:
        /* <DEDUP_REMOVED lines=20> */
.L_x_1982:
[----:B------:R-:W-:Y:S05]  /*b990*/  BSYNC B0 ;  /* 0x0000000000007941 */ /* 0x000fea0003800000 */
.L_x_1981:
        /* <DEDUP_REMOVED lines=25> */
.L_x_1983:
        /* <DEDUP_REMOVED lines=20> */
.L_x_1985:
[----:B------:R-:W-:Y:S05]  /*bc70*/  BSYNC B0 ;  /* 0x0000000000007941 */ /* 0x000fea0003800000 */
.L_x_1984:
        /* <DEDUP_REMOVED lines=41> */
.L_x_1986:
        /* <DEDUP_REMOVED lines=20> */
.L_x_1988:
[----:B------:R-:W-:Y:S05]  /*c050*/  BSYNC B0 ;  /* 0x0000000000007941 */ /* 0x000fea0003800000 */
.L_x_1987:
        /* <DEDUP_REMOVED lines=25> */
.L_x_1989:
        /* <DEDUP_REMOVED lines=20> */
.L_x_1991:
[----:B------:R-:W-:Y:S05]  /*c330*/  BSYNC B0 ;  /* 0x0000000000007941 */ /* 0x000fea0003800000 */
.L_x_1990:
        /* <DEDUP_REMOVED lines=41> */
.L_x_1992:
        /* <DEDUP_REMOVED lines=20> */
.L_x_1994:
[----:B------:R-:W-:Y:S05]  /*c710*/  BSYNC B0 ;  /* 0x0000000000007941 */ /* 0x000fea0003800000 */
.L_x_1993:
        /* <DEDUP_REMOVED lines=25> */
.L_x_1995:
        /* <DEDUP_REMOVED lines=20> */
.L_x_1997:
[----:B------:R-:W-:Y:S05]  /*c9f0*/  BSYNC B0 ;  /* 0x0000000000007941 */ /* 0x000fea0003800000 */
.L_x_1996:
        /* <DEDUP_REMOVED lines=41> */
.L_x_1998:
        /* <DEDUP_REMOVED lines=20> */
.L_x_2000:
[----:B------:R-:W-:Y:S05]  /*cdd0*/  BSYNC B0 ;  /* 0x0000000000007941 */ /* 0x000fea0003800000 */
.L_x_1999:
        /* <DEDUP_REMOVED lines=25> */
.L_x_2001:
        /* <DEDUP_REMOVED lines=20> */
.L_x_2003:
[----:B------:R-:W-:Y:S05]  /*d0b0*/  BSYNC B0 ;  /* 0x0000000000007941 */ /* 0x000fea0003800000 */
.L_x_2002:
        /* <DEDUP_REMOVED lines=41> */
.L_x_2004:
        /* <DEDUP_REMOVED lines=20> */
.L_x_2006:
[----:B------:R-:W-:Y:S05]  /*d490*/  BSYNC B0 ;  /* 0x0000000000007941 */ /* 0x000fea0003800000 */
.L_x_2005:
        /* <DEDUP_REMOVED lines=25> */
.L_x_2007:
        /* <DEDUP_REMOVED lines=20> */
.L_x_2009:
[----:B------:R-:W-:Y:S05]  /*d770*/  BSYNC B0 ;  /* 0x0000000000007941 */ /* 0x000fea0003800000 */
.L_x_2008:
        /* <DEDUP_REMOVED lines=41> */
.L_x_2010:
        /* <DEDUP_REMOVED lines=20> */
.L_x_2012:
[----:B------:R-:W-:Y:S05]  /*db50*/  BSYNC B0 ;  /* 0x0000000000007941 */ /* 0x000fea0003800000 */
.L_x_2011:
        /* <DEDUP_REMOVED lines=25> */
.L_x_2013:
        /* <DEDUP_REMOVED lines=19> */
.L_x_2015:
[----:B------:R-:W-:Y:S05]  /*de20*/  BSYNC B0 ;  /* 0x0000000000007941 */ /* 0x000fea0003800000 */
.L_x_2014:
        /* <DEDUP_REMOVED lines=41> */
.L_x_2016:
        /* <DEDUP_REMOVED lines=20> */
.L_x_2018:
[----:B------:R-:W-:Y:S05]  /*e200*/  BSYNC B0 ;  /* 0x0000000000007941 */ /* 0x000fea0003800000 */
.L_x_2017:
        /* <DEDUP_REMOVED lines=25> */
.L_x_2019:
        /* <DEDUP_REMOVED lines=20> */
.L_x_2021:
[----:B------:R-:W-:Y:S05]  /*e4e0*/  BSYNC B0 ;  /* 0x0000000000007941 */ /* 0x000fea0003800000 */
.L_x_2020:
        /* <DEDUP_REMOVED lines=41> */
.L_x_2022:
        /* <DEDUP_REMOVED lines=20> */
.L_x_2024:
[----:B------:R-:W-:Y:S05]  /*e8c0*/  BSYNC B0 ;  /* 0x0000000000007941 */ /* 0x000fea0003800000 */
.L_x_2023:
        /* <DEDUP_REMOVED lines=25> */
.L_x_2025:
        /* <DEDUP_REMOVED lines=20> */
.L_x_2027:
[----:B------:R-:W-:Y:S05]  /*eba0*/  BSYNC B0 ;  /* 0x0000000000007941 */ /* 0x000fea0003800000 */
.L_x_2026:
        /* <DEDUP_REMOVED lines=41> */
.L_x_2028:
        /* <DEDUP_REMOVED lines=20> */
.L_x_2030:
[----:B------:R-:W-:Y:S05]  /*ef80*/  BSYNC B0 ;  /* 0x0000000000007941 */ /* 0x000fea0003800000 */
.L_x_2029:
        /* <DEDUP_REMOVED lines=25> */
.L_x_2031:
        /* <DEDUP_REMOVED lines=20> */
.L_x_2033:
[----:B------:R-:W-:Y:S05]  /*f260*/  BSYNC B0 ;  /* 0x0000000000007941 */ /* 0x000fea0003800000 */
.L_x_2032:
        /* <DEDUP_REMOVED lines=41> */
.L_x_2034:
        /* <DEDUP_REMOVED lines=20> */
.L_x_2036:
[----:B------:R-:W-:Y:S05]  /*f640*/  BSYNC B0 ;  /* 0x0000000000007941 */ /* 0x000fea0003800000 */
.L_x_2035:
        /* <DEDUP_REMOVED lines=25> */
.L_x_2037:
        /* <DEDUP_REMOVED lines=20> */
.L_x_2039:
[----:B------:R-:W-:Y:S05]  /*f920*/  BSYNC B0 ;  /* 0x0000000000007941 */ /* 0x000fea0003800000 */
.L_x_2038:
        /* <DEDUP_REMOVED lines=41> */
.L_x_2040:
        /* <DEDUP_REMOVED lines=20> */
.L_x_2042:
[----:B------:R-:W-:Y:S05]  /*fd00*/  BSYNC B0 ;  /* 0x0000000000007941 */ /* 0x000fea0003800000 */
.L_x_2041:
        /* <DEDUP_REMOVED lines=25> */
.L_x_2043:
        /* <DEDUP_REMOVED lines=20> */
.L_x_2045:
[----:B------:R-:W-:Y:S05]  /*ffe0*/  BSYNC B0 ;  /* 0x0000000000007941 */ /* 0x000fea0003800000 */
.L_x_2044:
        /* <DEDUP_REMOVED lines=41> */
.L_x_2046:
        /* <DEDUP_REMOVED lines=20> */
.L_x_2048:
[----:B------:R-:W-:Y:S05]  /*103c0*/  BSYNC B0 ;  /* 0x0000000000007941 */ /* 0x000fea0003800000 */
.L_x_2047:
        /* <DEDUP_REMOVED lines=25> */
.L_x_2049:
        /* <DEDUP_REMOVED lines=20> */
.L_x_2051:
[----:B------:R-:W-:Y:S05]  /*106a0*/  BSYNC B0 ;  /* 0x0000000000007941 */ /* 0x000fea0003800000 */
.L_x_2050:
        /* <DEDUP_REMOVED lines=37> */
.L_x_2052:
        /* <DEDUP_REMOVED lines=20> */
.L_x_2054:
[----:B------:R-:W-:Y:S05]  /*10a40*/  BSYNC B0 ;  /* 0x0000000000007941 */ /* 0x000fea0003800000 */
.L_x_2053:
        /* <DEDUP_REMOVED lines=25> */
.L_x_2055:
        /* <DEDUP_REMOVED lines=20> */
.L_x_2057:
[----:B------:R-:W-:Y:S05]  /*10d20*/  BSYNC B0 ;  /* 0x0000000000007941 */ /* 0x000fea0003800000 */
.L_x_2056:
[----:B------:R-:W-:Y:S02]  /*10d30*/  ULDC UR5, c[0x0][0x10] ;  /* 0x0000040000057ab9 */ /* 0x000fe40000000800 */
[----:B------:R-:W-:Y:S02]  /*10d40*/  UIADD3 UR9, UR9, UR5, URZ ;  /* 0x0000000509097290 */ /* 0x000fe4000fffe03f */
[----:B------:R-:W-:Y:S02]  /*10d50*/  UIADD3 UR4, UR4, 0x1, URZ ;  /* 0x0000000104047890 */ /* 0x000fe4000fffe03f */
[----:B------:R-:W-:-:S06]  /*10d60*/  UISETP.GE.AND UP0, UPT, UR9, UR8, UPT ;  /* 0x000000080900728c */ /* 0x000fcc000bf06270 */
[----:B------:R-:W-:-:S13]  /*10d70*/  PLOP3.LUT P0, PT, PT, PT, UP0, 0x80, 0x0 ;  /* 0x000000000000781c */ /* 0x000fda0003f0f008 */
[----:B------:R-:W-:Y:S01]  /*10d80*/  @P0 CALL.REL.NOINC `(.L_x_1911) ;  /* 0x0000001000000944 */ /* 0x000fe20003c00000 */
[----:B------:R-:W-:Y:S05]  /*10d90*/  BRA `(.L_x_2058) ;  /* 0xfffef72000007947 */ /* 0x000fea000383ffff */
.L_x_1911:
        /* <DEDUP_REMOVED lines=18> */
.L_x_2060:
[----:B------:R-:W-:Y:S05]  /*10ec0*/  BSYNC B0 ;  /* 0x0000000000007941 */ /* 0x000fea0003800000 */
.L_x_2059:
        /* <DEDUP_REMOVED lines=11> */
.L_x_2062:
[----:B------:R-:W2:Y:S01]  /*10f80*/  LDG.E.STRONG.GPU R5, [R2.64] ;  /* 0x0000001202057981 */ /* 0x000ea2000c1ef900 */
[----:B------:R-:W-:Y:S01]  /*10f90*/  YIELD ;  /* 0x0000000000007946 */ /* 0x000fe20003800000 */
[----:B--2---:R-:W-:Y:S01]  /*10fa0*/  ISETP.NE.AND P0, PT, R5, R4, PT ;  /* 0x000000040500720c */ /* 0x004fe20003f05270 */
[----:B------:R-:W-:-:S12]  /*10fb0*/  CCTL.IVALL ;  /* 0x00000000ff00798f */ /* 0x000fd80002000000 */
[----:B------:R-:W-:Y:S05]  /*10fc0*/  @P0 BRA `(.L_x_2062) ;  /* 0xffffffb000000947 */ /* 0x000fea000383ffff */
.L_x_2061:
        /* <DEDUP_REMOVED lines=25> */
.L_x_2063:
        /* <DEDUP_REMOVED lines=26> */
.L_x_2064:
        /* <DEDUP_REMOVED lines=16> */
.L_x_5173:


//--------------------- .text._Z35group_norm_nhwc_bwd_one_pass_kernelI11Fp32IOFp32WLi64ELi70ELi560EEv26Group_norm_nhwc_bwd_params --------------------------
	.section	.text._Z35group_norm_nhwc_bwd_one_pass_kernelI11Fp32IOFp32WLi64ELi70ELi560EEv26Group_norm_nhwc_bwd_params,"ax",@progbits
	.sectioninfo	@"SHI_REGISTERS=56"
	.align	128
        .global         _Z35group_norm_nhwc_bwd_one_pass_kernelI11Fp32IOFp32WLi64ELi70ELi560EEv26Group_norm_nhwc_bwd_params
        .type           _Z35group_norm_nhwc_bwd_one_pass_kernelI11Fp32IOFp32WLi64ELi70ELi560EEv26Group_norm_nhwc_bwd_params,@function
        .size           _Z35group_norm_nhwc_bwd_one_pass_kernelI11Fp32IOFp32WLi64ELi70ELi560EEv26Group_norm_nhwc_bwd_params,(.L_x_5174 - _Z35group_norm_nhwc_bwd_one_pass_kernelI11Fp32IOFp32WLi64ELi70ELi560EEv26Group_norm_nhwc_bwd_params)
        .other          _Z35group_norm_nhwc_bwd_one_pass_kernelI11Fp32IOFp32WLi64ELi70ELi560EEv26Group_norm_nhwc_bwd_params,@"STO_CUDA_ENTRY STV_DEFAULT"
_Z35group_norm_nhwc_bwd_one_pass_kernelI11Fp32IOFp32WLi64ELi70ELi560EEv26Group_norm_nhwc_bwd_params:
.text._Z35group_norm_nhwc_bwd_one_pass_kernelI11Fp32IOFp32WLi64ELi70ELi560EEv26Group_norm_nhwc_bwd_params:
        /* <DEDUP_REMOVED lines=40> */
[----:B------:R-:W-:Y:S02]  /*0280*/  IADD3 R48, R33, 0x10, RZ ;  /* 0x0000001021307810 */ /* 0x000fe40007ffe0ff */
[----:B------:R-:W-:Y:S02]  /*0290*/  ISETP.GE.AND.EX P1, PT, R53, c[0x0][0x1e4], PT, P1 ;  /* 0x0000790035007a0c */ /* 0x000fe40003f26310 */
[----:B------:R-:W-:-:S02]  /*02a0*/  IADD3 R47, R33, 0x20, RZ ;  /* 0x00000020212f7810 */ /* 0x000fc40007ffe0ff */
[----:B------:R-:W-:Y:S02]  /*02b0*/  ISETP.LT.U32.AND P1, PT, R0, 0x230, !P1 ;  /* 0x000002300000780c */ /* 0x000fe40004f21070 */
[----:B------:R-:W-:Y:S02]  /*02c0*/  IADD3 R46, R33, 0x30, RZ ;  /* 0x00000030212e7810 */ /* 0x000fe40007ffe0ff */
.L_x_2100:
[----:B------:R-:W-:Y:S01]  /*02d0*/  IABS R5, c[0x0][0x1f0] ;  /* 0x00007c0000057a13 */ /* 0x000fe20000000000 */
[----:B------:R-:W-:Y:S01]  /*02e0*/  ULDC UR4, c[0x0][0x1f0] ;  /* 0x00007c0000047ab9 */ /* 0x000fe20000000800 */
[----:B------:R-:W-:Y:S01]  /*02f0*/  ISETP.LE.AND P3, PT, RZ, UR7, PT ;  /* 0x00000007ff007c0c */ /* 0x000fe2000bf63270 */
[----:B------:R-:W-:Y:S01]  /*0300*/  ULOP3.LUT UR4, UR7, UR4, URZ, 0x3c, !UPT ;  /* 0x0000000407047292 */ /* 0x000fe2000f8e3c3f */
[----:B0-----:R-:W0:Y:S01]  /*0310*/  I2F.RP R4, R5 ;  /* 0x0000000500047306 */ /* 0x001e220000209400 */
[----:B------:R-:W-:Y:S01]  /*0320*/  UMOV UR12, 0x8 ;  /* 0x00000008000c7882 */ /* 0x000fe20000000000 */
[----:B------:R-:W-:Y:S02]  /*0330*/  SHF.R.S32.HI R52, RZ, 0x1f, R48 ;  /* 0x0000001fff347819 */ /* 0x000fe40000011430 */
[----:B------:R-:W-:-:S02]  /*0340*/  SHF.R.S32.HI R51, RZ, 0x1f, R47 ;  /* 0x0000001fff337819 */ /* 0x000fc4000001142f */
[----:B------:R-:W-:Y:S01]  /*0350*/  ISETP.LE.AND P4, PT, RZ, UR4, PT ;  /* 0x00000004ff007c0c */ /* 0x000fe2000bf83270 */
[----:B------:R-:W-:Y:S01]  /*0360*/  ULDC.64 UR4, c[0x0][0x198] ;  /* 0x0000660000047ab9 */ /* 0x000fe20000000a00 */
[----:B------:R-:W-:Y:S01]  /*0370*/  SHF.R.S32.HI R50, RZ, 0x1f, R46 ;  /* 0x0000001fff327819 */ /* 0x000fe2000001142e */
[----:B------:R-:W-:-:S06]  /*0380*/  UIMAD.WIDE UR4, UR7, UR12, UR4 ;  /* 0x0000000c070472a5 */ /* 0x000fcc000f8e0204 */
[----:B------:R-:W-:Y:S01]  /*0390*/  MOV R18, UR4 ;  /* 0x0000000400127c02 */ /* 0x000fe20008000f00 */
[----:B0-----:R-:W0:Y:S01]  /*03a0*/  MUFU.RCP R4, R4 ;  /* 0x0000000400047308 */ /* 0x001e220000001000 */
[----:B------:R-:W-:-:S06]  /*03b0*/  MOV R19, UR5 ;  /* 0x0000000500137c02 */ /* 0x000fcc0008000f00 */
[----:B------:R-:W2:Y:S01]  /*03c0*/  LDG.E.64 R18, [R18.64] ;  /* 0x0000000e12127981 */ /* 0x000ea2000c1e1b00 */
[----:B0-----:R-:W-:-:S04]  /*03d0*/  IADD3 R2, R4, 0xffffffe, RZ ;  /* 0x0ffffffe04027810 */ /* 0x001fc80007ffe0ff */
[----:B------:R0:W1:Y:S02]  /*03e0*/  F2I.FTZ.U32.TRUNC.NTZ R3, R2 ;  /* 0x0000000200037305 */ /* 0x000064000021f000 */
[----:B0-----:R-:W-:Y:S02]  /*03f0*/  MOV R2, RZ ;  /* 0x000000ff00027202 */ /* 0x001fe40000000f00 */
[----:B-1----:R-:W-:-:S05]  /*0400*/  IADD3 R6, RZ, -R3, RZ ;  /* 0x80000003ff067210 */ /* 0x002fca0007ffe0ff */
[----:B------:R-:W-:Y:S01]  /*0410*/  IMAD R7, R6, R5, RZ ;  /* 0x0000000506077224 */ /* 0x000fe200078e02ff */
[----:B------:R-:W-:-:S03]  /*0420*/  IABS R6, UR7 ;  /* 0x0000000700067c13 */ /* 0x000fc60008000000 */
[----:B------:R-:W-:-:S06]  /*0430*/  IMAD.HI.U32 R3, R3, R7, R2 ;  /* 0x0000000703037227 */ /* 0x000fcc00078e0002 */
[----:B------:R-:W-:-:S05]  /*0440*/  IMAD.HI.U32 R3, R3, R6, RZ ;  /* 0x0000000603037227 */ /* 0x000fca00078e00ff */
[----:B------:R-:W-:-:S05]  /*0450*/  IADD3 R4, -R3, RZ, RZ ;  /* 0x000000ff03047210 */ /* 0x000fca0007ffe1ff */
[----:B------:R-:W-:-:S05]  /*0460*/  IMAD R4, R5, R4, R6 ;  /* 0x0000000405047224 */ /* 0x000fca00078e0206 */
[----:B------:R-:W-:-:S13]  /*0470*/  ISETP.GT.U32.AND P2, PT, R5, R4, PT ;  /* 0x000000040500720c */ /* 0x000fda0003f44070 */
[-C--:B------:R-:W-:Y:S02]  /*0480*/  @!P2 IADD3 R4, R4, -R5.reuse, RZ ;  /* 0x800000050404a210 */ /* 0x080fe40007ffe0ff */
[----:B------:R-:W-:Y:S02]  /*0490*/  @!P2 IADD3 R3, R3, 0x1, RZ ;  /* 0x000000010303a810 */ /* 0x000fe40007ffe0ff */
[CC--:B------:R-:W-:Y:S02]  /*04a0*/  ISETP.GE.U32.AND P0, PT, R4.reuse, R5.reuse, PT ;  /* 0x000000050400720c */ /* 0x0c0fe40003f06070 */
[----:B------:R-:W-:Y:S02]  /*04b0*/  ISETP.GT.U32.AND P2, PT, R5, R4, PT ;  /* 0x000000040500720c */ /* 0x000fe40003f44070 */
[----:B------:R-:W-:-:S04]  /*04c0*/  IADD3 R5, R4, -R5, RZ ;  /* 0x8000000504057210 */ /* 0x000fc80007ffe0ff */
[----:B------:R-:W-:Y:S02]  /*04d0*/  SEL R4, R5, R4, !P2 ;  /* 0x0000000405047207 */ /* 0x000fe40005000000 */
[----:B------:R-:W-:Y:S02]  /*04e0*/  ISETP.GE.U32.AND P2, PT, R47, c[0x0][0x1e0], PT ;  /* 0x000078002f007a0c */ /* 0x000fe40003f46070 */
[----:B------:R-:W-:Y:S02]  /*04f0*/  @!P3 IADD3 R4, -R4, RZ, RZ ;  /* 0x000000ff0404b210 */ /* 0x000fe40007ffe1ff */
[----:B------:R-:W-:Y:S02]  /*0500*/  @P0 IADD3 R3, R3, 0x1, RZ ;  /* 0x0000000103030810 */ /* 0x000fe40007ffe0ff */
[----:B------:R-:W-:Y:S02]  /*0510*/  ISETP.NE.AND P0, PT, RZ, c[0x0][0x1f0], PT ;  /* 0x00007c00ff007a0c */ /* 0x000fe40003f05270 */
[----:B------:R-:W-:-:S02]  /*0520*/  MOV R2, R3 ;  /* 0x0000000300027202 */ /* 0x000fc40000000f00 */
[----:B------:R-:W-:Y:S02]  /*0530*/  LOP3.LUT R3, RZ, c[0x0][0x1f0], RZ, 0x33, !PT ;  /* 0x00007c00ff037a12 */ /* 0x000fe400078e33ff */
[----:B------:R-:W-:Y:S02]  /*0540*/  @!P4 IADD3 R2, -R2, RZ, RZ ;  /* 0x000000ff0202c210 */ /* 0x000fe40007ffe1ff */
[C---:B------:R-:W-:Y:S02]  /*0550*/  SEL R43, R3.reuse, R4, !P0 ;  /* 0x00000004032b7207 */ /* 0x040fe40004000000 */
[----:B------:R-:W-:Y:S02]  /*0560*/  SEL R5, R3, R2, !P0 ;  /* 0x0000000203057207 */ /* 0x000fe40004000000 */
[----:B------:R-:W-:Y:S01]  /*0570*/  ISETP.GE.U32.AND P0, PT, R48, c[0x0][0x1e0], PT ;  /* 0x0000780030007a0c */ /* 0x000fe20003f06070 */
[----:B------:R-:W-:Y:S01]  /*0580*/  IMAD R30, R43, 0x46, RZ ;  /* 0x000000462b1e7824 */ /* 0x000fe200078e02ff */
[----:B------:R-:W-:-:S02]  /*0590*/  SHF.R.S32.HI R3, RZ, 0x1f, R44 ;  /* 0x0000001fff037819 */ /* 0x000fc4000001142c */
[----:B------:R-:W-:Y:S02]  /*05a0*/  ISETP.GE.AND.EX P0, PT, R52, c[0x0][0x1e4], PT, P0 ;  /* 0x0000790034007a0c */ /* 0x000fe40003f06300 */
[----:B------:R-:W-:Y:S02]  /*05b0*/  IADD3 R2, P3, R44, R30, RZ ;  /* 0x0000001e2c027210 */ /* 0x000fe40007f7e0ff */
[----:B------:R-:W-:Y:S02]  /*05c0*/  ISETP.GT.U32.OR P0, PT, R0, 0x22f, P0 ;  /* 0x0000022f0000780c */ /* 0x000fe40000704470 */
[----:B------:R-:W-:Y:S02]  /*05d0*/  SHF.R.S32.HI R4, RZ, 0x1f, R5 ;  /* 0x0000001fff047819 */ /* 0x000fe40000011405 */
[----:B------:R-:W-:Y:S02]  /*05e0*/  ISETP.GE.AND.EX P2, PT, R51, c[0x0][0x1e4], PT, P2 ;  /* 0x0000790033007a0c */ /* 0x000fe40003f46320 */
[----:B------:R-:W-:Y:S01]  /*05f0*/  LEA.HI.X.SX32 R3, R30, R3, 0x1, P3 ;  /* 0x000000031e037211 */ /* 0x000fe200018f0eff */
[----:B------:R-:W-:Y:S01]  /*0600*/  IMAD R4, R4, c[0x0][0x1e8], RZ ;  /* 0x00007a0004047a24 */ /* 0x000fe200078e02ff */
[----:B------:R-:W-:-:S02]  /*0610*/  ISETP.GT.U32.OR P2, PT, R0, 0x22f, P2 ;  /* 0x0000022f0000780c */ /* 0x000fc40001744470 */
[----:B------:R-:W-:Y:S01]  /*0620*/  ISETP.GE.U32.AND P3, PT, R46, c[0x0][0x1e0], PT ;  /* 0x000078002e007a0c */ /* 0x000fe20003f66070 */
[C---:B------:R-:W-:Y:S02]  /*0630*/  IMAD R7, R5.reuse, c[0x0][0x1ec], R4 ;  /* 0x00007b0005077a24 */ /* 0x040fe400078e0204 */
[----:B------:R-:W-:-:S04]  /*0640*/  IMAD.WIDE.U32 R2, R5, c[0x0][0x1e8], R2 ;  /* 0x00007a0005027a25 */ /* 0x000fc800078e0002 */
[----:B------:R-:W-:Y:S01]  /*0650*/  @P1 IMAD R4, R53, c[0x0][0x1d8], RZ ;  /* 0x0000760035041a24 */ /* 0x000fe200078e02ff */
[----:B------:R-:W-:Y:S01]  /*0660*/  IADD3 R5, R3, R7, RZ ;  /* 0x0000000703057210 */ /* 0x000fe20007ffe0ff */
[----:B------:R-:W-:Y:S01]  /*0670*/  @!P0 IMAD R9, R52, c[0x0][0x1d8], RZ ;  /* 0x0000760034098a24 */ /* 0x000fe200078e02ff */
[----:B------:R-:W-:Y:S01]  /*0680*/  ISETP.GE.AND.EX P3, PT, R50, c[0x0][0x1e4], PT, P3 ;  /* 0x0000790032007a0c */ /* 0x000fe20003f66330 */
[----:B------:R-:W-:Y:S01]  /*0690*/  @P1 IMAD R13, R33, c[0x0][0x1dc], R4 ;  /* 0x00007700210d1a24 */ /* 0x000fe200078e0204 */
[-C--:B------:R-:W-:Y:S01]  /*06a0*/  @P1 MOV R4, R2.reuse ;  /* 0x0000000200041202 */ /* 0x080fe20000000f00 */
[----:B------:R-:W-:Y:S01]  /*06b0*/  @!P0 IMAD R15, R48, c[0x0][0x1dc], R9 ;  /* 0x00007700300f8a24 */ /* 0x000fe200078e0209 */
[-C--:B------:R-:W-:Y:S01]  /*06c0*/  @!P0 MOV R8, R2.reuse ;  /* 0x0000000200088202 */ /* 0x080fe20000000f00 */
[----:B------:R-:W-:Y:S01]  /*06d0*/  @!P2 IMAD R6, R51, c[0x0][0x1d8], RZ ;  /* 0x000076003306aa24 */ /* 0x000fe200078e02ff */
[-C--:B------:R-:W-:Y:S02]  /*06e0*/  @!P0 MOV R9, R5.reuse ;  /* 0x0000000500098202 */ /* 0x080fe40000000f00 */
[----:B------:R-:W-:Y:S01]  /*06f0*/  ISETP.GT.U32.OR P3, PT, R0, 0x22f, P3 ;  /* 0x0000022f0000780c */ /* 0x000fe20001f64470 */
[----:B------:R-:W-:Y:S01]  /*0700*/  @!P2 IMAD R17, R47, c[0x0][0x1dc], R6 ;  /* 0x000077002f11aa24 */ /* 0x000fe200078e0206 */
[----:B------:R-:W-:Y:S01]  /*0710*/  @!P2 MOV R6, R2 ;  /* 0x000000020006a202 */ /* 0x000fe20000000f00 */
[----:B------:R-:W-:Y:S01]  /*0720*/  @P1 IMAD.WIDE.U32 R10, R33, c[0x0][0x1d8], R4 ;  /* 0x00007600210a1a25 */ /* 0x000fe200078e0004 */
[----:B------:R-:W-:-:S03]  /*0730*/  @!P2 MOV R7, R5 ;  /* 0x000000050007a202 */ /* 0x000fc60000000f00 */
[----:B------:R-:W-:Y:S01]  /*0740*/  @!P0 IMAD.WIDE.U32 R8, R48, c[0x0][0x1d8], R8 ;  /* 0x0000760030088a25 */ /* 0x000fe200078e0008 */
[----:B------:R-:W-:-:S03]  /*0750*/  @P1 IADD3 R11, R11, R13, RZ ;  /* 0x0000000d0b0b1210 */ /* 0x000fc60007ffe0ff */
[----:B------:R-:W-:Y:S01]  /*0760*/  @!P2 IMAD.WIDE.U32 R6, R47, c[0x0][0x1d8], R6 ;  /* 0x000076002f06aa25 */ /* 0x000fe200078e0006 */
[----:B------:R-:W-:Y:S02]  /*0770*/  @!P0 IADD3 R13, R9, R15, RZ ;  /* 0x0000000f090d8210 */ /* 0x000fe40007ffe0ff */
[C---:B------:R-:W-:Y:S02]  /*0780*/  @!P0 SHF.L.U32 R12, R8.reuse, 0x2, RZ ;  /* 0x00000002080c8819 */ /* 0x040fe400000006ff */
[----:B------:R-:W-:Y:S02]  /*0790*/  @!P0 SHF.L.U64.HI R13, R8, 0x2, R13 ;  /* 0x00000002080d8819 */ /* 0x000fe4000001020d */
[----:B------:R-:W-:Y:S01]  /*07a0*/  @!P2 IADD3 R17, R7, R17, RZ ;  /* 0x000000110711a210 */ /* 0x000fe20007ffe0ff */
[----:B------:R-:W-:Y:S01]  /*07b0*/  @!P3 IMAD R7, R50, c[0x0][0x1d8], RZ ;  /* 0x000076003207ba24 */ /* 0x000fe200078e02ff */
[----:B------:R-:W-:Y:S02]  /*07c0*/  @!P3 MOV R8, R2 ;  /* 0x000000020008b202 */ /* 0x000fe40000000f00 */
[----:B------:R-:W-:-:S02]  /*07d0*/  @!P3 MOV R9, R5 ;  /* 0x000000050009b202 */ /* 0x000fc40000000f00 */
[----:B------:R-:W-:Y:S01]  /*07e0*/  @P1 SHF.L.U32 R34, R10, 0x2, RZ ;  /* 0x000000020a221819 */ /* 0x000fe200000006ff */
[----:B------:R-:W-:Y:S01]  /*07f0*/  @!P3 IMAD R29, R46, c[0x0][0x1dc], R7 ;  /* 0x000077002e1dba24 */ /* 0x000fe200078e0207 */
[----:B------:R-:W-:Y:S01]  /*0800*/  @P1 SHF.L.U64.HI R10, R10, 0x2, R11 ;  /* 0x000000020a0a1819 */ /* 0x000fe2000001020b */
[----:B------:R-:W-:Y:S01]  /*0810*/  @!P3 IMAD.WIDE.U32 R8, R46, c[0x0][0x1d8], R8 ;  /* 0x000076002e08ba25 */ /* 0x000fe200078e0008 */
[C---:B------:R-:W-:Y:S02]  /*0820*/  @P1 IADD3 R22, P4, R34.reuse, c[0x0][0x180], RZ ;  /* 0x0000600022161a10 */ /* 0x040fe40007f9e0ff */
[----:B------:R-:W-:Y:S02]  /*0830*/  @P1 IADD3 R34, P5, R34, c[0x0][0x178], RZ ;  /* 0x00005e0022221a10 */ /* 0x000fe40007fbe0ff */
[----:B------:R-:W-:Y:S02]  /*0840*/  @!P2 SHF.L.U32 R16, R6, 0x2, RZ ;  /* 0x000000020610a819 */ /* 0x000fe400000006ff */
[----:B------:R-:W-:-:S02]  /*0850*/  @!P3 IADD3 R29, R9, R29, RZ ;  /* 0x0000001d091db210 */ /* 0x000fc40007ffe0ff */
[C---:B------:R-:W-:Y:S02]  /*0860*/  @P1 IADD3.X R23, R10.reuse, c[0x0][0x184], RZ, P4, !PT ;  /* 0x000061000a171a10 */ /* 0x040fe400027fe4ff */
[----:B------:R-:W-:Y:S02]  /*0870*/  @P1 IADD3.X R35, R10, c[0x0][0x17c], RZ, P5, !PT ;  /* 0x00005f000a231a10 */ /* 0x000fe40002ffe4ff */
[----:B------:R-:W-:Y:S02]  /*0880*/  @!P0 IADD3 R10, P4, R12, c[0x0][0x180], RZ ;  /* 0x000060000c0a8a10 */ /* 0x000fe40007f9e0ff */
[----:B------:R-:W-:Y:S02]  /*0890*/  @!P2 SHF.L.U64.HI R17, R6, 0x2, R17 ;  /* 0x000000020611a819 */ /* 0x000fe40000010211 */
[----:B------:R-:W-:Y:S02]  /*08a0*/  @!P0 IADD3 R12, P5, R12, c[0x0][0x178], RZ ;  /* 0x00005e000c0c8a10 */ /* 0x000fe40007fbe0ff */
[----:B------:R-:W-:Y:S01]  /*08b0*/  @!P2 IADD3 R14, P6, R16, c[0x0][0x180], RZ ;  /* 0x00006000100eaa10 */ /* 0x000fe20007fde0ff */
[----:B------:R-:W-:Y:S01]  /*08c0*/  CS2R R26, SRZ ;  /* 0x00000000001a7805 */ /* 0x000fe2000001ff00 */
[C---:B------:R-:W-:Y:S01]  /*08d0*/  @!P3 SHF.L.U32 R28, R8.reuse, 0x2, RZ ;  /* 0x00000002081cb819 */ /* 0x040fe200000006ff */
[----:B------:R-:W-:Y:S01]  /*08e0*/  CS2R R20, SRZ ;  /* 0x0000000000147805 */ /* 0x000fe2000001ff00 */
[----:B------:R-:W-:-:S02]  /*08f0*/  @!P3 SHF.L.U64.HI R29, R8, 0x2, R29 ;  /* 0x00000002081db819 */ /* 0x000fc4000001021d */
[----:B------:R-:W-:Y:S01]  /*0900*/  CS2R R8, SRZ ;  /* 0x0000000000087805 */ /* 0x000fe2000001ff00 */
[C---:B------:R-:W-:Y:S02]  /*0910*/  @!P0 IADD3.X R11, R13.reuse, c[0x0][0x184], RZ, P4, !PT ;  /* 0x000061000d0b8a10 */ /* 0x040fe400027fe4ff */
[----:B------:R-:W-:Y:S02]  /*0920*/  @!P0 IADD3.X R13, R13, c[0x0][0x17c], RZ, P5, !PT ;  /* 0x00005f000d0d8a10 */ /* 0x000fe40002ffe4ff */
[----:B------:R-:W-:Y:S01]  /*0930*/  @!P2 IADD3.X R15, R17, c[0x0][0x184], RZ, P6, !PT ;  /* 0x00006100110faa10 */ /* 0x000fe200037fe4ff */
[----:B------:R0:W5:Y:S04]  /*0940*/  @!P0 LDG.E.64 R26, [R10.64] ;  /* 0x0000000e0a1a8981 */ /* 0x000168000c1e1b00 */
[----:B------:R1:W5:Y:S04]  /*0950*/  @!P0 LDG.E.64 R8, [R12.64] ;  /* 0x0000000e0c088981 */ /* 0x000368000c1e1b00 */
[----:B------:R3:W5:Y:S01]  /*0960*/  @!P2 LDG.E.64 R20, [R14.64] ;  /* 0x0000000e0e14a981 */ /* 0x000762000c1e1b00 */
[----:B------:R-:W-:Y:S01]  /*0970*/  CS2R R6, SRZ ;  /* 0x0000000000067805 */ /* 0x000fe2000001ff00 */
[----:B-1----:R-:W-:-:S05]  /*0980*/  CS2R R12, SRZ ;  /* 0x00000000000c7805 */ /* 0x002fca000001ff00 */
[----:B------:R1:W5:Y:S01]  /*0990*/  @P1 LDG.E.64 R6, [R34.64] ;  /* 0x0000000e22061981 */ /* 0x000362000c1e1b00 */
[----:B---3--:R-:W-:Y:S02]  /*09a0*/  @!P2 IADD3 R14, P0, R16, c[0x0][0x178], RZ ;  /* 0x00005e00100eaa10 */ /* 0x008fe40007f1e0ff */
[C---:B------:R-:W-:Y:S02]  /*09b0*/  @!P3 IADD3 R16, P4, R28.reuse, c[0x0][0x180], RZ ;  /* 0x000060001c10ba10 */ /* 0x040fe40007f9e0ff */
[----:B------:R-:W-:Y:S02]  /*09c0*/  @!P3 IADD3 R28, P5, R28, c[0x0][0x178], RZ ;  /* 0x00005e001c1cba10 */ /* 0x000fe40007fbe0ff */
[----:B------:R-:W-:Y:S02]  /*09d0*/  @!P2 IADD3.X R15, R17, c[0x0][0x17c], RZ, P0, !PT ;  /* 0x00005f00110faa10 */ /* 0x000fe400007fe4ff */
[C---:B------:R-:W-:Y:S02]  /*09e0*/  @!P3 IADD3.X R17, R29.reuse, c[0x0][0x184], RZ, P4, !PT ;  /* 0x000061001d11ba10 */ /* 0x040fe400027fe4ff */
[----:B------:R-:W-:-:S05]  /*09f0*/  @!P3 IADD3.X R29, R29, c[0x0][0x17c], RZ, P5, !PT ;  /* 0x00005f001d1dba10 */ /* 0x000fca0002ffe4ff */
[----:B------:R1:W5:Y:S01]  /*0a00*/  @!P3 LDG.E.64 R12, [R28.64] ;  /* 0x0000000e1c0cb981 */ /* 0x000362000c1e1b00 */
[----:B------:R-:W-:Y:S01]  /*0a10*/  CS2R R24, SRZ ;  /* 0x0000000000187805 */ /* 0x000fe2000001ff00 */
[----:B--2---:R-:W-:-:S05]  /*0a20*/  FFMA.FTZ R19, -R18, R18, R19 ;  /* 0x0000001212137223 */ /* 0x004fca0000010113 */
[----:B------:R2:W5:Y:S01]  /*0a30*/  @P1 LDG.E.64 R24, [R22.64] ;  /* 0x0000000e16181981 */ /* 0x000562000c1e1b00 */
[----:B------:R-:W-:-:S13]  /*0a40*/  FSETP.GTU.FTZ.AND P0, PT, R19, RZ, PT ;  /* 0x000000ff1300720b */ /* 0x000fda0003f1c000 */
[----:B------:R-:W-:Y:S01]  /*0a50*/  VOTEU.ANY UP0, P0 ;  /* 0x00000000003f7886 */ /* 0x000fe20000000100 */
[----:B------:R-:W-:-:S13]  /*0a60*/  PLOP3.LUT P0, PT, PT, PT, UP0, 0x80, 0x0 ;  /* 0x000000000000781c */ /* 0x000fda0003f0f008 */
[----:B------:R-:W-:-:S06]  /*0a70*/  @P0 FADD.FTZ R19, R19, c[0x0][0x1a0] ;  /* 0x0000680013130621 */ /* 0x000fcc0000010000 */
[----:B------:R-:W3:Y:S02]  /*0a80*/  @P0 MUFU.RSQ R19, R19 ;  /* 0x0000001300130308 */ /* 0x000ee40000001400 */
[----:B---3--:R-:W3:Y:S01]  /*0a90*/  @P0 R2UR UR4, R19 ;  /* 0x00000000130403c2 */ /* 0x008ee200000e0000 */
[----:B------:R-:W-:Y:S01]  /*0aa0*/  ISETP.GT.U32.AND P0, PT, R0, 0x22f, PT ;  /* 0x0000022f0000780c */ /* 0x000fe20003f04070 */
[----:B0-----:R-:W-:Y:S01]  /*0ab0*/  CS2R R10, SRZ ;  /* 0x00000000000a7805 */ /* 0x001fe2000001ff00 */
[----:B--2---:R-:W-:Y:S01]  /*0ac0*/  CS2R R22, SRZ ;  /* 0x0000000000167805 */ /* 0x004fe2000001ff00 */
[----:B------:R-:W-:Y:S01]  /*0ad0*/  UMOV UR12, 0x3f800000 ;  /* 0x3f800000000c7882 */ /* 0x000fe20000000000 */
[----:B------:R-:W-:Y:S03]  /*0ae0*/  BSSY B0, `(.L_x_2066) ;  /* 0x0000010000007945 */ /* 0x000fe60003800000 */
[----:B------:R0:W5:Y:S04]  /*0af0*/  @!P2 LDG.E.64 R10, [R14.64] ;  /* 0x0000000e0e0aa981 */ /* 0x000168000c1e1b00 */
[----:B------:R2:W5:Y:S01]  /*0b00*/  @!P3 LDG.E.64 R22, [R16.64] ;  /* 0x0000000e1016b981 */ /* 0x000562000c1e1b00 */
[----:B0-----:R-:W-:Y:S01]  /*0b10*/  CS2R R14, SRZ ;  /* 0x00000000000e7805 */ /* 0x001fe2000001ff00 */
[----:B---3--:R-:W-:Y:S01]  /*0b20*/  @UP0 UMOV UR12, UR4 ;  /* 0x00000004000c0c82 */ /* 0x008fe20008000000 */
[----:B--2---:R-:W-:Y:S01]  /*0b30*/  CS2R R16, SRZ ;  /* 0x0000000000107805 */ /* 0x004fe2000001ff00 */
        /* <DEDUP_REMOVED lines=10> */
.L_x_2067:
[----:B-1----:R-:W-:Y:S05]  /*0be0*/  BSYNC B0 ;  /* 0x0000000000007941 */ /* 0x002fea0003800000 */
.L_x_2066:
[----:B------:R-:W-:Y:S01]  /*0bf0*/  ISETP.NE.AND P4, PT, RZ, UR16, PT ;  /* 0x00000010ff007c0c */ /* 0x000fe2000bf85270 */
[C---:B-----5:R-:W-:Y:S01]  /*0c00*/  FADD.FTZ R39, -R18.reuse, R24 ;  /* 0x0000001812277221 */ /* 0x060fe20000010100 */
[----:B------:R-:W-:Y:S01]  /*0c10*/  MOV R24, R6 ;  /* 0x0000000600187202 */ /* 0x000fe20000000f00 */
[C---:B------:R-:W-:Y:S01]  /*0c20*/  FADD.FTZ R25, -R18.reuse, R25 ;  /* 0x0000001912197221 */ /* 0x040fe20000010100 */
[----:B------:R-:W-:Y:S01]  /*0c30*/  MOV R19, R7 ;  /* 0x0000000700137202 */ /* 0x000fe20000000f00 */
[----:B------:R-:W-:-:S02]  /*0c40*/  FADD.FTZ R26, -R18, R26 ;  /* 0x0000001a121a7221 */ /* 0x000fc40000010100 */
[----:B------:R-:W-:Y:S02]  /*0c50*/  FADD.FTZ R27, -R18, R27 ;  /* 0x0000001b121b7221 */ /* 0x000fe40000010100 */
[----:B------:R-:W-:Y:S02]  /*0c60*/  FMUL.FTZ R39, R39, UR12 ;  /* 0x0000000c27277c20 */ /* 0x000fe40008410000 */
[----:B------:R-:W-:Y:S02]  /*0c70*/  FMUL.FTZ R38, R25, UR12 ;  /* 0x0000000c19267c20 */ /* 0x000fe40008410000 */
[----:B------:R-:W-:Y:S05]  /*0c80*/  @!P4 BRA `(.L_x_2068) ;  /* 0x000001200000c947 */ /* 0x000fea0003800000 */
[----:B------:R-:W-:Y:S02]  /*0c90*/  FFMA.FTZ R19, R38, R15, R17 ;  /* 0x0000000f26137223 */ /* 0x000fe40000010011 */
[----:B------:R-:W-:Y:S02]  /*0ca0*/  FFMA.FTZ R24, R39, R14, R16 ;  /* 0x0000000e27187223 */ /* 0x000fe40000010010 */
[----:B------:R-:W-:-:S02]  /*0cb0*/  FMUL.FTZ R30, R19, -1.4426950216293334961 ;  /* 0xbfb8aa3b131e7820 */ /* 0x000fc40000410000 */
[----:B------:R-:W-:-:S04]  /*0cc0*/  FMUL.FTZ R25, R24, -1.4426950216293334961 ;  /* 0xbfb8aa3b18197820 */ /* 0x000fc80000410000 */
[----:B------:R-:W1:Y:S08]  /*0cd0*/  MUFU.EX2 R30, R30 ;  /* 0x0000001e001e7308 */ /* 0x000e700000000800 */
[----:B------:R-:W2:Y:S01]  /*0ce0*/  MUFU.EX2 R25, R25 ;  /* 0x0000001900197308 */ /* 0x000ea20000000800 */
[----:B-1----:R-:W-:-:S07]  /*0cf0*/  FADD.FTZ R31, R30, 1 ;  /* 0x3f8000001e1f7421 */ /* 0x002fce0000010000 */
[----:B------:R-:W1:Y:S01]  /*0d00*/  MUFU.RCP R32, R31 ;  /* 0x0000001f00207308 */ /* 0x000e620000001000 */
[----:B0-2---:R-:W-:-:S07]  /*0d10*/  FADD.FTZ R28, R25, 1 ;  /* 0x3f800000191c7421 */ /* 0x005fce0000010000 */
[----:B------:R-:W0:Y:S01]  /*0d20*/  MUFU.RCP R29, R28 ;  /* 0x0000001c001d7308 */ /* 0x000e220000001000 */
[----:B-1----:R-:W-:-:S04]  /*0d30*/  FADD.FTZ R34, -R32, 1 ;  /* 0x3f80000020227421 */ /* 0x002fc80000010100 */
[----:B------:R-:W-:Y:S02]  /*0d40*/  FFMA.FTZ R34, R19, R34, 1 ;  /* 0x3f80000013227423 */ /* 0x000fe40000010022 */
[----:B------:R-:W-:Y:S02]  /*0d50*/  FMUL.FTZ R19, R7, R32 ;  /* 0x0000002007137220 */ /* 0x000fe40000410000 */
[----:B0-----:R-:W-:Y:S02]  /*0d60*/  FADD.FTZ R35, -R29, 1 ;  /* 0x3f8000001d237421 */ /* 0x001fe40000010100 */
[----:B------:R-:W-:Y:S02]  /*0d70*/  FMUL.FTZ R29, R6, R29 ;  /* 0x0000001d061d7220 */ /* 0x000fe40000410000 */
[----:B------:R-:W-:Y:S02]  /*0d80*/  FFMA.FTZ R24, R24, R35, 1 ;  /* 0x3f80000018187423 */ /* 0x000fe40000010023 */
[----:B------:R-:W-:-:S02]  /*0d90*/  FMUL.FTZ R19, R19, R34 ;  /* 0x0000002213137220 */ /* 0x000fc40000410000 */
[----:B------:R-:W-:-:S04]  /*0da0*/  FMUL.FTZ R24, R29, R24 ;  /* 0x000000181d187220 */ /* 0x000fc80000410000 */
.L_x_2068:
[----:B0-----:R-:W-:Y:S02]  /*0db0*/  FMUL.FTZ R28, R24, R14 ;  /* 0x0000000e181c7220 */ /* 0x001fe40000410000 */
[C---:B------:R-:W-:Y:S02]  /*0dc0*/  FADD.FTZ R35, -R18.reuse, R20 ;  /* 0x0000001412237221 */ /* 0x040fe40000010100 */
[----:B------:R-:W-:Y:S02]  /*0dd0*/  FADD.FTZ R34, -R18, R21 ;  /* 0x0000001512227221 */ /* 0x000fe40000010100 */
[----:B------:R-:W-:Y:S02]  /*0de0*/  FMUL.FTZ R20, R19, R15 ;  /* 0x0000000f13147220 */ /* 0x000fe40000410000 */
[----:B------:R-:W-:Y:S02]  /*0df0*/  FFMA.FTZ R21, R39, R28, RZ ;  /* 0x0000001c27157223 */ /* 0x000fe400000100ff */
[----:B------:R-:W-:-:S02]  /*0e00*/  FADD.FTZ R25, RZ, R28 ;  /* 0x0000001cff197221 */ /* 0x000fc40000010000 */
[----:B------:R-:W-:Y:S02]  /*0e10*/  FADD.FTZ R41, -R18, R22 ;  /* 0x0000001612297221 */ /* 0x000fe40000010100 */
[----:B------:R-:W-:Y:S02]  /*0e20*/  FFMA.FTZ R22, R38, R20, R21 ;  /* 0x0000001426167223 */ /* 0x000fe40000010015 */
[----:B------:R-:W-:Y:S01]  /*0e30*/  FADD.FTZ R40, -R18, R23 ;  /* 0x0000001712287221 */ /* 0x000fe20000010100 */
[----:B------:R-:W-:Y:S01]  /*0e40*/  MOV R23, R9 ;  /* 0x0000000900177202 */ /* 0x000fe20000000f00 */
[----:B------:R-:W-:Y:S01]  /*0e50*/  FADD.FTZ R21, R20, R25 ;  /* 0x0000001914157221 */ /* 0x000fe20000010000 */
[----:B------:R-:W-:Y:S01]  /*0e60*/  MOV R25, R8 ;  /* 0x0000000800197202 */ /* 0x000fe20000000f00 */
[----:B------:R-:W-:Y:S02]  /*0e70*/  FMUL.FTZ R37, R26, UR12 ;  /* 0x0000000c1a257c20 */ /* 0x000fe40008410000 */
[----:B------:R-:W-:-:S02]  /*0e80*/  FFMA.FTZ R18, R39, R24, RZ ;  /* 0x0000001827127223 */ /* 0x000fc400000100ff */
        /* <DEDUP_REMOVED lines=18> */
[----:B------:R-:W-:-:S04]  /*0fb0*/  FMUL.FTZ R23, R9, R30 ;  /* 0x0000001e09177220 */ /* 0x000fc80000410000 */
[----:B------:R-:W-:Y:S02]  /*0fc0*/  FMUL.FTZ R23, R23, R20 ;  /* 0x0000001417177220 */ /* 0x000fe40000410000 */
.L_x_2069:
[----:B------:R-:W-:Y:S02]  /*0fd0*/  FADD.FTZ R20, RZ, R24 ;  /* 0x00000018ff147221 */ /* 0x000fe40000010000 */
[----:B------:R-:W-:Y:S02]  /*0fe0*/  FMUL.FTZ R24, R25, R14 ;  /* 0x0000000e19187220 */ /* 0x000fe40000410000 */
[C---:B------:R-:W-:Y:S02]  /*0ff0*/  FFMA.FTZ R18, R37.reuse, R25, R18 ;  /* 0x0000001925127223 */ /* 0x040fe40000010012 */
[----:B------:R-:W-:Y:S02]  /*1000*/  FADD.FTZ R20, R20, R25 ;  /* 0x0000001914147221 */ /* 0x000fe40000010000 */
[----:B------:R-:W-:Y:S02]  /*1010*/  FFMA.FTZ R25, R37, R24, R22 ;  /* 0x0000001825197223 */ /* 0x000fe40000010016 */
[----:B------:R-:W-:Y:S01]  /*1020*/  FADD.FTZ R28, R21, R24 ;  /* 0x00000018151c7221 */ /* 0x000fe20000010000 */
[----:B------:R-:W-:Y:S01]  /*1030*/  MOV R21, R11 ;  /* 0x0000000b00157202 */ /* 0x000fe20000000f00 */
[----:B------:R-:W-:-:S02]  /*1040*/  FFMA.FTZ R24, R38, R19, RZ ;  /* 0x0000001326187223 */ /* 0x000fc400000100ff */
[----:B------:R-:W-:Y:S02]  /*1050*/  FADD.FTZ R22, RZ, R19 ;  /* 0x00000013ff167221 */ /* 0x000fe40000010000 */
[----:B------:R-:W-:Y:S02]  /*1060*/  FMUL.FTZ R19, R23, R15 ;  /* 0x0000000f17137220 */ /* 0x000fe40000410000 */
[----:B------:R-:W-:Y:S02]  /*1070*/  FFMA.FTZ R24, R36, R23, R24 ;  /* 0x0000001724187223 */ /* 0x000fe40000010018 */
[----:B------:R-:W-:Y:S01]  /*1080*/  FADD.FTZ R22, R22, R23 ;  /* 0x0000001716167221 */ /* 0x000fe20000010000 */
[----:B------:R-:W-:Y:S01]  /*1090*/  MOV R23, R10 ;  /* 0x0000000a00177202 */ /* 0x000fe20000000f00 */
[----:B------:R-:W-:Y:S02]  /*10a0*/  FFMA.FTZ R26, R36, R19, R25 ;  /* 0x00000013241a7223 */ /* 0x000fe40000010019 */
[----:B------:R-:W-:-:S02]  /*10b0*/  FADD.FTZ R19, R19, R28 ;  /* 0x0000001c13137221 */ /* 0x000fc40000010000 */
        /* <DEDUP_REMOVED lines=13> */
[----:B0-----:R-:W-:-:S04]  /*1190*/  FADD.FTZ R30, -R25, 1 ;  /* 0x3f800000191e7421 */ /* 0x001fc80000010100 */
[----:B------:R-:W-:Y:S02]  /*11a0*/  FFMA.FTZ R30, R21, R30, 1 ;  /* 0x3f800000151e7423 */ /* 0x000fe4000001001e */
[----:B-1----:R-:W-:Y:S02]  /*11b0*/  FADD.FTZ R32, -R28, 1 ;  /* 0x3f8000001c207421 */ /* 0x002fe40000010100 */
[----:B------:R-:W-:Y:S02]  /*11c0*/  FMUL.FTZ R21, R11, R28 ;  /* 0x0000001c0b157220 */ /* 0x000fe40000410000 */
[----:B------:R-:W-:Y:S02]  /*11d0*/  FFMA.FTZ R32, R23, R32, 1 ;  /* 0x3f80000017207423 */ /* 0x000fe40000010020 */
[----:B------:R-:W-:Y:S02]  /*11e0*/  FMUL.FTZ R23, R10, R25 ;  /* 0x000000190a177220 */ /* 0x000fe40000410000 */
[----:B------:R-:W-:-:S02]  /*11f0*/  FMUL.FTZ R21, R21, R32 ;  /* 0x0000002015157220 */ /* 0x000fc40000410000 */
[----:B------:R-:W-:-:S04]  /*1200*/  FMUL.FTZ R23, R23, R30 ;  /* 0x0000001e17177220 */ /* 0x000fc80000410000 */
.L_x_2070:
[----:B------:R-:W-:Y:S01]  /*1210*/  FMUL.FTZ R28, R23, R14 ;  /* 0x0000000e171c7220 */ /* 0x000fe20000410000 */
[----:B------:R-:W-:Y:S01]  /*1220*/  MOV R27, R13 ;  /* 0x0000000d001b7202 */ /* 0x000fe20000000f00 */
[----:B------:R-:W-:Y:S02]  /*1230*/  FMUL.FTZ R41, R41, UR12 ;  /* 0x0000000c29297c20 */ /* 0x000fe40008410000 */
[----:B------:R-:W-:Y:S02]  /*1240*/  FFMA.FTZ R25, R35, R28, R26 ;  /* 0x0000001c23197223 */ /* 0x000fe4000001001a */
[----:B------:R-:W-:Y:S02]  /*1250*/  FADD.FTZ R28, R19, R28 ;  /* 0x0000001c131c7221 */ /* 0x000fe40000010000 */
[----:B------:R-:W-:Y:S02]  /*1260*/  FMUL.FTZ R19, R21, R15 ;  /* 0x0000000f15137220 */ /* 0x000fe40000410000 */
[----:B------:R-:W-:-:S02]  /*1270*/  FMUL.FTZ R40, R40, UR12 ;  /* 0x0000000c28287c20 */ /* 0x000fc40008410000 */
[----:B------:R-:W-:Y:S01]  /*1280*/  FFMA.FTZ R26, R34, R19, R25 ;  /* 0x00000013221a7223 */ /* 0x000fe20000010019 */
[----:B------:R-:W-:Y:S01]  /*1290*/  MOV R25, R12 ;  /* 0x0000000c00197202 */ /* 0x000fe20000000f00 */
        /* <DEDUP_REMOVED lines=16> */
[----:B0-----:R-:W-:-:S04]  /*13a0*/  FADD.FTZ R28, -R30, 1 ;  /* 0x3f8000001e1c7421 */ /* 0x001fc80000010100 */
[----:B------:R-:W-:Y:S02]  /*13b0*/  FFMA.FTZ R28, R27, R28, 1 ;  /* 0x3f8000001b1c7423 */ /* 0x000fe4000001001c */
[----:B------:R-:W-:-:S04]  /*13c0*/  FMUL.FTZ R27, R13, R30 ;  /* 0x0000001e0d1b7220 */ /* 0x000fc80000410000 */
[----:B------:R-:W-:Y:S02]  /*13d0*/  FMUL.FTZ R27, R27, R28 ;  /* 0x0000001c1b1b7220 */ /* 0x000fe40000410000 */
.L_x_2071:
[----:B------:R-:W-:Y:S01]  /*13e0*/  FMUL.FTZ R28, R25, R14 ;  /* 0x0000000e191c7220 */ /* 0x000fe20000410000 */
[----:B------:R-:W-:Y:S01]  /*13f0*/  MOV R30, 0xffffffe0 ;  /* 0xffffffe0001e7802 */ /* 0x000fe20000000f00 */
[----:B------:R-:W0:Y:S01]  /*1400*/  S2R R31, SR_LANEID ;  /* 0x00000000001f7919 */ /* 0x000e220000000000 */
[C---:B------:R-:W-:Y:S01]  /*1410*/  ISETP.GT.AND P0, PT, R0.reuse, 0x21f, PT ;  /* 0x0000021f0000780c */ /* 0x040fe20003f04270 */
[----:B------:R-:W-:Y:S01]  /*1420*/  FFMA.FTZ R29, R41, R28, R26 ;  /* 0x0000001c291d7223 */ /* 0x000fe2000001001a */
[C---:B------:R-:W-:Y:S01]  /*1430*/  ISETP.NE.AND P2, PT, R0.reuse, RZ, PT ;  /* 0x000000ff0000720c */ /* 0x040fe20003f45270 */
[----:B------:R-:W-:Y:S01]  /*1440*/  FADD.FTZ R19, R19, R28 ;  /* 0x0000001c13137221 */ /* 0x000fe20000010000 */
[----:B------:R-:W-:Y:S01]  /*1450*/  ULDC UR5, c[0x0][0xc] ;  /* 0x0000030000057ab9 */ /* 0x000fe20000000800 */
[----:B------:R-:W-:Y:S01]  /*1460*/  IMAD R30, R49, R30, 0x22f ;  /* 0x0000022f311e7424 */ /* 0x000fe200078e021e */
[----:B------:R-:W-:Y:S01]  /*1470*/  BSSY B0, `(.L_x_2072) ;  /* 0x000005d000007945 */ /* 0x000fe20003800000 */
[----:B------:R-:W-:Y:S01]  /*1480*/  FMUL.FTZ R26, R27, R15 ;  /* 0x0000000f1b1a7220 */ /* 0x000fe20000410000 */
[----:B------:R-:W-:Y:S01]  /*1490*/  ISETP.GT.U32.AND P3, PT, R0, 0x22, PT ;  /* 0x000000220000780c */ /* 0x000fe20003f64070 */
[----:B------:R-:W-:Y:S01]  /*14a0*/  FADD.FTZ R22, R22, R21 ;  /* 0x0000001516167221 */ /* 0x000fe20000010000 */
[----:B------:R-:W-:Y:S01]  /*14b0*/  SEL R30, R30, 0x1f, P0 ;  /* 0x0000001f1e1e7807 */ /* 0x000fe20000000000 */
[----:B------:R-:W-:-:S02]  /*14c0*/  FADD.FTZ R19, R26, R19 ;  /* 0x000000131a137221 */ /* 0x000fc40000010000 */
[----:B------:R-:W-:Y:S02]  /*14d0*/  FFMA.FTZ R26, R40, R26, R29 ;  /* 0x0000001a281a7223 */ /* 0x000fe4000001001d */
[----:B------:R-:W-:Y:S01]  /*14e0*/  FFMA.FTZ R18, R35, R23, R18 ;  /* 0x0000001723127223 */ /* 0x000fe20000010012 */
[----:B------:R-:W1:Y:S01]  /*14f0*/  SHFL.DOWN PT, R28, R19, 0x1, R30 ;  /* 0x08200000131c7989 */ /* 0x000e6200000e001e */
[----:B------:R-:W-:-:S03]  /*1500*/  FFMA.FTZ R24, R34, R21, R24 ;  /* 0x0000001522187223 */ /* 0x000fc60000010018 */
[----:B------:R-:W2:Y:S01]  /*1510*/  SHFL.DOWN PT, R29, R26, 0x1, R30 ;  /* 0x082000001a1d7989 */ /* 0x000ea200000e001e */
[----:B------:R-:W-:Y:S01]  /*1520*/  FFMA.FTZ R21, R40, R27, R24 ;  /* 0x0000001b28157223 */ /* 0x000fe20000010018 */
[----:B0-----:R-:W-:-:S13]  /*1530*/  ISETP.GE.AND P0, PT, R31, R30, PT ;  /* 0x0000001e1f00720c */ /* 0x001fda0003f06270 */
[----:B-1----:R-:W-:Y:S02]  /*1540*/  @!P0 FADD.FTZ R19, R19, R28 ;  /* 0x0000001c13138221 */ /* 0x002fe40000010000 */
[----:B--2---:R-:W-:Y:S01]  /*1550*/  @!P0 FADD.FTZ R26, R26, R29 ;  /* 0x0000001d1a1a8221 */ /* 0x004fe20000010000 */
[----:B------:R-:W-:Y:S02]  /*1560*/  IADD3 R29, R31, 0x2, RZ ;  /* 0x000000021f1d7810 */ /* 0x000fe40007ffe0ff */
[----:B------:R-:W0:Y:S02]  /*1570*/  SHFL.DOWN PT, R28, R19, 0x2, R30 ;  /* 0x08400000131c7989 */ /* 0x000e2400000e001e */
[----:B------:R-:W-:Y:S02]  /*1580*/  ISETP.GT.AND P0, PT, R29, R30, PT ;  /* 0x0000001e1d00720c */ /* 0x000fe40003f04270 */
[----:B------:R-:W1:Y:S11]  /*1590*/  SHFL.DOWN PT, R29, R26, 0x2, R30 ;  /* 0x084000001a1d7989 */ /* 0x000e7600000e001e */
[----:B0-----:R-:W-:-:S02]  /*15a0*/  @!P0 FADD.FTZ R19, R19, R28 ;  /* 0x0000001c13138221 */ /* 0x001fc40000010000 */
[----:B-1----:R-:W-:Y:S01]  /*15b0*/  @!P0 FADD.FTZ R26, R26, R29 ;  /* 0x0000001d1a1a8221 */ /* 0x002fe20000010000 */
        /* <DEDUP_REMOVED lines=11> */
[----:B------:R-:W-:Y:S02]  /*1670*/  FADD.FTZ R28, R20, R23 ;  /* 0x00000017141c7221 */ /* 0x000fe40000010000 */
[----:B------:R-:W-:Y:S01]  /*1680*/  FADD.FTZ R23, R22, R27 ;  /* 0x0000001b16177221 */ /* 0x000fe20000010000 */
[----:B------:R-:W0:Y:S01]  /*1690*/  SHFL.DOWN PT, R32, R19, 0x10, R30 ;  /* 0x0a00000013207989 */ /* 0x000e2200000e001e */
[----:B-1----:R-:W-:Y:S01]  /*16a0*/  @!P0 FADD.FTZ R26, R26, R29 ;  /* 0x0000001d1a1a8221 */ /* 0x002fe20000010000 */
[----:B------:R-:W-:Y:S01]  /*16b0*/  IADD3 R29, R31, 0x10, RZ ;  /* 0x000000101f1d7810 */ /* 0x000fe20007ffe0ff */
[----:B------:R-:W-:Y:S02]  /*16c0*/  FFMA.FTZ R20, R41, R25, R18 ;  /* 0x0000001929147223 */ /* 0x000fe40000010012 */
[----:B------:R-:W-:Y:S01]  /*16d0*/  FADD.FTZ R22, R28, R25 ;  /* 0x000000191c167221 */ /* 0x000fe20000010000 */
[----:B------:R-:W-:Y:S02]  /*16e0*/  ISETP.GT.AND P0, PT, R29, R30, PT ;  /* 0x0000001e1d00720c */ /* 0x000fe40003f04270 */
[----:B------:R-:W1:Y:S04]  /*16f0*/  SHFL.DOWN PT, R29, R26, 0x10, R30 ;  /* 0x0a0000001a1d7989 */ /* 0x000e6800000e001e */
[----:B------:R2:W-:Y:S07]  /*1700*/  STS.128 [R0.X16+0xc0], R20 ;  /* 0x0000c01400007388 */ /* 0x0005ee000000cc00 */
[----:B0-----:R-:W-:Y:S01]  /*1710*/  @!P0 FADD.FTZ R19, R19, R32 ;  /* 0x0000002013138221 */ /* 0x001fe20000010000 */
[----:B------:R-:W-:Y:S01]  /*1720*/  SHF.L.U32 R32, R0, 0x4, RZ ;  /* 0x0000000400207819 */ /* 0x000fe200000006ff */
[----:B-1----:R-:W-:Y:S01]  /*1730*/  @!P0 FADD.FTZ R26, R26, R29 ;  /* 0x0000001d1a1a8221 */ /* 0x002fe20000010000 */
[----:B------:R-:W-:-:S04]  /*1740*/  ISETP.NE.AND P0, PT, R31, RZ, PT ;  /* 0x000000ff1f00720c */ /* 0x000fc80003f05270 */
[----:B------:R-:W-:-:S09]  /*1750*/  MOV R18, R26 ;  /* 0x0000001a00127202 */ /* 0x000fd20000000f00 */
[----:B------:R2:W-:Y:S04]  /*1760*/  @!P0 STS.64 [R49.X8+0x18], R18 ;  /* 0x0000181231008388 */ /* 0x0005e80000008a00 */
[----:B------:R-:W-:Y:S06]  /*1770*/  BAR.SYNC.DEFER_BLOCKING 0x0 ;  /* 0x0000000000007b1d */ /* 0x000fec0000010000 */
[----:B------:R-:W-:Y:S05]  /*1780*/  @P2 BRA `(.L_x_2073) ;  /* 0x000002b000002947 */ /* 0x000fea0003800000 */
[----:B------:R-:W0:Y:S02]  /*1790*/  LDS.128 R24, [0x20] ;  /* 0x00002000ff187984 */ /* 0x000e240000000c00 */
[----:B0-----:R-:W-:-:S02]  /*17a0*/  FADD.FTZ R29, R18, R24 ;  /* 0x00000018121d7221 */ /* 0x001fc40000010000 */
[----:B--2---:R-:W-:Y:S02]  /*17b0*/  FADD.FTZ R18, R19, R25 ;  /* 0x0000001913127221 */ /* 0x004fe40000010000 */
        /* <DEDUP_REMOVED lines=40> */
.L_x_2073:
[----:B------:R-:W-:Y:S05]  /*1a40*/  BSYNC B0 ;  /* 0x0000000000007941 */ /* 0x000fea0003800000 */
.L_x_2072:
[----:B------:R-:W-:Y:S06]  /*1a50*/  BAR.SYNC.DEFER_BLOCKING 0x0 ;  /* 0x0000000000007b1d */ /* 0x000fec0000010000 */
[----:B------:R-:W-:Y:S01]  /*1a60*/  BSSY B0, `(.L_x_2074) ;  /* 0x000004d000007945 */ /* 0x000fe20003800000 */
[----:B------:R-:W-:Y:S05]  /*1a70*/  @P3 BRA `(.L_x_2075) ;  /* 0x000004b000003947 */ /* 0x000fea0003800000 */
[----:B------:R-:W0:Y:S04]  /*1a80*/  LDS.128 R24, [R32+0x2f0] ;  /* 0x0002f00020187984 */ /* 0x000e280000000c00 */
[----:B------:R-:W1:Y:S01]  /*1a90*/  LDS.128 R28, [R32+0x520] ;  /* 0x00052000201c7984 */ /* 0x000e620000000c00 */
[----:B0-----:R-:W-:-:S02]  /*1aa0*/  FADD.FTZ R24, R20, R24 ;  /* 0x0000001814187221 */ /* 0x001fc40000010000 */
[----:B------:R-:W-:Y:S02]  /*1ab0*/  FADD.FTZ R25, R21, R25 ;  /* 0x0000001915197221 */ /* 0x000fe40000010000 */
[----:B------:R-:W-:Y:S02]  /*1ac0*/  FADD.FTZ R26, R22, R26 ;  /* 0x0000001a161a7221 */ /* 0x000fe40000010000 */
[----:B------:R-:W-:Y:S02]  /*1ad0*/  FADD.FTZ R27, R23, R27 ;  /* 0x0000001b171b7221 */ /* 0x000fe40000010000 */
[----:B--2---:R-:W0:Y:S01]  /*1ae0*/  LDS.128 R20, [R32+0x750] ;  /* 0x0007500020147984 */ /* 0x004e220000000c00 */
[----:B-1----:R-:W-:Y:S02]  /*1af0*/  FADD.FTZ R24, R24, R28 ;  /* 0x0000001c18187221 */ /* 0x002fe40000010000 */
[----:B------:R-:W-:Y:S02]  /*1b00*/  FADD.FTZ R25, R25, R29 ;  /* 0x0000001d19197221 */ /* 0x000fe40000010000 */
[----:B------:R-:W-:-:S02]  /*1b10*/  FADD.FTZ R26, R26, R30 ;  /* 0x0000001e1a1a7221 */ /* 0x000fc40000010000 */
[----:B------:R-:W-:Y:S02]  /*1b20*/  FADD.FTZ R31, R27, R31 ;  /* 0x0000001f1b1f7221 */ /* 0x000fe40000010000 */
[----:B0-----:R-:W-:Y:S02]  /*1b30*/  FADD.FTZ R20, R24, R20 ;  /* 0x0000001418147221 */ /* 0x001fe40000010000 */
[----:B------:R-:W-:Y:S02]  /*1b40*/  FADD.FTZ R21, R25, R21 ;  /* 0x0000001519157221 */ /* 0x000fe40000010000 */
[----:B------:R-:W-:Y:S02]  /*1b50*/  FADD.FTZ R22, R26, R22 ;  /* 0x000000161a167221 */ /* 0x000fe40000010000 */
[----:B------:R-:W0:Y:S01]  /*1b60*/  LDS.128 R24, [R32+0x980] ;  /* 0x0009800020187984 */ /* 0x000e220000000c00 */
[----:B------:R-:W-:Y:S02]  /*1b70*/  FADD.FTZ R31, R31, R23 ;  /* 0x000000171f1f7221 */ /* 0x000fe40000010000 */
[----:B0-----:R-:W-:-:S02]  /*1b80*/  FADD.FTZ R24, R20, R24 ;  /* 0x0000001814187221 */ /* 0x001fc40000010000 */
[----:B------:R-:W-:Y:S02]  /*1b90*/  FADD.FTZ R25, R21, R25 ;  /* 0x0000001915197221 */ /* 0x000fe40000010000 */
[----:B------:R-:W-:Y:S02]  /*1ba0*/  FADD.FTZ R26, R22, R26 ;  /* 0x0000001a161a7221 */ /* 0x000fe40000010000 */
[----:B------:R-:W0:Y:S01]  /*1bb0*/  LDS.128 R20, [R32+0xbb0] ;  /* 0x000bb00020147984 */ /* 0x000e220000000c00 */
[----:B------:R-:W-:Y:S02]  /*1bc0*/  FADD.FTZ R31, R31, R27 ;  /* 0x0000001b1f1f7221 */ /* 0x000fe40000010000 */
[----:B0-----:R-:W-:Y:S02]  /*1bd0*/  FADD.FTZ R20, R24, R20 ;  /* 0x0000001418147221 */ /* 0x001fe40000010000 */
[----:B------:R-:W-:Y:S02]  /*1be0*/  FADD.FTZ R21, R25, R21 ;  /* 0x0000001519157221 */ /* 0x000fe40000010000 */
[----:B------:R-:W-:-:S02]  /*1bf0*/  FADD.FTZ R22, R26, R22 ;  /* 0x000000161a167221 */ /* 0x000fc40000010000 */
[----:B------:R-:W0:Y:S01]  /*1c00*/  LDS.128 R24, [R32+0xde0] ;  /* 0x000de00020187984 */ /* 0x000e220000000c00 */
[----:B------:R-:W-:Y:S02]  /*1c10*/  FADD.FTZ R31, R31, R23 ;  /* 0x000000171f1f7221 */ /* 0x000fe40000010000 */
[----:B0-----:R-:W-:Y:S02]  /*1c20*/  FADD.FTZ R24, R20, R24 ;  /* 0x0000001814187221 */ /* 0x001fe40000010000 */
[----:B------:R-:W-:Y:S02]  /*1c30*/  FADD.FTZ R25, R21, R25 ;  /* 0x0000001915197221 */ /* 0x000fe40000010000 */
[----:B------:R-:W-:Y:S02]  /*1c40*/  FADD.FTZ R26, R22, R26 ;  /* 0x0000001a161a7221 */ /* 0x000fe40000010000 */
[----:B------:R-:W0:Y:S01]  /*1c50*/  LDS.128 R20, [R32+0x1010] ;  /* 0x0010100020147984 */ /* 0x000e220000000c00 */
[----:B------:R-:W-:-:S02]  /*1c60*/  FADD.FTZ R31, R31, R27 ;  /* 0x0000001b1f1f7221 */ /* 0x000fc40000010000 */
[----:B0-----:R-:W-:Y:S02]  /*1c70*/  FADD.FTZ R20, R24, R20 ;  /* 0x0000001418147221 */ /* 0x001fe40000010000 */
[----:B------:R-:W-:Y:S02]  /*1c80*/  FADD.FTZ R21, R25, R21 ;  /* 0x0000001519157221 */ /* 0x000fe40000010000 */
[----:B------:R-:W-:Y:S02]  /*1c90*/  FADD.FTZ R22, R26, R22 ;  /* 0x000000161a167221 */ /* 0x000fe40000010000 */
[----:B------:R-:W0:Y:S01]  /*1ca0*/  LDS.128 R24, [R32+0x1240] ;  /* 0x0012400020187984 */ /* 0x000e220000000c00 */
[----:B------:R-:W-:Y:S02]  /*1cb0*/  FADD.FTZ R31, R31, R23 ;  /* 0x000000171f1f7221 */ /* 0x000fe40000010000 */
[----:B0-----:R-:W-:Y:S02]  /*1cc0*/  FADD.FTZ R24, R20, R24 ;  /* 0x0000001814187221 */ /* 0x001fe40000010000 */
[----:B------:R-:W-:-:S02]  /*1cd0*/  FADD.FTZ R25, R21, R25 ;  /* 0x0000001915197221 */ /* 0x000fc40000010000 */
[----:B------:R-:W-:Y:S02]  /*1ce0*/  FADD.FTZ R26, R22, R26 ;  /* 0x0000001a161a7221 */ /* 0x000fe40000010000 */
        /* <DEDUP_REMOVED lines=29> */
[----:B------:R-:W0:Y:S01]  /*1ec0*/  LDS.128 R20, [R32+0x2190] ;  /* 0x0021900020147984 */ /* 0x000e220000000c00 */
[----:B------:R-:W-:Y:S02]  /*1ed0*/  FADD.FTZ R25, R28, R26 ;  /* 0x0000001a1c197221 */ /* 0x000fe40000010000 */
[----:B------:R-:W-:Y:S02]  /*1ee0*/  FADD.FTZ R26, R31, R27 ;  /* 0x0000001b1f1a7221 */ /* 0x000fe40000010000 */
[----:B0-----:R-:W-:Y:S02]  /*1ef0*/  FADD.FTZ R20, R29, R20 ;  /* 0x000000141d147221 */ /* 0x001fe40000010000 */
[----:B------:R-:W-:Y:S02]  /*1f00*/  FADD.FTZ R21, R24, R21 ;  /* 0x0000001518157221 */ /* 0x000fe40000010000 */
[----:B------:R-:W-:Y:S02]  /*1f10*/  FADD.FTZ R22, R25, R22 ;  /* 0x0000001619167221 */ /* 0x000fe40000010000 */
[----:B------:R-:W-:-:S02]  /*1f20*/  FADD.FTZ R23, R26, R23 ;  /* 0x000000171a177221 */ /* 0x000fc40000010000 */
.L_x_2075:
[----:B------:R-:W-:Y:S05]  /*1f30*/  BSYNC B0 ;  /* 0x0000000000007941 */ /* 0x000fea0003800000 */
.L_x_2074:
[----:B------:R-:W-:Y:S01]  /*1f40*/  BSSY B0, `(.L_x_2076) ;  /* 0x0000013000007945 */ /* 0x000fe20003800000 */
[----:B------:R-:W-:Y:S01]  /*1f50*/  HFMA2.MMA R28, -RZ, RZ, 0, 2.384185791015625e-07 ;  /* 0x00000004ff1c7435 */ /* 0x000fe200000001ff */
[----:B------:R-:W-:Y:S05]  /*1f60*/  @P3 BRA `(.L_x_2077) ;  /* 0x0000010000003947 */ /* 0x000fea0003800000 */
[----:B------:R-:W-:Y:S01]  /*1f70*/  IMAD R25, R43, 0x23, R0 ;  /* 0x000000232b197824 */ /* 0x000fe200078e0200 */
[----:B------:R-:W-:-:S03]  /*1f80*/  MOV R27, UR11 ;  /* 0x0000000b001b7c02 */ /* 0x000fc60008000f00 */
[----:B------:R-:W-:-:S05]  /*1f90*/  IMAD.WIDE R24, R25, R28, c[0x0][0x1b8] ;  /* 0x00006e0019187625 */ /* 0x000fca00078e021c */
[-C--:B------:R-:W-:Y:S01]  /*1fa0*/  LEA R26, P0, R27, R24.reuse, 0x2 ;  /* 0x000000181b1a7211 */ /* 0x080fe200078010ff */
[----:B------:R0:W-:Y:S01]  /*1fb0*/  RED.E.ADD.F32.FTZ.RN.STRONG.GPU [R24.64], R20 ;  /* 0x000000141800798e */ /* 0x0001e2000c10e78e */
[----:B------:R-:W-:Y:S02]  /*1fc0*/  MOV R29, c[0x0][0x1d8] ;  /* 0x00007600001d7a02 */ /* 0x000fe40000000f00 */
[----:B------:R-:W-:Y:S02]  /*1fd0*/  IADD3.X R27, R25, UR9, RZ, P0, !PT ;  /* 0x00000009191b7c10 */ /* 0x000fe400087fe4ff */
[----:B------:R-:W-:Y:S02]  /*1fe0*/  MOV R31, UR10 ;  /* 0x0000000a001f7c02 */ /* 0x000fe40008000f00 */
[----:B------:R-:W-:Y:S01]  /*1ff0*/  MOV R30, c[0x0][0x1dc] ;  /* 0x00007700001e7a02 */ /* 0x000fe20000000f00 */
[----:B------:R1:W-:Y:S01]  /*2000*/  RED.E.ADD.F32.FTZ.RN.STRONG.GPU [R26.64], R21 ;  /* 0x000000151a00798e */ /* 0x0003e2000c10e78e */
[----:B0-2---:R-:W-:-:S02]  /*2010*/  LEA R20, P3, R31, R24, 0x2 ;  /* 0x000000181f147211 */ /* 0x005fc400078610ff */
[----:B-1----:R-:W-:Y:S02]  /*2020*/  LEA R26, P0, R29, R24, 0x2 ;  /* 0x000000181d1a7211 */ /* 0x002fe400078010ff */
[----:B------:R-:W-:Y:S02]  /*2030*/  IADD3.X R21, R25, UR8, RZ, P3, !PT ;  /* 0x0000000819157c10 */ /* 0x000fe40009ffe4ff */
[----:B------:R-:W-:-:S05]  /*2040*/  LEA.HI.X R27, R29, R25, R30, 0x2, P0 ;  /* 0x000000191d1b7211 */ /* 0x000fca00000f141e */
[----:B------:R0:W-:Y:S04]  /*2050*/  RED.E.ADD.F32.FTZ.RN.STRONG.GPU [R26.64], R22 ;  /* 0x000000161a00798e */ /* 0x0001e8000c10e78e */
[----:B------:R0:W-:Y:S02]  /*2060*/  RED.E.ADD.F32.FTZ.RN.STRONG.GPU [R20.64], R23 ;  /* 0x000000171400798e */ /* 0x0001e4000c10e78e */
.L_x_2077:
[----:B------:R-:W-:Y:S05]  /*2070*/  BSYNC B0 ;  /* 0x0000000000007941 */ /* 0x000fea0003800000 */
.L_x_2076:
[----:B------:R-:W-:-:S06]  /*2080*/  UISETP.GE.U32.AND UP0, UPT, UR5, 0x2, UPT ;  /* 0x000000020500788c */ /* 0x000fcc000bf06070 */
[----:B------:R-:W-:-:S13]  /*2090*/  PLOP3.LUT P0, PT, PT, PT, UP0, 0x80, 0x0 ;  /* 0x000000000000781c */ /* 0x000fda0003f0f008 */
[----:B------:R-:W-:Y:S05]  /*20a0*/  @!P0 BRA `(.L_x_2078) ;  /* 0x0000124000008947 */ /* 0x000fea0003800000 */
[----:B0-2---:R-:W0:Y:S01]  /*20b0*/  S2R R20, SR_CTAID.Y ;  /* 0x0000000000147919 */ /* 0x005e220000002600 */
[----:B------:R-:W-:-:S05]  /*20c0*/  LOP3.LUT R21, R42, 0x1, RZ, 0xc0, !PT ;  /* 0x000000012a157812 */ /* 0x000fca00078ec0ff */
[----:B------:R-:W-:-:S04]  /*20d0*/  IMAD R21, R21, c[0x0][0x10], RZ ;  /* 0x0000040015157a24 */ /* 0x000fc800078e02ff */
[----:B------:R-:W-:-:S05]  /*20e0*/  IMAD R22, R21, c[0x0][0xc], RZ ;  /* 0x0000030015167a24 */ /* 0x000fca00078e02ff */
[----:B------:R-:W-:-:S05]  /*20f0*/  SHF.L.U32 R23, R22, 0x1, RZ ;  /* 0x0000000116177819 */ /* 0x000fca00000006ff */
[----:B------:R-:W-:Y:S01]  /*2100*/  IMAD.WIDE R22, R23, R28, c[0x0][0x1b0] ;  /* 0x00006c0017167625 */ /* 0x000fe200078e021c */
[----:B0-----:R-:W-:-:S05]  /*2110*/  IADD3 R25, R21, R20, RZ ;  /* 0x0000001415197210 */ /* 0x001fca0007ffe0ff */
[----:B------:R-:W-:Y:S01]  /*2120*/  IMAD.WIDE.U32 R24, R25, R28, c[0x0][0x1a8] ;  /* 0x00006a0019187625 */ /* 0x000fe200078e001c */
[----:B------:R-:W-:Y:S05]  /*2130*/  @P2 BRA `(.L_x_2079) ;  /* 0x0000017000002947 */ /* 0x000fea0003800000 */
[----:B------:R-:W-:Y:S01]  /*2140*/  IMAD R27, R45, c[0x0][0x10], R20 ;  /* 0x000004002d1b7a24 */ /* 0x000fe200078e0214 */
[----:B------:R-:W0:Y:S03]  /*2150*/  S2R R28, SR_LANEID ;  /* 0x00000000001c7919 */ /* 0x000e260000000000 */
[----:B------:R-:W-:-:S05]  /*2160*/  IMAD.WIDE.U32 R26, R27, 0x8, R22 ;  /* 0x000000081b1a7825 */ /* 0x000fca00078e0016 */
[----:B------:R1:W-:Y:S01]  /*2170*/  STG.E.64 [R26.64], R18 ;  /* 0x000000121a007986 */ /* 0x0003e2000c101b0e */
[----:B------:R-:W-:Y:S06]  /*2180*/  MEMBAR.ALL.GPU ;  /* 0x0000000000007992 */ /* 0x000fec000000a000 */
[----:B------:R-:W-:Y:S01]  /*2190*/  VOTEU.ANY UR4, UPT, PT ;  /* 0x0000000000047886 */ /* 0x000fe200038e0100 */
[----:B------:R-:W-:Y:S01]  /*21a0*/  LOP3.LUT P0, RZ, R42, 0x2, RZ, 0xc0, !PT ;  /* 0x000000022aff7812 */ /* 0x000fe2000780c0ff */
[----:B------:R-:W-:Y:S01]  /*21b0*/  UFLO.U32 UR13, UR4 ;  /* 0x00000004000d72bd */ /* 0x000fe200080e0000 */
[----:B------:R-:W-:Y:S01]  /*21c0*/  MOV R21, 0x1 ;  /* 0x0000000100157802 */ /* 0x000fe20000000f00 */
[----:B------:R-:W-:Y:S01]  /*21d0*/  UPOPC UR4, UR4 ;  /* 0x00000004000472bf */ /* 0x000fe20008000000 */
[----:B-1----:R-:W-:Y:S01]  /*21e0*/  SEL R26, RZ, c[0x0][0xc], P0 ;  /* 0x00000300ff1a7a07 */ /* 0x002fe20000000000 */
[----:B------:R-:W-:-:S00]  /*21f0*/  ERRBAR ;  /* 0x00000000000079ab */ /* 0x000fc00000000000 */
[----:B------:R-:W-:Y:S02]  /*2200*/  SEL R21, R21, 0xffffffff, !P0 ;  /* 0xffffffff15157807 */ /* 0x000fe40004000000 */
[----:B0-----:R-:W-:-:S02]  /*2210*/  ISETP.EQ.U32.AND P3, PT, R28, UR13, PT ;  /* 0x0000000d1c007c0c */ /* 0x001fc4000bf62070 */
[----:B------:R-:W-:Y:S01]  /*2220*/  ISETP.NE.AND P0, PT, R26, -0x1, PT ;  /* 0xffffffff1a00780c */ /* 0x000fe20003f05270 */
[----:B------:R-:W-:-:S10]  /*2230*/  IMAD R21, R21, UR4, RZ ;  /* 0x0000000415157c24 */ /* 0x000fd4000f8e02ff */
[----:B------:R0:W-:Y:S02]  /*2240*/  @P3 RED.E.ADD.S32.STRONG.GPU [R24.64], R21 ;  /* 0x000000151800398e */ /* 0x0001e4000c10e38e */
[----:B------:R-:W-:Y:S05]  /*2250*/  @!P0 BRA `(.L_x_2079) ;  /* 0x0000005000008947 */ /* 0x000fea0003800000 */
.L_x_2080:
[----:B0-----:R-:W2:Y:S01]  /*2260*/  LDG.E.STRONG.GPU R21, [R24.64] ;  /* 0x0000000e18157981 */ /* 0x001ea2000c1ef900 */
[----:B------:R-:W-:Y:S01]  /*2270*/  YIELD ;  /* 0x0000000000007946 */ /* 0x000fe20003800000 */
[----:B--2---:R-:W-:Y:S01]  /*2280*/  ISETP.NE.AND P0, PT, R21, R26, PT ;  /* 0x0000001a1500720c */ /* 0x004fe20003f05270 */
[----:B------:R-:W-:-:S12]  /*2290*/  CCTL.IVALL ;  /* 0x00000000ff00798f */ /* 0x000fd80002000000 */
[----:B------:R-:W-:Y:S05]  /*22a0*/  @P0 BRA `(.L_x_2080) ;  /* 0xffffffb000000947 */ /* 0x000fea000383ffff */
.L_x_2079:
[----:B------:R-:W-:Y:S01]  /*22b0*/  ISETP.NE.AND P0, PT, RZ, c[0x0][0xc], PT ;  /* 0x00000300ff007a0c */ /* 0x000fe20003f05270 */
[----:B------:R-:W-:Y:S01]  /*22c0*/  WARPSYNC 0xffffffff ;  /* 0xffffffff00007948 */ /* 0x000fe20003800000 */
[----:B------:R-:W-:Y:S11]  /*22d0*/  BAR.SYNC.DEFER_BLOCKING 0x0 ;  /* 0x0000000000007b1d */ /* 0x000ff60000010000 */
[----:B------:R-:W-:Y:S05]  /*22e0*/  @!P0 BRA `(.L_x_2078) ;  /* 0x0000100000008947 */ /* 0x000fea0003800000 */
[----:B------:R-:W-:Y:S01]  /*22f0*/  UIADD3 UR4, UR5, -0x1, URZ ;  /* 0xffffffff05047890 */ /* 0x000fe2000fffe03f */
[----:B0-----:R-:W-:-:S03]  /*2300*/  HFMA2.MMA R21, -RZ, RZ, 0, 0 ;  /* 0x00000000ff157435 */ /* 0x001fc600000001ff */
        /* <DEDUP_REMOVED lines=14> */
.L_x_2084:
        /* <DEDUP_REMOVED lines=8> */
[----:B------:R-:W-:-:S09]  /*2470*/  IADD3 R28, R21, 0x3, RZ ;  /* 0x00000003151c7810 */ /* 0x000fd20007ffe0ff */
[--C-:B------:R-:W-:Y:S02]  /*2480*/  @!P3 IMAD R27, R27, c[0x0][0x10], R20.reuse ;  /* 0x000004001b1bba24 */ /* 0x100fe400078e0214 */
[----:B------:R-:W-:Y:S02]  /*2490*/  @!P5 IMAD R29, R29, c[0x0][0x10], R20 ;  /* 0x000004001d1dda24 */ /* 0x000fe400078e0214 */
[----:B------:R-:W-:-:S06]  /*24a0*/  @!P3 IMAD.WIDE.U32 R26, R27, 0x8, R22 ;  /* 0x000000081b1ab825 */ /* 0x000fcc00078e0016 */
[----:B------:R-:W3:Y:S01]  /*24b0*/  @!P3 LDG.E.64 R26, [R26.64] ;  /* 0x0000000e1a1ab981 */ /* 0x000ee2000c1e1b00 */
[----:B--2---:R-:W-:Y:S02]  /*24c0*/  @!P6 FADD.FTZ R18, R18, R24 ;  /* 0x000000181212e221 */ /* 0x004fe40000010000 */
[----:B------:R-:W-:Y:S01]  /*24d0*/  @!P6 FADD.FTZ R19, R19, R25 ;  /* 0x000000191313e221 */ /* 0x000fe20000010000 */
[----:B------:R-:W-:Y:S01]  /*24e0*/  ISETP.EQ.OR P6, PT, R28, R45, P2 ;  /* 0x0000002d1c00720c */ /* 0x000fe200017c2670 */
[----:B------:R-:W-:-:S06]  /*24f0*/  @!P5 IMAD.WIDE.U32 R24, R29, 0x8, R22 ;  /* 0x000000081d18d825 */ /* 0x000fcc00078e0016 */
[----:B------:R-:W2:Y:S06]  /*2500*/  @!P5 LDG.E.64 R24, [R24.64] ;  /* 0x0000000e1818d981 */ /* 0x000eac000c1e1b00 */
[----:B------:R-:W-:-:S04]  /*2510*/  @!P6 IMAD R29, R28, c[0x0][0x10], R20 ;  /* 0x000004001c1dea24 */ /* 0x000fc800078e0214 */
[----:B------:R-:W-:-:S06]  /*2520*/  @!P6 IMAD.WIDE.U32 R28, R29, 0x8, R22 ;  /* 0x000000081d1ce825 */ /* 0x000fcc00078e0016 */
[----:B------:R-:W4:Y:S01]  /*2530*/  @!P6 LDG.E.64 R28, [R28.64] ;  /* 0x0000000e1c1ce981 */ /* 0x000f22000c1e1b00 */
[C---:B------:R-:W-:Y:S01]  /*2540*/  IADD3 R30, R21.reuse, 0x4, RZ ;  /* 0x00000004151e7810 */ /* 0x040fe20007ffe0ff */
[----:B---3--:R-:W-:Y:S01]  /*2550*/  @!P3 FADD.FTZ R18, R18, R26 ;  /* 0x0000001a1212b221 */ /* 0x008fe20000010000 */
[----:B------:R-:W-:Y:S01]  /*2560*/  IADD3 R31, R21, 0x5, RZ ;  /* 0x00000005151f7810 */ /* 0x000fe20007ffe0ff */
[----:B------:R-:W-:Y:S01]  /*2570*/  @!P3 FADD.FTZ R19, R19, R27 ;  /* 0x0000001b1313b221 */ /* 0x000fe20000010000 */
[----:B------:R-:W-:-:S13]  /*2580*/  ISETP.EQ.OR P3, PT, R30, R45, P2 ;  /* 0x0000002d1e00720c */ /* 0x000fda0001762670 */
[----:B------:R-:W-:-:S04]  /*2590*/  @!P3 IMAD R27, R30, c[0x0][0x10], R20 ;  /* 0x000004001e1bba24 */ /* 0x000fc800078e0214 */
[----:B------:R-:W-:-:S06]  /*25a0*/  @!P3 IMAD.WIDE.U32 R26, R27, 0x8, R22 ;  /* 0x000000081b1ab825 */ /* 0x000fcc00078e0016 */
[----:B------:R-:W3:Y:S01]  /*25b0*/  @!P3 LDG.E.64 R26, [R26.64] ;  /* 0x0000000e1a1ab981 */ /* 0x000ee2000c1e1b00 */
[----:B--2---:R-:W-:Y:S02]  /*25c0*/  @!P5 FADD.FTZ R18, R18, R24 ;  /* 0x000000181212d221 */ /* 0x004fe40000010000 */
[----:B------:R-:W-:Y:S01]  /*25d0*/  @!P5 FADD.FTZ R19, R19, R25 ;  /* 0x000000191313d221 */ /* 0x000fe20000010000 */
[----:B------:R-:W-:Y:S01]  /*25e0*/  ISETP.EQ.OR P5, PT, R31, R45, P2 ;  /* 0x0000002d1f00720c */ /* 0x000fe200017a2670 */
[----:B----4-:R-:W-:Y:S01]  /*25f0*/  @!P6 FADD.FTZ R18, R18, R28 ;  /* 0x0000001c1212e221 */ /* 0x010fe20000010000 */
[----:B------:R-:W-:Y:S01]  /*2600*/  IADD3 R28, R21, 0x6, RZ ;  /* 0x00000006151c7810 */ /* 0x000fe20007ffe0ff */
[----:B------:R-:W-:-:S03]  /*2610*/  @!P6 FADD.FTZ R19, R19, R29 ;  /* 0x0000001d1313e221 */ /* 0x000fc60000010000 */
[----:B------:R-:W-:-:S07]  /*2620*/  ISETP.EQ.OR P6, PT, R28, R45, P2 ;  /* 0x0000002d1c00720c */ /* 0x000fce00017c2670 */
[----:B------:R-:W-:-:S04]  /*2630*/  @!P5 IMAD R25, R31, c[0x0][0x10], R20 ;  /* 0x000004001f19da24 */ /* 0x000fc800078e0214 */
[----:B------:R-:W-:-:S06]  /*2640*/  @!P5 IMAD.WIDE.U32 R24, R25, 0x8, R22 ;  /* 0x000000081918d825 */ /* 0x000fcc00078e0016 */
[----:B------:R-:W2:Y:S01]  /*2650*/  @!P5 LDG.E.64 R24, [R24.64] ;  /* 0x0000000e1818d981 */ /* 0x000ea2000c1e1b00 */
        /* <DEDUP_REMOVED lines=16> */
[----:B------:R-:W-:-:S10]  /*2760*/  @!P6 FADD.FTZ R19, R19, R29 ;  /* 0x0000001d1313e221 */ /* 0x000fd40000010000 */
[----:B------:R-:W-:Y:S01]  /*2770*/  @!P5 IMAD R25, R31, c[0x0][0x10], R20 ;  /* 0x000004001f19da24 */ /* 0x000fe200078e0214 */
[----:B------:R-:W-:-:S03]  /*2780*/  ISETP.EQ.OR P6, PT, R28, R45, P2 ;  /* 0x0000002d1c00720c */ /* 0x000fc600017c2670 */
[----:B------:R-:W-:-:S06]  /*2790*/  @!P5 IMAD.WIDE.U32 R24, R25, 0x8, R22 ;  /* 0x000000081918d825 */ /* 0x000fcc00078e0016 */
[----:B------:R-:W2:Y:S04]  /*27a0*/  @!P5 LDG.E.64 R24, [R24.64] ;  /* 0x0000000e1818d981 */ /* 0x000ea8000c1e1b00 */
[----:B------:R-:W-:-:S04]  /*27b0*/  @!P6 IMAD R29, R28, c[0x0][0x10], R20 ;  /* 0x000004001c1dea24 */ /* 0x000fc800078e0214 */
[----:B------:R-:W-:-:S06]  /*27c0*/  @!P6 IMAD.WIDE.U32 R28, R29, 0x8, R22 ;  /* 0x000000081d1ce825 */ /* 0x000fcc00078e0016 */
[----:B------:R-:W4:Y:S01]  /*27d0*/  @!P6 LDG.E.64 R28, [R28.64] ;  /* 0x0000000e1c1ce981 */ /* 0x000f22000c1e1b00 */
[----:B---3--:R-:W-:Y:S01]  /*27e0*/  @!P3 FADD.FTZ R18, R18, R26 ;  /* 0x0000001a1212b221 */ /* 0x008fe20000010000 */
[----:B------:R-:W-:Y:S01]  /*27f0*/  IADD3 R30, R21, 0xa, RZ ;  /* 0x0000000a151e7810 */ /* 0x000fe20007ffe0ff */
[----:B------:R-:W-:Y:S01]  /*2800*/  @!P3 FADD.FTZ R19, R19, R27 ;  /* 0x0000001b1313b221 */ /* 0x000fe20000010000 */
[----:B------:R-:W-:-:S04]  /*2810*/  IADD3 R31, R21, 0xb, RZ ;  /* 0x0000000b151f7810 */ /* 0x000fc80007ffe0ff */
[-C--:B------:R-:W-:Y:S01]  /*2820*/  ISETP.EQ.OR P3, PT, R31, R45.reuse, P2 ;  /* 0x0000002d1f00720c */ /* 0x080fe20001762670 */
[----:B--2---:R-:W-:Y:S02]  /*2830*/  @!P5 FADD.FTZ R18, R18, R24 ;  /* 0x000000181212d221 */ /* 0x004fe40000010000 */
[----:B------:R-:W-:Y:S01]  /*2840*/  @!P5 FADD.FTZ R19, R19, R25 ;  /* 0x000000191313d221 */ /* 0x000fe20000010000 */
[----:B------:R-:W-:Y:S01]  /*2850*/  ISETP.EQ.OR P5, PT, R30, R45, P2 ;  /* 0x0000002d1e00720c */ /* 0x000fe200017a2670 */
[----:B----4-:R-:W-:Y:S01]  /*2860*/  @!P6 FADD.FTZ R18, R18, R28 ;  /* 0x0000001c1212e221 */ /* 0x010fe20000010000 */
[----:B------:R-:W-:-:S11]  /*2870*/  IADD3 R28, R21, 0xc, RZ ;  /* 0x0000000c151c7810 */ /* 0x000fd60007ffe0ff */
[----:B------:R-:W-:Y:S02]  /*2880*/  @!P5 IMAD R27, R30, c[0x0][0x10], R20 ;  /* 0x000004001e1bda24 */ /* 0x000fe400078e0214 */
        /* <DEDUP_REMOVED lines=42> */
.L_x_2083:
[----:B------:R-:W-:-:S06]  /*2b30*/  UISETP.GT.AND UP0, UPT, UR4, 0x4, UPT ;  /* 0x000000040400788c */ /* 0x000fcc000bf04270 */
[----:B------:R-:W-:-:S13]  /*2b40*/  PLOP3.LUT P3, PT, PT, PT, UP0, 0x80, 0x0 ;  /* 0x000000000000781c */ /* 0x000fda0003f6f008 */
[----:B------:R-:W-:Y:S05]  /*2b50*/  @!P3 BRA `(.L_x_2085) ;  /* 0x000003b00000b947 */ /* 0x000fea0003800000 */
[CC--:B------:R-:W-:Y:S02]  /*2b60*/  ISETP.EQ.OR P0, PT, R21.reuse, R45.reuse, P2 ;  /* 0x0000002d1500720c */ /* 0x0c0fe40001702670 */
[C---:B------:R-:W-:Y:S02]  /*2b70*/  IADD3 R25, R21.reuse, 0x1, RZ ;  /* 0x0000000115197810 */ /* 0x040fe40007ffe0ff */
[----:B------:R-:W-:Y:S02]  /*2b80*/  IADD3 R29, R21, 0x2, RZ ;  /* 0x00000002151d7810 */ /* 0x000fe40007ffe0ff */
[----:B------:R-:W-:-:S07]  /*2b90*/  ISETP.EQ.OR P3, PT, R25, R45, P2 ;  /* 0x0000002d1900720c */ /* 0x000fce0001762670 */
[----:B------:R-:W-:-:S04]  /*2ba0*/  @!P0 IMAD R27, R21, c[0x0][0x10], R20 ;  /* 0x00000400151b8a24 */ /* 0x000fc800078e0214 */
[----:B------:R-:W-:-:S06]  /*2bb0*/  @!P0 IMAD.WIDE.U32 R26, R27, 0x8, R22 ;  /* 0x000000081b1a8825 */ /* 0x000fcc00078e0016 */
[----:B------:R-:W2:Y:S01]  /*2bc0*/  @!P0 LDG.E.64 R26, [R26.64] ;  /* 0x0000000e1a1a8981 */ /* 0x000ea2000c1e1b00 */
[----:B------:R-:W-:Y:S01]  /*2bd0*/  ISETP.EQ.OR P5, PT, R29, R45, P2 ;  /* 0x0000002d1d00720c */ /* 0x000fe200017a2670 */
[----:B------:R-:W-:Y:S01]  /*2be0*/  @!P3 IMAD R25, R25, c[0x0][0x10], R20 ;  /* 0x000004001919ba24 */ /* 0x000fe200078e0214 */
[----:B------:R-:W-:-:S03]  /*2bf0*/  IADD3 R30, R21, 0x3, RZ ;  /* 0x00000003151e7810 */ /* 0x000fc60007ffe0ff */
[----:B------:R-:W-:Y:S01]  /*2c00*/  @!P3 IMAD.WIDE.U32 R24, R25, 0x8, R22 ;  /* 0x000000081918b825 */ /* 0x000fe200078e0016 */
[----:B------:R-:W-:-:S05]  /*2c10*/  ISETP.EQ.OR P6, PT, R30, R45, P2 ;  /* 0x0000002d1e00720c */ /* 0x000fca00017c2670 */
[----:B------:R-:W3:Y:S01]  /*2c20*/  @!P3 LDG.E.64 R24, [R24.64] ;  /* 0x0000000e1818b981 */ /* 0x000ee2000c1e1b00 */
[----:B------:R-:W-:Y:S01]  /*2c30*/  IADD3 R21, R21, 0x4, RZ ;  /* 0x0000000415157810 */ /* 0x000fe20007ffe0ff */
[----:B------:R-:W-:-:S04]  /*2c40*/  @!P5 IMAD R29, R29, c[0x0][0x10], R20 ;  /* 0x000004001d1dda24 */ /* 0x000fc800078e0214 */
[----:B------:R-:W-:-:S06]  /*2c50*/  @!P5 IMAD.WIDE.U32 R28, R29, 0x8, R22 ;  /* 0x000000081d1cd825 */ /* 0x000fcc00078e0016 */
[----:B------:R-:W4:Y:S01]  /*2c60*/  @!P5 LDG.E.64 R28, [R28.64] ;  /* 0x0000000e1c1cd981 */ /* 0x000f22000c1e1b00 */
[----:B--2---:R-:W-:Y:S02]  /*2c70*/  @!P0 FADD.FTZ R19, R19, R27 ;  /* 0x0000001b13138221 */ /* 0x004fe40000010000 */
[----:B------:R-:W-:Y:S02]  /*2c80*/  @!P6 IMAD R27, R30, c[0x0][0x10], R20 ;  /* 0x000004001e1bea24 */ /* 0x000fe400078e0214 */
[----:B------:R-:W-:Y:S01]  /*2c90*/  @!P0 FADD.FTZ R18, R18, R26 ;  /* 0x0000001a12128221 */ /* 0x000fe20000010000 */
[----:B------:R-:W-:Y:S01]  /*2ca0*/  ISETP.EQ.OR P0, PT, R21, R45, P2 ;  /* 0x0000002d1500720c */ /* 0x000fe20001702670 */
[----:B------:R-:W-:-:S06]  /*2cb0*/  @!P6 IMAD.WIDE.U32 R26, R27, 0x8, R22 ;  /* 0x000000081b1ae825 */ /* 0x000fcc00078e0016 */
[----:B------:R-:W2:Y:S01]  /*2cc0*/  @!P6 LDG.E.64 R26, [R26.64] ;  /* 0x0000000e1a1ae981 */ /* 0x000ea2000c1e1b00 */
[----:B---3--:R-:W-:Y:S01]  /*2cd0*/  @!P3 FADD.FTZ R18, R18, R24 ;  /* 0x000000181212b221 */ /* 0x008fe20000010000 */
[----:B------:R-:W-:Y:S01]  /*2ce0*/  IADD3 R24, R21, 0x1, RZ ;  /* 0x0000000115187810 */ /* 0x000fe20007ffe0ff */
[----:B------:R-:W-:Y:S01]  /*2cf0*/  @!P3 FADD.FTZ R19, R19, R25 ;  /* 0x000000191313b221 */ /* 0x000fe20000010000 */
[----:B------:R-:W-:Y:S01]  /*2d00*/  IADD3 R25, R21, 0x2, RZ ;  /* 0x0000000215197810 */ /* 0x000fe20007ffe0ff */
[----:B----4-:R-:W-:Y:S02]  /*2d10*/  @!P5 FADD.FTZ R18, R18, R28 ;  /* 0x0000001c1212d221 */ /* 0x010fe40000010000 */
[----:B------:R-:W-:Y:S01]  /*2d20*/  @!P5 FADD.FTZ R19, R19, R29 ;  /* 0x0000001d1313d221 */ /* 0x000fe20000010000 */
[----:B------:R-:W-:Y:S02]  /*2d30*/  ISETP.EQ.OR P5, PT, R24, R45, P2 ;  /* 0x0000002d1800720c */ /* 0x000fe400017a2670 */
[C---:B------:R-:W-:Y:S01]  /*2d40*/  IADD3 R28, R21.reuse, 0x3, RZ ;  /* 0x00000003151c7810 */ /* 0x040fe20007ffe0ff */
[----:B------:R-:W-:-:S03]  /*2d50*/  @!P0 IMAD R31, R21, c[0x0][0x10], R20 ;  /* 0x00000400151f8a24 */ /* 0x000fc600078e0214 */
[----:B------:R-:W-:Y:S01]  /*2d60*/  ISETP.EQ.OR P3, PT, R28, R45, P2 ;  /* 0x0000002d1c00720c */ /* 0x000fe20001762670 */
[----:B------:R-:W-:-:S06]  /*2d70*/  @!P0 IMAD.WIDE.U32 R30, R31, 0x8, R22 ;  /* 0x000000081f1e8825 */ /* 0x000fcc00078e0016 */
[----:B------:R-:W3:Y:S06]  /*2d80*/  @!P0 LDG.E.64 R30, [R30.64] ;  /* 0x0000000e1e1e8981 */ /* 0x000eec000c1e1b00 */
[----:B------:R-:W-:-:S04]  /*2d90*/  @!P3 IMAD R29, R28, c[0x0][0x10], R20 ;  /* 0x000004001c1dba24 */ /* 0x000fc800078e0214 */
[----:B------:R-:W-:-:S06]  /*2da0*/  @!P3 IMAD.WIDE.U32 R28, R29, 0x8, R22 ;  /* 0x000000081d1cb825 */ /* 0x000fcc00078e0016 */
[----:B------:R-:W4:Y:S01]  /*2db0*/  @!P3 LDG.E.64 R28, [R28.64] ;  /* 0x0000000e1c1cb981 */ /* 0x000f22000c1e1b00 */
[----:B--2---:R-:W-:Y:S02]  /*2dc0*/  @!P6 FADD.FTZ R18, R18, R26 ;  /* 0x0000001a1212e221 */ /* 0x004fe40000010000 */
[----:B------:R-:W-:Y:S01]  /*2dd0*/  @!P6 FADD.FTZ R19, R19, R27 ;  /* 0x0000001b1313e221 */ /* 0x000fe20000010000 */
[----:B------:R-:W-:Y:S01]  /*2de0*/  ISETP.EQ.OR P6, PT, R25, R45, P2 ;  /* 0x0000002d1900720c */ /* 0x000fe200017c2670 */
[----:B------:R-:W-:-:S04]  /*2df0*/  @!P5 IMAD R27, R24, c[0x0][0x10], R20 ;  /* 0x00000400181bda24 */ /* 0x000fc800078e0214 */
[----:B------:R-:W-:-:S06]  /*2e00*/  @!P5 IMAD.WIDE.U32 R26, R27, 0x8, R22 ;  /* 0x000000081b1ad825 */ /* 0x000fcc00078e0016 */
[----:B------:R-:W2:Y:S02]  /*2e10*/  @!P5 LDG.E.64 R26, [R26.64] ;  /* 0x0000000e1a1ad981 */ /* 0x000ea4000c1e1b00 */
[----:B------:R-:W-:-:S04]  /*2e20*/  @!P6 IMAD R25, R25, c[0x0][0x10], R20 ;  /* 0x000004001919ea24 */ /* 0x000fc800078e0214 */
[----:B------:R-:W-:-:S06]  /*2e30*/  @!P6 IMAD.WIDE.U32 R24, R25, 0x8, R22 ;  /* 0x000000081918e825 */ /* 0x000fcc00078e0016 */
[----:B------:R-:W5:Y:S01]  /*2e40*/  @!P6 LDG.E.64 R24, [R24.64] ;  /* 0x0000000e1818e981 */ /* 0x000f62000c1e1b00 */
[----:B---3--:R-:W-:Y:S02]  /*2e50*/  @!P0 FADD.FTZ R18, R18, R30 ;  /* 0x0000001e12128221 */ /* 0x008fe40000010000 */
[----:B------:R-:W-:Y:S01]  /*2e60*/  @!P0 FADD.FTZ R19, R19, R31 ;  /* 0x0000001f13138221 */ /* 0x000fe20000010000 */
[----:B------:R-:W-:Y:S01]  /*2e70*/  UIADD3 UR4, UR4, -0x4, URZ ;  /* 0xfffffffc04047890 */ /* 0x000fe2000fffe03f */
[----:B------:R-:W-:Y:S02]  /*2e80*/  PLOP3.LUT P0, PT, PT, PT, PT, 0x8, 0x0 ;  /* 0x000000000000781c */ /* 0x000fe40003f0e170 */
[----:B------:R-:W-:Y:S01]  /*2e90*/  IADD3 R21, R21, 0x4, RZ ;  /* 0x0000000415157810 */ /* 0x000fe20007ffe0ff */
[----:B------:R-:W-:Y:S01]  /*2ea0*/  UIADD3 UR4, UR4, -0x4, URZ ;  /* 0xfffffffc04047890 */ /* 0x000fe2000fffe03f */
[----:B--2---:R-:W-:Y:S02]  /*2eb0*/  @!P5 FADD.FTZ R18, R18, R26 ;  /* 0x0000001a1212d221 */ /* 0x004fe40000010000 */
[----:B------:R-:W-:-:S02]  /*2ec0*/  @!P5 FADD.FTZ R19, R19, R27 ;  /* 0x0000001b1313d221 */ /* 0x000fc40000010000 */
[----:B-----5:R-:W-:Y:S02]  /*2ed0*/  @!P6 FADD.FTZ R18, R18, R24 ;  /* 0x000000181212e221 */ /* 0x020fe40000010000 */
[----:B------:R-:W-:Y:S02]  /*2ee0*/  @!P6 FADD.FTZ R19, R19, R25 ;  /* 0x000000191313e221 */ /* 0x000fe40000010000 */
[----:B----4-:R-:W-:Y:S02]  /*2ef0*/  @!P3 FADD.FTZ R18, R18, R28 ;  /* 0x0000001c1212b221 */ /* 0x010fe40000010000 */
[----:B------:R-:W-:Y:S02]  /*2f00*/  @!P3 FADD.FTZ R19, R19, R29 ;  /* 0x0000001d1313b221 */ /* 0x000fe40000010000 */
.L_x_2085:
[----:B------:R-:W-:-:S13]  /*2f10*/  ISETP.NE.OR P0, PT, RZ, UR4, P0 ;  /* 0x00000004ff007c0c */ /* 0x000fda0008705670 */
[----:B------:R-:W-:Y:S05]  /*2f20*/  @!P0 BRA `(.L_x_2081) ;  /* 0x000001f000008947 */ /* 0x000fea0003800000 */
.L_x_2082:
[CC--:B------:R-:W-:Y:S02]  /*2f30*/  ISETP.EQ.OR P5, PT, R21.reuse, R45.reuse, P2 ;  /* 0x0000002d1500720c */ /* 0x0c0fe400017a2670 */
[C---:B------:R-:W-:Y:S02]  /*2f40*/  IADD3 R29, R21.reuse, 0x1, RZ ;  /* 0x00000001151d7810 */ /* 0x040fe40007ffe0ff */
[----:B------:R-:W-:Y:S02]  /*2f50*/  IADD3 R27, R21, 0x2, RZ ;  /* 0x00000002151b7810 */ /* 0x000fe40007ffe0ff */
[-C--:B------:R-:W-:Y:S02]  /*2f60*/  ISETP.EQ.OR P6, PT, R29, R45.reuse, P2 ;  /* 0x0000002d1d00720c */ /* 0x080fe400017c2670 */
[----:B------:R-:W-:Y:S02]  /*2f70*/  ISETP.EQ.OR P3, PT, R27, R45, P2 ;  /* 0x0000002d1b00720c */ /* 0x000fe40001762670 */
[----:B------:R-:W-:-:S03]  /*2f80*/  IADD3 R30, R21, 0x3, RZ ;  /* 0x00000003151e7810 */ /* 0x000fc60007ffe0ff */
[----:B------:R-:W-:Y:S01]  /*2f90*/  @!P5 IMAD R25, R21, c[0x0][0x10], R20 ;  /* 0x000004001519da24 */ /* 0x000fe200078e0214 */
[----:B------:R-:W-:-:S03]  /*2fa0*/  ISETP.EQ.OR P0, PT, R30, R45, P2 ;  /* 0x0000002d1e00720c */ /* 0x000fc60001702670 */
[----:B------:R-:W-:-:S04]  /*2fb0*/  @!P5 IMAD.WIDE.U32 R24, R25, 0x8, R22 ;  /* 0x000000081918d825 */ /* 0x000fc800078e0016 */
[--C-:B------:R-:W-:Y:S02]  /*2fc0*/  @!P6 IMAD R29, R29, c[0x0][0x10], R20.reuse ;  /* 0x000004001d1dea24 */ /* 0x100fe400078e0214 */
[----:B------:R-:W2:Y:S01]  /*2fd0*/  @!P5 LDG.E.64 R24, [R24.64] ;  /* 0x0000000e1818d981 */ /* 0x000ea2000c1e1b00 */
[----:B------:R-:W-:Y:S02]  /*2fe0*/  @!P3 IMAD R27, R27, c[0x0][0x10], R20 ;  /* 0x000004001b1bba24 */ /* 0x000fe400078e0214 */
[----:B------:R-:W-:-:S04]  /*2ff0*/  @!P6 IMAD.WIDE.U32 R28, R29, 0x8, R22 ;  /* 0x000000081d1ce825 */ /* 0x000fc800078e0016 */
[----:B------:R-:W-:Y:S02]  /*3000*/  @!P3 IMAD.WIDE.U32 R26, R27, 0x8, R22 ;  /* 0x000000081b1ab825 */ /* 0x000fe400078e0016 */
[----:B------:R-:W3:Y:S02]  /*3010*/  @!P6 LDG.E.64 R28, [R28.64] ;  /* 0x0000000e1c1ce981 */ /* 0x000ee4000c1e1b00 */
[----:B------:R-:W-:Y:S02]  /*3020*/  @!P0 IMAD R31, R30, c[0x0][0x10], R20 ;  /* 0x000004001e1f8a24 */ /* 0x000fe400078e0214 */
[----:B------:R-:W4:Y:S02]  /*3030*/  @!P3 LDG.E.64 R26, [R26.64] ;  /* 0x0000000e1a1ab981 */ /* 0x000f24000c1e1b00 */
[----:B------:R-:W-:-:S06]  /*3040*/  @!P0 IMAD.WIDE.U32 R30, R31, 0x8, R22 ;  /* 0x000000081f1e8825 */ /* 0x000fcc00078e0016 */
[----:B------:R-:W5:Y:S01]  /*3050*/  @!P0 LDG.E.64 R30, [R30.64] ;  /* 0x0000000e1e1e8981 */ /* 0x000f62000c1e1b00 */
[----:B------:R-:W-:Y:S01]  /*3060*/  UIADD3 UR4, UR4, -0x4, URZ ;  /* 0xfffffffc04047890 */ /* 0x000fe2000fffe03f */
[----:B------:R-:W-:Y:S01]  /*3070*/  IADD3 R21, R21, 0x4, RZ ;  /* 0x0000000415157810 */ /* 0x000fe20007ffe0ff */
[----:B--2---:R-:W-:Y:S02]  /*3080*/  @!P5 FADD.FTZ R18, R18, R24 ;  /* 0x000000181212d221 */ /* 0x004fe40000010000 */
[----:B------:R-:W-:Y:S02]  /*3090*/  @!P5 FADD.FTZ R19, R19, R25 ;  /* 0x000000191313d221 */ /* 0x000fe40000010000 */
[----:B------:R-:W-:Y:S01]  /*30a0*/  ISETP.NE.AND P5, PT, RZ, UR4, PT ;  /* 0x00000004ff007c0c */ /* 0x000fe2000bfa5270 */
[----:B---3--:R-:W-:Y:S02]  /*30b0*/  @!P6 FADD.FTZ R18, R18, R28 ;  /* 0x0000001c1212e221 */ /* 0x008fe40000010000 */
[----:B------:R-:W-:-:S02]  /*30c0*/  @!P6 FADD.FTZ R19, R19, R29 ;  /* 0x0000001d1313e221 */ /* 0x000fc40000010000 */
[----:B----4-:R-:W-:Y:S02]  /*30d0*/  @!P3 FADD.FTZ R18, R18, R26 ;  /* 0x0000001a1212b221 */ /* 0x010fe40000010000 */
[----:B------:R-:W-:Y:S02]  /*30e0*/  @!P3 FADD.FTZ R19, R19, R27 ;  /* 0x0000001b1313b221 */ /* 0x000fe40000010000 */
[----:B-----5:R-:W-:Y:S02]  /*30f0*/  @!P0 FADD.FTZ R18, R18, R30 ;  /* 0x0000001e12128221 */ /* 0x020fe40000010000 */
[----:B------:R-:W-:Y:S02]  /*3100*/  @!P0 FADD.FTZ R19, R19, R31 ;  /* 0x0000001f13138221 */ /* 0x000fe40000010000 */
[----:B------:R-:W-:Y:S05]  /*3110*/  @P5 BRA `(.L_x_2082) ;  /* 0xfffffe1000005947 */ /* 0x000fea000383ffff */
.L_x_2081:
        /* <DEDUP_REMOVED lines=10> */
[----:B--2---:R-:W-:Y:S02]  /*31c0*/  FADD.FTZ R18, R18, R24 ;  /* 0x0000001812127221 */ /* 0x004fe40000010000 */
[----:B------:R-:W-:Y:S02]  /*31d0*/  FADD.FTZ R19, R19, R25 ;  /* 0x0000001913137221 */ /* 0x000fe40000010000 */
.L_x_2087:
[----:B------:R-:W-:Y:S05]  /*31e0*/  BSYNC B0 ;  /* 0x0000000000007941 */ /* 0x000fea0003800000 */
.L_x_2086:
        /* <DEDUP_REMOVED lines=12> */
[----:B--2---:R-:W-:Y:S02]  /*32b0*/  @!P3 FADD.FTZ R18, R18, R20 ;  /* 0x000000141212b221 */ /* 0x004fe40000010000 */
[----:B------:R-:W-:Y:S02]  /*32c0*/  @!P3 FADD.FTZ R19, R19, R21 ;  /* 0x000000151313b221 */ /* 0x000fe40000010000 */
[----:B---3--:R-:W-:-:S02]  /*32d0*/  @!P0 FADD.FTZ R18, R18, R22 ;  /* 0x0000001612128221 */ /* 0x008fc40000010000 */
[----:B------:R-:W-:-:S05]  /*32e0*/  @!P0 FADD.FTZ R19, R19, R23 ;  /* 0x0000001713138221 */ /* 0x000fca0000010000 */
.L_x_2078:
[----:B------:R-:W-:Y:S04]  /*32f0*/  @!P2 STS.64 [0xb0], R18 ;  /* 0x0000b012ff00a388 */ /* 0x000fe80000000a00 */
[----:B------:R-:W-:Y:S01]  /*3300*/  BAR.SYNC.DEFER_BLOCKING 0x0 ;  /* 0x0000000000007b1d */ /* 0x000fe20000010000 */
[----:B------:R-:W-:Y:S02]  /*3310*/  ISETP.GE.U32.AND P0, PT, R48, c[0x0][0x1e0], PT ;  /* 0x0000780030007a0c */ /* 0x000fe40003f06070 */
[----:B------:R-:W-:Y:S02]  /*3320*/  ISETP.GE.U32.AND P2, PT, R47, c[0x0][0x1e0], PT ;  /* 0x000078002f007a0c */ /* 0x000fe40003f46070 */
[----:B------:R-:W-:Y:S02]  /*3330*/  ISETP.GE.U32.AND P3, PT, R46, c[0x0][0x1e0], PT ;  /* 0x000078002e007a0c */ /* 0x000fe40003f66070 */
[----:B------:R-:W-:-:S02]  /*3340*/  ISETP.GE.AND.EX P0, PT, R52, c[0x0][0x1e4], PT, P0 ;  /* 0x0000790034007a0c */ /* 0x000fc40003f06300 */
[----:B------:R-:W-:Y:S02]  /*3350*/  ISETP.GE.AND.EX P2, PT, R51, c[0x0][0x1e4], PT, P2 ;  /* 0x0000790033007a0c */ /* 0x000fe40003f46320 */
[----:B------:R-:W-:Y:S02]  /*3360*/  ISETP.GE.AND.EX P3, PT, R50, c[0x0][0x1e4], PT, P3 ;  /* 0x0000790032007a0c */ /* 0x000fe40003f66330 */
[C---:B------:R-:W-:Y:S02]  /*3370*/  ISETP.GT.U32.OR P0, PT, R0.reuse, 0x22f, P0 ;  /* 0x0000022f0000780c */ /* 0x040fe40000704470 */
[C---:B------:R-:W-:Y:S02]  /*3380*/  ISETP.GT.U32.OR P2, PT, R0.reuse, 0x22f, P2 ;  /* 0x0000022f0000780c */ /* 0x040fe40001744470 */
[----:B------:R-:W-:Y:S01]  /*3390*/  ISETP.GT.U32.OR P3, PT, R0, 0x22f, P3 ;  /* 0x0000022f0000780c */ /* 0x000fe20001f64470 */
[----:B--2---:R-:W1:Y:S02]  /*33a0*/  LDS.64 R18, [0xb0] ;  /* 0x0000b000ff127984 */ /* 0x004e640000000a00 */
[----:B01----:R-:W-:-:S02]  /*33b0*/  FMUL.FTZ R22, R18, c[0x0][0x20c] ;  /* 0x0000830012167a20 */ /* 0x003fc40000410000 */
[----:B------:R-:W-:Y:S01]  /*33c0*/  FMUL.FTZ R23, R19, c[0x0][0x20c] ;  /* 0x0000830013177a20 */ /* 0x000fe20000410000 */
        /* <DEDUP_REMOVED lines=19> */
.L_x_2088:
[----:B------:R-:W-:Y:S01]  /*3500*/  BSSY B0, `(.L_x_2089) ;  /* 0x0000011000007945 */ /* 0x000fe20003800000 */
[----:B------:R-:W-:Y:S05]  /*3510*/  @!P1 BRA `(.L_x_2090) ;  /* 0x000000f000009947 */ /* 0x000fea0003800000 */
[----:B------:R-:W-:Y:S01]  /*3520*/  MOV R18, R2 ;  /* 0x0000000200127202 */ /* 0x000fe20000000f00 */
[----:B------:R-:W-:Y:S01]  /*3530*/  IMAD R20, R53, c[0x0][0x1d8], RZ ;  /* 0x0000760035147a24 */ /* 0x000fe200078e02ff */
[----:B------:R-:W-:Y:S01]  /*3540*/  MOV R19, R5 ;  /* 0x0000000500137202 */ /* 0x000fe20000000f00 */
[----:B------:R-:W-:Y:S02]  /*3550*/  FFMA.FTZ R39, R39, R22, R23 ;  /* 0x0000001627277223 */ /* 0x000fe40000010017 */
[C---:B------:R-:W-:Y:S02]  /*3560*/  IMAD R21, R33.reuse, c[0x0][0x1dc], R20 ;  /* 0x0000770021157a24 */ /* 0x040fe400078e0214 */
[----:B------:R-:W-:-:S04]  /*3570*/  IMAD.WIDE.U32 R18, R33, c[0x0][0x1d8], R18 ;  /* 0x0000760021127a25 */ /* 0x000fc800078e0012 */
[----:B------:R-:W-:Y:S01]  /*3580*/  FFMA.FTZ R38, R38, R22, R23 ;  /* 0x0000001626267223 */ /* 0x000fe20000010017 */
[----:B------:R-:W-:Y:S01]  /*3590*/  IADD3 R19, R19, R21, RZ ;  /* 0x0000001513137210 */ /* 0x000fe20007ffe0ff */
[----:B------:R-:W-:Y:S01]  /*35a0*/  FFMA.FTZ R20, R14, R6, -R39 ;  /* 0x000000060e147223 */ /* 0x000fe20000010827 */
[----:B------:R-:W-:Y:S01]  /*35b0*/  LEA R6, P5, R18, c[0x0][0x160], 0x2 ;  /* 0x0000580012067a11 */ /* 0x000fe200078a10ff */
[----:B------:R-:W-:Y:S02]  /*35c0*/  FFMA.FTZ R21, R15, R7, -R38 ;  /* 0x000000070f157223 */ /* 0x000fe40000010826 */
[----:B------:R-:W-:Y:S01]  /*35d0*/  FMUL.FTZ R20, R20, UR12 ;  /* 0x0000000c14147c20 */ /* 0x000fe20008410000 */
[----:B------:R-:W-:Y:S01]  /*35e0*/  LEA.HI.X R7, R18, c[0x0][0x164], R19, 0x2, P5 ;  /* 0x0000590012077a11 */ /* 0x000fe200028f1413 */
[----:B------:R-:W-:-:S05]  /*35f0*/  FMUL.FTZ R21, R21, UR12 ;  /* 0x0000000c15157c20 */ /* 0x000fca0008410000 */
[----:B------:R0:W-:Y:S03]  /*3600*/  STG.E.64 [R6.64], R20 ;  /* 0x0000001406007986 */ /* 0x0001e6000c101b0e */
.L_x_2090:
[----:B------:R-:W-:Y:S05]  /*3610*/  BSYNC B0 ;  /* 0x0000000000007941 */ /* 0x000fea0003800000 */
.L_x_2089:
[----:B------:R-:W-:Y:S05]  /*3620*/  @!P4 BRA `(.L_x_2091) ;  /* 0x000001200000c947 */ /* 0x000fea0003800000 */
[----:B0-----:R-:W-:Y:S02]  /*3630*/  FFMA.FTZ R6, R37, R14, R16 ;  /* 0x0000000e25067223 */ /* 0x001fe40000010010 */
        /* <DEDUP_REMOVED lines=17> */
.L_x_2091:
[----:B------:R-:W-:Y:S01]  /*3750*/  BSSY B0, `(.L_x_2092) ;  /* 0x0000011000007945 */ /* 0x000fe20003800000 */
[----:B------:R-:W-:Y:S05]  /*3760*/  @P0 BRA `(.L_x_2093) ;  /* 0x000000f000000947 */ /* 0x000fea0003800000 */
[----:B0-----:R-:W-:Y:S01]  /*3770*/  MOV R6, R2 ;  /* 0x0000000200067202 */ /* 0x001fe20000000f00 */
        /* <DEDUP_REMOVED lines=14> */
.L_x_2093:
[----:B------:R-:W-:Y:S05]  /*3860*/  BSYNC B0 ;  /* 0x0000000000007941 */ /* 0x000fea0003800000 */
.L_x_2092:
        /* <DEDUP_REMOVED lines=19> */
.L_x_2094:
        /* <DEDUP_REMOVED lines=11> */
[C---:B------:R-:W-:Y:S01]  /*3a50*/  LEA R8, P0, R6.reuse, c[0x0][0x160], 0x2 ;  /* 0x0000580006087a11 */ /* 0x040fe200078010ff */
[----:B------:R-:W-:Y:S02]  /*3a60*/  FFMA.FTZ R11, R15, R11, -R34 ;  /* 0x0000000b0f0b7223 */ /* 0x000fe40000010822 */
[----:B------:R-:W-:Y:S01]  /*3a70*/  FMUL.FTZ R10, R35, UR12 ;  /* 0x0000000c230a7c20 */ /* 0x000fe20008410000 */
[----:B------:R-:W-:Y:S01]  /*3a80*/  LEA.HI.X R9, R6, c[0x0][0x164], R9, 0x2, P0 ;  /* 0x0000590006097a11 */ /* 0x000fe200000f1409 */
[----:B------:R-:W-:-:S05]  /*3a90*/  FMUL.FTZ R11, R11, UR12 ;  /* 0x0000000c0b0b7c20 */ /* 0x000fca0008410000 */
[----:B------:R0:W-:Y:S03]  /*3aa0*/  STG.E.64 [R8.64], R10 ;  /* 0x0000000a08007986 */ /* 0x0001e6000c101b0e */
.L_x_2096:
[----:B------:R-:W-:Y:S05]  /*3ab0*/  BSYNC B0 ;  /* 0x0000000000007941 */ /* 0x000fea0003800000 */
.L_x_2095:
[----:B------:R-:W-:Y:S05]  /*3ac0*/  @!P4 BRA `(.L_x_2097) ;  /* 0x000001200000c947 */ /* 0x000fea0003800000 */
[----:B------:R-:W-:Y:S02]  /*3ad0*/  FFMA.FTZ R16, R41, R14, R16 ;  /* 0x0000000e29107223 */ /* 0x000fe40000010010 */
[----:B------:R-:W-:Y:S02]  /*3ae0*/  FFMA.FTZ R17, R40, R15, R17 ;  /* 0x0000000f28117223 */ /* 0x000fe40000010011 */
[----:B0-----:R-:W-:Y:S02]  /*3af0*/  FMUL.FTZ R6, R16, -1.4426950216293334961 ;  /* 0xbfb8aa3b10067820 */ /* 0x001fe40000410000 */
        /* <DEDUP_REMOVED lines=15> */
.L_x_2097:
[----:B------:R-:W-:Y:S01]  /*3bf0*/  BSSY B0, `(.L_x_2098) ;  /* 0x0000010000007945 */ /* 0x000fe20003800000 */
[----:B------:R-:W-:Y:S05]  /*3c00*/  @P3 BRA `(.L_x_2099) ;  /* 0x000000e000003947 */ /* 0x000fea0003800000 */
[----:B------:R-:W-:Y:S01]  /*3c10*/  MOV R3, R5 ;  /* 0x0000000500037202 */ /* 0x000fe20000000f00 */
[----:B0-----:R-:W-:Y:S02]  /*3c20*/  IMAD R7, R50, c[0x0][0x1d8], RZ ;  /* 0x0000760032077a24 */ /* 0x001fe400078e02ff */
[----:B------:R-:W-:Y:S02]  /*3c30*/  FFMA.FTZ R41, R41, R22, R23 ;  /* 0x0000001629297223 */ /* 0x000fe40000010017 */
[----:B------:R-:W-:-:S04]  /*3c40*/  IMAD.WIDE.U32 R4, R46, c[0x0][0x1d8], R2 ;  /* 0x000076002e047a25 */ /* 0x000fc800078e0002 */
[----:B------:R-:W-:Y:S01]  /*3c50*/  IMAD R7, R46, c[0x0][0x1dc], R7 ;  /* 0x000077002e077a24 */ /* 0x000fe200078e0207 */
[----:B------:R-:W-:Y:S01]  /*3c60*/  LEA R2, P0, R4, c[0x0][0x160], 0x2 ;  /* 0x0000580004027a11 */ /* 0x000fe200078010ff */
[----:B------:R-:W-:Y:S02]  /*3c70*/  FFMA.FTZ R22, R40, R22, R23 ;  /* 0x0000001628167223 */ /* 0x000fe40000010017 */
[----:B------:R-:W-:Y:S01]  /*3c80*/  FFMA.FTZ R41, R14, R12, -R41 ;  /* 0x0000000c0e297223 */ /* 0x000fe20000010829 */
[----:B------:R-:W-:Y:S01]  /*3c90*/  IADD3 R7, R5, R7, RZ ;  /* 0x0000000705077210 */ /* 0x000fe20007ffe0ff */
[----:B------:R-:W-:Y:S02]  /*3ca0*/  FFMA.FTZ R22, R15, R13, -R22 ;  /* 0x0000000d0f167223 */ /* 0x000fe40000010816 */
[----:B------:R-:W-:Y:S01]  /*3cb0*/  FMUL.FTZ R6, R41, UR12 ;  /* 0x0000000c29067c20 */ /* 0x000fe20008410000 */
[----:B------:R-:W-:Y:S01]  /*3cc0*/  LEA.HI.X R3, R4, c[0x0][0x164], R7, 0x2, P0 ;  /* 0x0000590004037a11 */ /* 0x000fe200000f1407 */
[----:B------:R-:W-:-:S05]  /*3cd0*/  FMUL.FTZ R7, R22, UR12 ;  /* 0x0000000c16077c20 */ /* 0x000fca0008410000 */
[----:B------:R0:W-:Y:S02]  /*3ce0*/  STG.E.64 [R2.64], R6 ;  /* 0x0000000602007986 */ /* 0x0001e4000c101b0e */
.L_x_2099:
[----:B------:R-:W-:Y:S05]  /*3cf0*/  BSYNC B0 ;  /* 0x0000000000007941 */ /* 0x000fea0003800000 */
.L_x_2098:
[----:B------:R-:W-:Y:S01]  /*3d00*/  ULDC UR4, c[0x0][0x10] ;  /* 0x0000040000047ab9 */ /* 0x000fe20000000800 */
[----:B------:R-:W-:Y:S01]  /*3d10*/  IADD3 R42, R42, 0x1, RZ ;  /* 0x000000012a2a7810 */ /* 0x000fe20007ffe0ff */
[----:B------:R-:W-:-:S04]  /*3d20*/  UIADD3 UR7, UR7, UR4, URZ ;  /* 0x0000000407077290 */ /* 0x000fc8000fffe03f */
[----:B------:R-:W-:-:S06]  /*3d30*/  UISETP.GE.AND UP0, UPT, UR7, UR6, UPT ;  /* 0x000000060700728c */ /* 0x000fcc000bf06270 */
[----:B------:R-:W-:-:S13]  /*3d40*/  PLOP3.LUT P0, PT, PT, PT, UP0, 0x80, 0x0 ;  /* 0x000000000000781c */ /* 0x000fda0003f0f008 */
[----:B------:R-:W-:Y:S01]  /*3d50*/  @P0 CALL.REL.NOINC `(.L_x_2065) ;  /* 0x0000001000000944 */ /* 0x000fe20003c00000 */
[----:B------:R-:W-:Y:S05]  /*3d60*/  BRA `(.L_x_2100) ;  /* 0xffffc56000007947 */ /* 0x000fea000383ffff */
.L_x_2065:
        /* <DEDUP_REMOVED lines=18> */
.L_x_2102:
[----:B------:R-:W-:Y:S05]  /*3e90*/  BSYNC B0 ;  /* 0x0000000000007941 */ /* 0x000fea0003800000 */
.L_x_2101:
        /* <DEDUP_REMOVED lines=11> */
.L_x_2104:
[----:B------:R-:W2:Y:S01]  /*3f50*/  LDG.E.STRONG.GPU R5, [R2.64] ;  /* 0x0000000e02057981 */ /* 0x000ea2000c1ef900 */
[----:B------:R-:W-:Y:S01]  /*3f60*/  YIELD ;  /* 0x0000000000007946 */ /* 0x000fe20003800000 */
[----:B--2---:R-:W-:Y:S01]  /*3f70*/  ISETP.NE.AND P0, PT, R5, R4, PT ;  /* 0x000000040500720c */ /* 0x004fe20003f05270 */
[----:B------:R-:W-:-:S12]  /*3f80*/  CCTL.IVALL ;  /* 0x00000000ff00798f */ /* 0x000fd80002000000 */
[----:B------:R-:W-:Y:S05]  /*3f90*/  @P0 BRA `(.L_x_2104) ;  /* 0xffffffb000000947 */ /* 0x000fea000383ffff */
.L_x_2103:
        /* <DEDUP_REMOVED lines=25> */
.L_x_2105:
        /* <DEDUP_REMOVED lines=23> */
.L_x_2106:
        /* <DEDUP_REMOVED lines=14> */
.L_x_5174:


//--------------------- .text._Z35group_norm_nhwc_bwd_one_pass_kernelI11Fp32IOFp32WLi128ELi70ELi560EEv26Group_norm_nhwc_bwd_params --------------------------
	.section	.text._Z35group_norm_nhwc_bwd_one_pass_kernelI11Fp32IOFp32WLi128ELi70ELi560EEv26Group_norm_nhwc_bwd_params,"ax",@progbits
	.sectioninfo	@"SHI_REGISTERS=96"
	.align	128
        .global         _Z35group_norm_nhwc_bwd_one_pass_kernelI11Fp32IOFp32WLi128ELi70ELi560EEv26Group_norm_nhwc_bwd_params
        .type           _Z35group_norm_nhwc_bwd_one_pass_kernelI11Fp32IOFp32WLi128ELi70ELi560EEv26Group_norm_nhwc_bwd_params,@function
        .size           _Z35group_norm_nhwc_bwd_one_pass_kernelI11Fp32IOFp32WLi128ELi70ELi560EEv26Group_norm_nhwc_bwd_params,(.L_x_5175 - _Z35group_norm_nhwc_bwd_one_pass_kernelI11Fp32IOFp32WLi128ELi70ELi560EEv26Group_norm_nhwc_bwd_params)
        .other          _Z35group_norm_nhwc_bwd_one_pass_kernelI11Fp32IOFp32WLi128ELi70ELi560EEv26Group_norm_nhwc_bwd_params,@"STO_CUDA_ENTRY STV_DEFAULT"
_Z35group_norm_nhwc_bwd_one_pass_kernelI11Fp32IOFp32WLi128ELi70ELi560EEv26Group_norm_nhwc_bwd_params:
.text._Z35group_norm_nhwc_bwd_one_pass_kernelI11Fp32IOFp32WLi128ELi70ELi560EEv26Group_norm_nhwc_bwd_params:
        /* <DEDUP_REMOVED lines=14> */
[----:B------:R-:W-:Y:S01]  /*00e0*/  SHF.R.U32.HI R0, RZ, 0x5, R0 ;  /* 0x00000005ff007819 */ /* 0x000fe20000011600 */
[----:B------:R-:W-:Y:S01]  /*00f0*/  HFMA2.MMA R58, -RZ, RZ, 0, 0 ;  /* 0x00000000ff3a7435 */ /* 0x000fe200000001ff */
[----:B------:R-:W-:Y:S01]  /*0100*/  ULDC.U8 UR9, c[0x0][0x1f4] ;  /* 0x00007d0000097ab9 */ /* 0x000fe20000000000 */
[----:B------:R-:W1:Y:S02]  /*0110*/  S2R R56, SR_LANEID ;  /* 0x0000000000387919 */ /* 0x000e640000000000 */
[----:B------:R-:W-:-:S03]  /*0120*/  IMAD R69, R0, -0x23, R68 ;  /* 0xffffffdd00457824 */ /* 0x000fc600078e0244 */
[C---:B------:R-:W-:Y:S02]  /*0130*/  IMAD R5, R2.reuse, c[0x0][0x1dc], RZ ;  /* 0x0000770002057a24 */ /* 0x040fe400078e02ff */
[----:B------:R-:W-:Y:S01]  /*0140*/  IMAD.WIDE.U32 R2, R2, c[0x0][0x1d8], RZ ;  /* 0x0000760002027a25 */ /* 0x000fe200078e00ff */
[----:B------:R-:W-:-:S04]  /*0150*/  SHF.L.U32 R69, R69, 0x1, RZ ;  /* 0x0000000145457819 */ /* 0x000fc800000006ff */
[----:B------:R-:W-:Y:S02]  /*0160*/  IADD3 R5, R3, R5, RZ ;  /* 0x0000000503057210 */ /* 0x000fe40007ffe0ff */
[----:B------:R-:W-:Y:S02]  /*0170*/  SHF.R.S32.HI R3, RZ, 0x1f, R68 ;  /* 0x0000001fff037819 */ /* 0x000fe40000011444 */
[----:B------:R-:W-:Y:S02]  /*0180*/  LEA.HI R4, P2, R5, R2, RZ, 0x1 ;  /* 0x0000000205047211 */ /* 0x000fe400078508ff */
[----:B------:R-:W-:Y:S01]  /*0190*/  MOV R2, c[0x0][0x1dc] ;  /* 0x0000770000027a02 */ /* 0x000fe20000000f00 */
[----:B0-----:R-:W-:Y:S01]  /*01a0*/  IMAD R66, R57, c[0x0][0x1fc], R0 ;  /* 0x00007f0039427a24 */ /* 0x001fe200078e0200 */
[----:B------:R-:W-:Y:S02]  /*01b0*/  IADD3.X R5, RZ, R5, RZ, P2, !PT ;  /* 0x00000005ff057210 */ /* 0x000fe400017fe4ff */
[----:B------:R-:W-:-:S02]  /*01c0*/  LEA.HI R2, P0, R2, c[0x0][0x1d8], RZ, 0x1 ;  /* 0x0000760002027a11 */ /* 0x000fc400078108ff */
[----:B------:R-:W-:Y:S02]  /*01d0*/  ISETP.GE.U32.AND P1, PT, R66, c[0x0][0x1e0], PT ;  /* 0x0000780042007a0c */ /* 0x000fe40003f26070 */
[----:B------:R-:W-:Y:S02]  /*01e0*/  IADD3.X R7, RZ, c[0x0][0x1dc], RZ, P0, !PT ;  /* 0x00007700ff077a10 */ /* 0x000fe400007fe4ff */
[----:B------:R-:W-:Y:S02]  /*01f0*/  SHF.R.S32.HI R55, RZ, 0x1f, R66 ;  /* 0x0000001fff377819 */ /* 0x000fe40000011442 */
[----:B------:R-:W-:Y:S02]  /*0200*/  LEA.HI R0, R3, R68, RZ, 0x5 ;  /* 0x0000004403007211 */ /* 0x000fe400078f28ff */
[----:B------:R-:W-:Y:S02]  /*0210*/  SHF.R.S64 R2, R2, 0x1, R7 ;  /* 0x0000000102027819 */ /* 0x000fe40000001007 */
[----:B------:R-:W-:-:S02]  /*0220*/  ISETP.GE.AND.EX P1, PT, R55, c[0x0][0x1e4], PT, P1 ;  /* 0x0000790037007a0c */ /* 0x000fc40003f26310 */
[----:B------:R-:W-:Y:S02]  /*0230*/  SHF.R.S32.HI R7, RZ, 0x1, R7 ;  /* 0x00000001ff077819 */ /* 0x000fe40000011407 */
[--C-:B------:R-:W-:Y:S02]  /*0240*/  SHF.R.S64 R3, R4, 0x1, R5.reuse ;  /* 0x0000000104037819 */ /* 0x100fe40000001005 */
[----:B------:R-:W-:Y:S02]  /*0250*/  SHF.R.S32.HI R6, RZ, 0x1, R5 ;  /* 0x00000001ff067819 */ /* 0x000fe40000011405 */
[----:B------:R-:W-:Y:S02]  /*0260*/  SHF.R.S32.HI R0, RZ, 0x5, R0 ;  /* 0x00000005ff007819 */ /* 0x000fe40000011400 */
[C---:B------:R-:W-:Y:S02]  /*0270*/  IADD3 R65, R66.reuse, 0x10, RZ ;  /* 0x0000001042417810 */ /* 0x040fe40007ffe0ff */
[----:B------:R-:W-:-:S02]  /*0280*/  IADD3 R64, R66, 0x20, RZ ;  /* 0x0000002042407810 */ /* 0x000fc40007ffe0ff */
[C---:B------:R-:W-:Y:S02]  /*0290*/  IADD3 R63, R66.reuse, 0x30, RZ ;  /* 0x00000030423f7810 */ /* 0x040fe40007ffe0ff */
[C---:B------:R-:W-:Y:S02]  /*02a0*/  IADD3 R62, R66.reuse, 0x40, RZ ;  /* 0x00000040423e7810 */ /* 0x040fe40007ffe0ff */
[----:B------:R-:W-:Y:S02]  /*02b0*/  IADD3 R61, R66, 0x50, RZ ;  /* 0x00000050423d7810 */ /* 0x000fe40007ffe0ff */
[----:B------:R-:W-:Y:S02]  /*02c0*/  ISETP.LT.U32.AND P1, PT, R68, 0x230, !P1 ;  /* 0x000002304400780c */ /* 0x000fe40004f21070 */
[C---:B------:R-:W-:Y:S02]  /*02d0*/  IADD3 R60, R66.reuse, 0x60, RZ ;  /* 0x00000060423c7810 */ /* 0x040fe40007ffe0ff */
[----:B------:R-:W-:-:S02]  /*02e0*/  IADD3 R59, R66, 0x70, RZ ;  /* 0x00000070423b7810 */ /* 0x000fc40007ffe0ff */
[----:B------:R-:W-:Y:S02]  /*02f0*/  SHF.L.U64.HI R4, R2, 0x2, R7 ;  /* 0x0000000202047819 */ /* 0x000fe40000010207 */
[----:B-1----:R-:W-:Y:S02]  /*0300*/  SHF.L.U64.HI R5, R3, 0x2, R6 ;  /* 0x0000000203057819 */ /* 0x002fe40000010206 */
.L_x_2158:
[----:B0-----:R-:W-:Y:S01]  /*0310*/  IABS R9, c[0x0][0x1f0] ;  /* 0x00007c0000097a13 */ /* 0x001fe20000000000 */
[----:B------:R-:W-:Y:S01]  /*0320*/  CS2R R44, SRZ ;  /* 0x00000000002c7805 */ /* 0x000fe2000001ff00 */
[----:B------:R-:W-:Y:S02]  /*0330*/  ISETP.GE.AND P5, PT, R67, RZ, PT ;  /* 0x000000ff4300720c */ /* 0x000fe40003fa6270 */
[----:B------:R-:W0:Y:S01]  /*0340*/  I2F.RP R8, R9 ;  /* 0x0000000900087306 */ /* 0x000e220000209400 */
[----:B------:R-:W-:Y:S02]  /*0350*/  SHF.R.S32.HI R54, RZ, 0x1f, R65 ;  /* 0x0000001fff367819 */ /* 0x000fe40000011441 */
[----:B------:R-:W-:-:S05]  /*0360*/  SHF.R.S32.HI R53, RZ, 0x1f, R64 ;  /* 0x0000001fff357819 */ /* 0x000fca0000011440 */
[----:B0-----:R-:W0:Y:S02]  /*0370*/  MUFU.RCP R8, R8 ;  /* 0x0000000800087308 */ /* 0x001e240000001000 */
[----:B01----:R-:W-:-:S06]  /*0380*/  IADD3 R6, R8, 0xffffffe, RZ ;  /* 0x0ffffffe08067810 */ /* 0x003fcc0007ffe0ff */
[----:B------:R0:W1:Y:S02]  /*0390*/  F2I.FTZ.U32.TRUNC.NTZ R7, R6 ;  /* 0x0000000600077305 */ /* 0x000064000021f000 */
[----:B0-----:R-:W-:Y:S02]  /*03a0*/  MOV R6, RZ ;  /* 0x000000ff00067202 */ /* 0x001fe40000000f00 */
[----:B-1----:R-:W-:-:S05]  /*03b0*/  IADD3 R10, RZ, -R7, RZ ;  /* 0x80000007ff0a7210 */ /* 0x002fca0007ffe0ff */
[----:B------:R-:W-:Y:S01]  /*03c0*/  IMAD R11, R10, R9, RZ ;  /* 0x000000090a0b7224 */ /* 0x000fe200078e02ff */
[----:B------:R-:W-:-:S03]  /*03d0*/  IABS R10, R67 ;  /* 0x00000043000a7213 */ /* 0x000fc60000000000 */
[----:B------:R-:W-:Y:S01]  /*03e0*/  IMAD.HI.U32 R7, R7, R11, R6 ;  /* 0x0000000b07077227 */ /* 0x000fe200078e0006 */
[----:B------:R-:W-:-:S04]  /*03f0*/  LOP3.LUT R6, R67, c[0x0][0x1f0], RZ, 0x3c, !PT ;  /* 0x00007c0043067a12 */ /* 0x000fc800078e3cff */
[----:B------:R-:W-:Y:S01]  /*0400*/  ISETP.GE.AND P0, PT, R6, RZ, PT ;  /* 0x000000ff0600720c */ /* 0x000fe20003f06270 */
        /* <DEDUP_REMOVED lines=18> */
[----:B------:R-:W-:Y:S02]  /*0530*/  SEL R7, R9, R7, !P3 ;  /* 0x0000000709077207 */ /* 0x000fe40005800000 */
[----:B------:R-:W-:Y:S02]  /*0540*/  ISETP.GE.AND.EX P2, PT, R54, c[0x0][0x1e4], PT, P2 ;  /* 0x0000790036007a0c */ /* 0x000fe40003f46320 */
[----:B------:R-:W-:Y:S02]  /*0550*/  SHF.R.S32.HI R9, RZ, 0x1f, R69 ;  /* 0x0000001fff097819 */ /* 0x000fe40000011445 */
[----:B------:R-:W-:Y:S02]  /*0560*/  IADD3 R90, P0, R69, R74, RZ ;  /* 0x0000004a455a7210 */ /* 0x000fe40007f1e0ff */
[----:B------:R-:W-:-:S02]  /*0570*/  SHF.R.S32.HI R6, RZ, 0x1f, R7 ;  /* 0x0000001fff067819 */ /* 0x000fc40000011407 */
[----:B------:R-:W-:Y:S02]  /*0580*/  ISETP.GT.U32.OR P2, PT, R68, 0x22f, P2 ;  /* 0x0000022f4400780c */ /* 0x000fe40001744470 */
[----:B------:R-:W-:Y:S01]  /*0590*/  LEA.HI.X.SX32 R91, R74, R9, 0x1, P0 ;  /* 0x000000094a5b7211 */ /* 0x000fe200000f0eff */
[----:B------:R-:W-:Y:S01]  /*05a0*/  IMAD R6, R6, c[0x0][0x1e8], RZ ;  /* 0x00007a0006067a24 */ /* 0x000fe200078e02ff */
[----:B------:R-:W-:-:S03]  /*05b0*/  ISETP.GE.U32.AND P0, PT, R64, c[0x0][0x1e0], PT ;  /* 0x0000780040007a0c */ /* 0x000fc60003f06070 */
[----:B------:R-:W-:Y:S01]  /*05c0*/  IMAD R93, R7, c[0x0][0x1ec], R6 ;  /* 0x00007b00075d7a24 */ /* 0x000fe200078e0206 */
[----:B------:R-:W-:Y:S01]  /*05d0*/  ISETP.GE.AND.EX P0, PT, R53, c[0x0][0x1e4], PT, P0 ;  /* 0x0000790035007a0c */ /* 0x000fe20003f06300 */
[----:B------:R-:W-:-:S03]  /*05e0*/  IMAD.WIDE.U32 R90, R7, c[0x0][0x1e8], R90 ;  /* 0x00007a00075a7a25 */ /* 0x000fc600078e005a */
[----:B------:R-:W-:Y:S01]  /*05f0*/  ISETP.GT.U32.OR P0, PT, R68, 0x22f, P0 ;  /* 0x0000022f4400780c */ /* 0x000fe20000704470 */
[----:B------:R-:W-:Y:S01]  /*0600*/  @P1 IMAD R7, R55, c[0x0][0x1d8], RZ ;  /* 0x0000760037071a24 */ /* 0x000fe200078e02ff */
[----:B------:R-:W-:Y:S01]  /*0610*/  IADD3 R93, R91, R93, RZ ;  /* 0x0000005d5b5d7210 */ /* 0x000fe20007ffe0ff */
[----:B------:R-:W-:Y:S01]  /*0620*/  @!P2 IMAD R6, R54, c[0x0][0x1d8], RZ ;  /* 0x000076003606aa24 */ /* 0x000fe200078e02ff */
[-C--:B------:R-:W-:Y:S01]  /*0630*/  @P1 MOV R92, R90.reuse ;  /* 0x0000005a005c1202 */ /* 0x080fe20000000f00 */
[C---:B------:R-:W-:Y:S01]  /*0640*/  @P1 IMAD R11, R66.reuse, c[0x0][0x1dc], R7 ;  /* 0x00007700420b1a24 */ /* 0x040fe200078e0207 */
[----:B------:R-:W-:Y:S01]  /*0650*/  @!P2 MOV R8, R90 ;  /* 0x0000005a0008a202 */ /* 0x000fe20000000f00 */
[----:B------:R-:W-:Y:S01]  /*0660*/  @!P2 IMAD R13, R65, c[0x0][0x1dc], R6 ;  /* 0x00007700410daa24 */ /* 0x000fe200078e0206 */
[----:B------:R-:W-:Y:S01]  /*0670*/  @!P2 MOV R9, R93 ;  /* 0x0000005d0009a202 */ /* 0x000fe20000000f00 */
[----:B------:R-:W-:-:S04]  /*0680*/  @P1 IMAD.WIDE.U32 R6, R66, c[0x0][0x1d8], R92 ;  /* 0x0000760042061a25 */ /* 0x000fc800078e005c */
[----:B------:R-:W-:Y:S01]  /*0690*/  @!P2 IMAD.WIDE.U32 R8, R65, c[0x0][0x1d8], R8 ;  /* 0x000076004108aa25 */ /* 0x000fe200078e0008 */
[----:B------:R-:W-:Y:S02]  /*06a0*/  @P1 IADD3 R7, R7, R11, RZ ;  /* 0x0000000b07071210 */ /* 0x000fe40007ffe0ff */
[----:B------:R-:W-:Y:S02]  /*06b0*/  @!P0 MOV R12, R90 ;  /* 0x0000005a000c8202 */ /* 0x000fe40000000f00 */
[----:B------:R-:W-:Y:S02]  /*06c0*/  @!P2 IADD3 R11, R9, R13, RZ ;  /* 0x0000000d090ba210 */ /* 0x000fe40007ffe0ff */
[----:B------:R-:W-:Y:S01]  /*06d0*/  @P1 SHF.L.U64.HI R14, R6, 0x2, R7 ;  /* 0x00000002060e1819 */ /* 0x000fe20000010207 */
[----:B------:R-:W-:Y:S01]  /*06e0*/  @!P0 IMAD R7, R53, c[0x0][0x1d8], RZ ;  /* 0x0000760035078a24 */ /* 0x000fe200078e02ff */
[----:B------:R-:W-:Y:S02]  /*06f0*/  @!P0 MOV R13, R93 ;  /* 0x0000005d000d8202 */ /* 0x000fe40000000f00 */
[----:B------:R-:W-:Y:S01]  /*0700*/  @!P2 SHF.L.U32 R10, R8, 0x2, RZ ;  /* 0x00000002080aa819 */ /* 0x000fe200000006ff */
[----:B------:R-:W-:Y:S01]  /*0710*/  @!P0 IMAD R7, R64, c[0x0][0x1dc], R7 ;  /* 0x0000770040078a24 */ /* 0x000fe200078e0207 */
[----:B------:R-:W-:Y:S01]  /*0720*/  @P1 SHF.L.U32 R18, R6, 0x2, RZ ;  /* 0x0000000206121819 */ /* 0x000fe200000006ff */
[----:B------:R-:W-:Y:S01]  /*0730*/  @!P0 IMAD.WIDE.U32 R12, R64, c[0x0][0x1d8], R12 ;  /* 0x00007600400c8a25 */ /* 0x000fe200078e000c */
[----:B------:R-:W-:-:S02]  /*0740*/  @!P2 SHF.L.U64.HI R11, R8, 0x2, R11 ;  /* 0x00000002080ba819 */ /* 0x000fc4000001020b */
[C---:B------:R-:W-:Y:S01]  /*0750*/  @!P2 IADD3 R6, P3, R10.reuse, c[0x0][0x180], RZ ;  /* 0x000060000a06aa10 */ /* 0x040fe20007f7e0ff */
[----:B------:R-:W-:Y:S01]  /*0760*/  CS2R R8, SRZ ;  /* 0x0000000000087805 */ /* 0x000fe2000001ff00 */
[----:B------:R-:W-:Y:S02]  /*0770*/  @!P2 IADD3 R10, P4, R10, c[0x0][0x178], RZ ;  /* 0x00005e000a0aaa10 */ /* 0x000fe40007f9e0ff */
[----:B------:R-:W-:Y:S02]  /*0780*/  @!P0 IADD3 R13, R13, R7, RZ ;  /* 0x000000070d0d8210 */ /* 0x000fe40007ffe0ff */
[C---:B------:R-:W-:Y:S02]  /*0790*/  @!P2 IADD3.X R7, R11.reuse, c[0x0][0x184], RZ, P3, !PT ;  /* 0x000061000b07aa10 */ /* 0x040fe40001ffe4ff */
[----:B------:R-:W-:Y:S02]  /*07a0*/  @!P2 IADD3.X R11, R11, c[0x0][0x17c], RZ, P4, !PT ;  /* 0x00005f000b0baa10 */ /* 0x000fe400027fe4ff */
[----:B------:R-:W-:Y:S01]  /*07b0*/  ISETP.GE.U32.AND P4, PT, R63, c[0x0][0x1e0], PT ;  /* 0x000078003f007a0c */ /* 0x000fe20003f86070 */
[----:B------:R0:W5:Y:S01]  /*07c0*/  @!P2 LDG.E.64 R44, [R6.64] ;  /* 0x00000006062ca981 */ /* 0x000162000c1e1b00 */
[----:B------:R-:W-:-:S02]  /*07d0*/  SHF.R.S32.HI R52, RZ, 0x1f, R63 ;  /* 0x0000001fff347819 */ /* 0x000fc4000001143f */
[----:B------:R-:W-:Y:S01]  /*07e0*/  @!P0 SHF.L.U32 R16, R12, 0x2, RZ ;  /* 0x000000020c108819 */ /* 0x000fe200000006ff */
[----:B------:R1:W5:Y:S01]  /*07f0*/  @!P2 LDG.E.64 R8, [R10.64] ;  /* 0x000000060a08a981 */ /* 0x000362000c1e1b00 */
[----:B------:R-:W-:Y:S02]  /*0800*/  ISETP.GE.AND.EX P4, PT, R52, c[0x0][0x1e4], PT, P4 ;  /* 0x0000790034007a0c */ /* 0x000fe40003f86340 */
[----:B------:R-:W-:Y:S02]  /*0810*/  @!P0 SHF.L.U64.HI R12, R12, 0x2, R13 ;  /* 0x000000020c0c8819 */ /* 0x000fe4000001020d */
[----:B------:R-:W-:Y:S02]  /*0820*/  ISETP.GT.U32.OR P4, PT, R68, 0x22f, P4 ;  /* 0x0000022f4400780c */ /* 0x000fe40002784470 */
[C---:B------:R-:W-:Y:S02]  /*0830*/  @P1 IADD3 R26, P2, R18.reuse, c[0x0][0x180], RZ ;  /* 0x00006000121a1a10 */ /* 0x040fe40007f5e0ff */
[----:B------:R-:W-:-:S02]  /*0840*/  @P1 IADD3 R18, P3, R18, c[0x0][0x178], RZ ;  /* 0x00005e0012121a10 */ /* 0x000fc40007f7e0ff */
[----:B------:R-:W-:Y:S02]  /*0850*/  @P1 IADD3.X R27, R14, c[0x0][0x184], RZ, P2, !PT ;  /* 0x000061000e1b1a10 */ /* 0x000fe400017fe4ff */
[----:B------:R-:W-:Y:S02]  /*0860*/  @!P0 IADD3 R20, P2, R16, c[0x0][0x180], RZ ;  /* 0x0000600010148a10 */ /* 0x000fe40007f5e0ff */
[----:B------:R-:W-:Y:S02]  /*0870*/  @P1 IADD3.X R19, R14, c[0x0][0x17c], RZ, P3, !PT ;  /* 0x00005f000e131a10 */ /* 0x000fe40001ffe4ff */
[----:B------:R-:W-:Y:S01]  /*0880*/  ISETP.GE.U32.AND P5, PT, R62, c[0x0][0x1e0], PT ;  /* 0x000078003e007a0c */ /* 0x000fe20003fa6070 */
[----:B-1----:R-:W-:Y:S01]  /*0890*/  @!P4 IMAD R10, R52, c[0x0][0x1d8], RZ ;  /* 0x00007600340aca24 */ /* 0x002fe200078e02ff */
[----:B------:R-:W-:Y:S02]  /*08a0*/  ISETP.GE.U32.AND P3, PT, R61, c[0x0][0x1e0], PT ;  /* 0x000078003d007a0c */ /* 0x000fe40003f66070 */
[----:B------:R-:W-:-:S02]  /*08b0*/  @!P0 IADD3 R16, P6, R16, c[0x0][0x178], RZ ;  /* 0x00005e0010108a10 */ /* 0x000fc40007fde0ff */
[----:B------:R-:W-:Y:S02]  /*08c0*/  SHF.R.S32.HI R51, RZ, 0x1f, R62 ;  /* 0x0000001fff337819 */ /* 0x000fe4000001143e */
[----:B------:R-:W-:Y:S01]  /*08d0*/  SHF.R.S32.HI R50, RZ, 0x1f, R61 ;  /* 0x0000001fff327819 */ /* 0x000fe2000001143d */
[----:B------:R-:W-:Y:S01]  /*08e0*/  @!P4 IMAD R25, R63, c[0x0][0x1dc], R10 ;  /* 0x000077003f19ca24 */ /* 0x000fe200078e020a */
[----:B------:R-:W-:Y:S02]  /*08f0*/  @!P0 IADD3.X R17, R12, c[0x0][0x17c], RZ, P6, !PT ;  /* 0x00005f000c118a10 */ /* 0x000fe400037fe4ff */
[----:B------:R-:W-:Y:S02]  /*0900*/  ISETP.GE.AND.EX P5, PT, R51, c[0x0][0x1e4], PT, P5 ;  /* 0x0000790033007a0c */ /* 0x000fe40003fa6350 */
[----:B------:R-:W-:Y:S02]  /*0910*/  ISETP.GE.AND.EX P3, PT, R50, c[0x0][0x1e4], PT, P3 ;  /* 0x0000790032007a0c */ /* 0x000fe40003f66330 */
[----:B------:R-:W-:-:S02]  /*0920*/  ISETP.GE.U32.AND P6, PT, R59, c[0x0][0x1e0], PT ;  /* 0x000078003b007a0c */ /* 0x000fc40003fc6070 */
[----:B0-----:R-:W-:Y:S02]  /*0930*/  SHF.R.S32.HI R7, RZ, 0x1f, R59 ;  /* 0x0000001fff077819 */ /* 0x001fe4000001143b */
[----:B------:R-:W-:Y:S02]  /*0940*/  @!P4 MOV R10, R90 ;  /* 0x0000005a000ac202 */ /* 0x000fe40000000f00 */
[----:B------:R-:W-:Y:S02]  /*0950*/  @!P4 MOV R11, R93 ;  /* 0x0000005d000bc202 */ /* 0x000fe40000000f00 */
[C---:B------:R-:W-:Y:S02]  /*0960*/  ISETP.GT.U32.OR P5, PT, R68.reuse, 0x22f, P5 ;  /* 0x0000022f4400780c */ /* 0x040fe40002fa4470 */
[----:B------:R-:W-:Y:S02]  /*0970*/  ISETP.GT.U32.OR P3, PT, R68, 0x22f, P3 ;  /* 0x0000022f4400780c */ /* 0x000fe40001f64470 */
[----:B------:R-:W-:Y:S01]  /*0980*/  ISETP.GE.AND.EX P6, PT, R7, c[0x0][0x1e4], PT, P6 ;  /* 0x0000790007007a0c */ /* 0x000fe20003fc6360 */
[----:B------:R-:W-:-:S03]  /*0990*/  @!P4 IMAD.WIDE.U32 R10, R63, c[0x0][0x1d8], R10 ;  /* 0x000076003f0aca25 */ /* 0x000fc600078e000a */
[----:B------:R-:W-:Y:S02]  /*09a0*/  ISETP.GT.U32.OR P6, PT, R68, 0x22f, P6 ;  /* 0x0000022f4400780c */ /* 0x000fe400037c4470 */
[----:B------:R-:W-:Y:S02]  /*09b0*/  @!P4 IADD3 R25, R11, R25, RZ ;  /* 0x000000190b19c210 */ /* 0x000fe40007ffe0ff */
[C---:B------:R-:W-:Y:S01]  /*09c0*/  @!P4 SHF.L.U32 R24, R10.reuse, 0x2, RZ ;  /* 0x000000020a18c819 */ /* 0x040fe200000006ff */
[----:B------:R-:W-:Y:S01]  /*09d0*/  @!P5 IMAD R11, R51, c[0x0][0x1d8], RZ ;  /* 0x00007600330bda24 */ /* 0x000fe200078e02ff */
[----:B------:R-:W-:Y:S01]  /*09e0*/  @!P4 SHF.L.U64.HI R25, R10, 0x2, R25 ;  /* 0x000000020a19c819 */ /* 0x000fe20000010219 */
[----:B------:R-:W-:Y:S01]  /*09f0*/  @!P3 IMAD R10, R50, c[0x0][0x1d8], RZ ;  /* 0x00007600320aba24 */ /* 0x000fe200078e02ff */
[----:B------:R-:W-:Y:S02]  /*0a00*/  @!P0 IADD3.X R21, R12, c[0x0][0x184], RZ, P2, !PT ;  /* 0x000061000c158a10 */ /* 0x000fe400017fe4ff */
[----:B------:R-:W-:-:S02]  /*0a10*/  ISETP.GE.U32.AND P2, PT, R60, c[0x0][0x1e0], PT ;  /* 0x000078003c007a0c */ /* 0x000fc40003f46070 */
[----:B------:R-:W-:Y:S01]  /*0a20*/  SHF.R.S32.HI R6, RZ, 0x1f, R60 ;  /* 0x0000001fff067819 */ /* 0x000fe2000001143c */
[----:B------:R-:W-:Y:S01]  /*0a30*/  @!P5 IMAD R23, R62, c[0x0][0x1dc], R11 ;  /* 0x000077003e17da24 */ /* 0x000fe200078e020b */
[----:B------:R-:W-:Y:S01]  /*0a40*/  @!P6 MOV R11, R93 ;  /* 0x0000005d000be202 */ /* 0x000fe20000000f00 */
[----:B------:R-:W-:Y:S01]  /*0a50*/  @!P3 IMAD R29, R61, c[0x0][0x1dc], R10 ;  /* 0x000077003d1dba24 */ /* 0x000fe200078e020a */
[----:B------:R-:W-:Y:S01]  /*0a60*/  @!P6 MOV R10, R90 ;  /* 0x0000005a000ae202 */ /* 0x000fe20000000f00 */
[----:B------:R-:W-:Y:S01]  /*0a70*/  @!P6 IMAD R12, R7, c[0x0][0x1d8], RZ ;  /* 0x00007600070cea24 */ /* 0x000fe200078e02ff */
[----:B------:R-:W-:-:S03]  /*0a80*/  ISETP.GE.AND.EX P2, PT, R6, c[0x0][0x1e4], PT, P2 ;  /* 0x0000790006007a0c */ /* 0x000fc60003f46320 */
[C---:B------:R-:W-:Y:S01]  /*0a90*/  @!P6 IMAD R47, R59.reuse, c[0x0][0x1dc], R12 ;  /* 0x000077003b2fea24 */ /* 0x040fe200078e020c */
[----:B------:R-:W-:Y:S01]  /*0aa0*/  ISETP.GT.U32.OR P2, PT, R68, 0x22f, P2 ;  /* 0x0000022f4400780c */ /* 0x000fe20001744470 */
[----:B------:R-:W-:Y:S01]  /*0ab0*/  @!P6 IMAD.WIDE.U32 R10, R59, c[0x0][0x1d8], R10 ;  /* 0x000076003b0aea25 */ /* 0x000fe200078e000a */
[----:B------:R-:W-:Y:S02]  /*0ac0*/  MOV R34, 0x8 ;  /* 0x0000000800227802 */ /* 0x000fe40000000f00 */
[----:B------:R-:W-:Y:S02]  /*0ad0*/  @!P5 MOV R14, R90 ;  /* 0x0000005a000ed202 */ /* 0x000fe40000000f00 */
[----:B------:R-:W-:Y:S02]  /*0ae0*/  @!P6 IADD3 R47, R11, R47, RZ ;  /* 0x0000002f0b2fe210 */ /* 0x000fe40007ffe0ff */
[-C--:B------:R-:W-:Y:S01]  /*0af0*/  @!P5 MOV R15, R93.reuse ;  /* 0x0000005d000fd202 */ /* 0x080fe20000000f00 */
[----:B------:R-:W-:Y:S01]  /*0b00*/  IMAD.WIDE R34, R67, R34, c[0x0][0x198] ;  /* 0x0000660043227625 */ /* 0x000fe200078e0222 */
[C---:B------:R-:W-:Y:S01]  /*0b10*/  @!P6 SHF.L.U32 R46, R10.reuse, 0x2, RZ ;  /* 0x000000020a2ee819 */ /* 0x040fe200000006ff */
[----:B------:R-:W-:Y:S01]  /*0b20*/  CS2R R40, SRZ ;  /* 0x0000000000287805 */ /* 0x000fe2000001ff00 */
[----:B------:R-:W-:Y:S01]  /*0b30*/  @!P6 SHF.L.U64.HI R47, R10, 0x2, R47 ;  /* 0x000000020a2fe819 */ /* 0x000fe2000001022f */
[----:B------:R-:W-:Y:S01]  /*0b40*/  @!P5 IMAD.WIDE.U32 R14, R62, c[0x0][0x1d8], R14 ;  /* 0x000076003e0eda25 */ /* 0x000fe200078e000e */
[----:B------:R-:W-:Y:S01]  /*0b50*/  @!P3 MOV R30, R90 ;  /* 0x0000005a001eb202 */ /* 0x000fe20000000f00 */
[----:B------:R-:W-:Y:S01]  /*0b60*/  CS2R R10, SRZ ;  /* 0x00000000000a7805 */ /* 0x000fe2000001ff00 */
[----:B------:R-:W-:Y:S01]  /*0b70*/  @!P3 MOV R31, R93 ;  /* 0x0000005d001fb202 */ /* 0x000fe20000000f00 */
[----:B------:R-:W-:Y:S01]  /*0b80*/  @!P2 IMAD R13, R6, c[0x0][0x1d8], RZ ;  /* 0x00007600060daa24 */ /* 0x000fe200078e02ff */
[----:B------:R-:W2:Y:S01]  /*0b90*/  LDG.E.64 R34, [R34.64] ;  /* 0x0000000622227981 */ /* 0x000ea2000c1e1b00 */
[----:B------:R-:W-:-:S02]  /*0ba0*/  @!P5 IADD3 R23, R15, R23, RZ ;  /* 0x000000170f17d210 */ /* 0x000fc40007ffe0ff */
[----:B------:R-:W-:Y:S01]  /*0bb0*/  @!P3 IMAD.WIDE.U32 R30, R61, c[0x0][0x1d8], R30 ;  /* 0x000076003d1eba25 */ /* 0x000fe200078e001e */
[----:B------:R0:W5:Y:S01]  /*0bc0*/  @!P0 LDG.E.64 R40, [R20.64] ;  /* 0x0000000614288981 */ /* 0x000162000c1e1b00 */
[----:B------:R-:W-:Y:S02]  /*0bd0*/  @!P2 MOV R12, R90 ;  /* 0x0000005a000ca202 */ /* 0x000fe40000000f00 */
[----:B------:R-:W-:Y:S01]  /*0be0*/  @!P2 IMAD R49, R60, c[0x0][0x1dc], R13 ;  /* 0x000077003c31aa24 */ /* 0x000fe200078e020d */
[----:B------:R1:W5:Y:S01]  /*0bf0*/  @!P0 LDG.E.64 R10, [R16.64] ;  /* 0x00000006100a8981 */ /* 0x000362000c1e1b00 */
[----:B------:R-:W-:Y:S02]  /*0c00*/  @!P4 IADD3 R22, P0, R24, c[0x0][0x180], RZ ;  /* 0x000060001816ca10 */ /* 0x000fe40007f1e0ff */
[----:B------:R-:W-:Y:S02]  /*0c10*/  @!P2 MOV R13, R93 ;  /* 0x0000005d000da202 */ /* 0x000fe40000000f00 */
[----:B------:R-:W-:-:S02]  /*0c20*/  @!P3 IADD3 R15, R31, R29, RZ ;  /* 0x0000001d1f0fb210 */ /* 0x000fc40007ffe0ff */
[----:B------:R-:W-:Y:S02]  /*0c30*/  @!P5 SHF.L.U64.HI R32, R14, 0x2, R23 ;  /* 0x000000020e20d819 */ /* 0x000fe40000010217 */
[----:B------:R-:W-:Y:S01]  /*0c40*/  @!P4 IADD3.X R23, R25, c[0x0][0x184], RZ, P0, !PT ;  /* 0x000061001917ca10 */ /* 0x000fe200007fe4ff */
[----:B------:R-:W-:Y:S01]  /*0c50*/  @!P2 IMAD.WIDE.U32 R12, R60, c[0x0][0x1d8], R12 ;  /* 0x000076003c0caa25 */ /* 0x000fe200078e000c */
[----:B------:R-:W-:Y:S02]  /*0c60*/  @!P4 IADD3 R24, P0, R24, c[0x0][0x178], RZ ;  /* 0x00005e001818ca10 */ /* 0x000fe40007f1e0ff */
[----:B------:R-:W-:Y:S01]  /*0c70*/  @!P3 SHF.L.U32 R31, R30, 0x2, RZ ;  /* 0x000000021e1fb819 */ /* 0x000fe200000006ff */
[----:B------:R-:W-:Y:S01]  /*0c80*/  CS2R R38, SRZ ;  /* 0x0000000000267805 */ /* 0x000fe2000001ff00 */
[----:B------:R-:W-:Y:S02]  /*0c90*/  @!P5 SHF.L.U32 R29, R14, 0x2, RZ ;  /* 0x000000020e1dd819 */ /* 0x000fe400000006ff */
[----:B------:R-:W-:-:S02]  /*0ca0*/  @!P3 SHF.L.U64.HI R30, R30, 0x2, R15 ;  /* 0x000000021e1eb819 */ /* 0x000fc4000001020f */
[----:B------:R-:W-:Y:S01]  /*0cb0*/  CS2R R14, SRZ ;  /* 0x00000000000e7805 */ /* 0x000fe2000001ff00 */
[----:B------:R-:W-:Y:S01]  /*0cc0*/  @!P4 IADD3.X R25, R25, c[0x0][0x17c], RZ, P0, !PT ;  /* 0x00005f001919ca10 */ /* 0x000fe200007fe4ff */
[----:B------:R3:W5:Y:S01]  /*0cd0*/  @!P4 LDG.E.64 R38, [R22.64] ;  /* 0x000000061626c981 */ /* 0x000762000c1e1b00 */
[----:B------:R-:W-:Y:S02]  /*0ce0*/  @!P2 IADD3 R49, R13, R49, RZ ;  /* 0x000000310d31a210 */ /* 0x000fe40007ffe0ff */
[C---:B------:R-:W-:Y:S01]  /*0cf0*/  @!P2 SHF.L.U32 R72, R12.reuse, 0x2, RZ ;  /* 0x000000020c48a819 */ /* 0x040fe200000006ff */
[----:B------:R4:W5:Y:S01]  /*0d00*/  @!P4 LDG.E.64 R14, [R24.64] ;  /* 0x00000006180ec981 */ /* 0x000962000c1e1b00 */
[----:B------:R-:W-:Y:S02]  /*0d10*/  @!P2 SHF.L.U64.HI R49, R12, 0x2, R49 ;  /* 0x000000020c31a819 */ /* 0x000fe40000010231 */
[C---:B------:R-:W-:Y:S01]  /*0d20*/  @!P5 IADD3 R28, P0, R29.reuse, c[0x0][0x180], RZ ;  /* 0x000060001d1cda10 */ /* 0x040fe20007f1e0ff */
[----:B------:R-:W-:Y:S01]  /*0d30*/  CS2R R12, SRZ ;  /* 0x00000000000c7805 */ /* 0x000fe2000001ff00 */
[----:B0-----:R-:W-:-:S02]  /*0d40*/  @!P5 IADD3 R20, P4, R29, c[0x0][0x178], RZ ;  /* 0x00005e001d14da10 */ /* 0x001fc40007f9e0ff */
[C---:B------:R-:W-:Y:S02]  /*0d50*/  @!P5 IADD3.X R29, R32.reuse, c[0x0][0x184], RZ, P0, !PT ;  /* 0x00006100201dda10 */ /* 0x040fe400007fe4ff */
[----:B------:R-:W-:Y:S01]  /*0d60*/  @!P5 IADD3.X R21, R32, c[0x0][0x17c], RZ, P4, !PT ;  /* 0x00005f002015da10 */ /* 0x000fe200027fe4ff */
[----:B------:R-:W-:Y:S01]  /*0d70*/  CS2R R42, SRZ ;  /* 0x00000000002a7805 */ /* 0x000fe2000001ff00 */
[C---:B---3--:R-:W-:Y:S01]  /*0d80*/  @!P3 IADD3 R22, P0, R31.reuse, c[0x0][0x180], RZ ;  /* 0x000060001f16ba10 */ /* 0x048fe20007f1e0ff */
[----:B------:R-:W-:Y:S01]  /*0d90*/  CS2R R36, SRZ ;  /* 0x0000000000247805 */ /* 0x000fe2000001ff00 */
[----:B----4-:R-:W-:Y:S01]  /*0da0*/  @!P3 IADD3 R24, P4, R31, c[0x0][0x178], RZ ;  /* 0x00005e001f18ba10 */ /* 0x010fe20007f9e0ff */
[----:B-1----:R-:W-:Y:S01]  /*0db0*/  CS2R R16, SRZ ;  /* 0x0000000000107805 */ /* 0x002fe2000001ff00 */
[----:B------:R0:W5:Y:S01]  /*0dc0*/  @P1 LDG.E.64 R12, [R18.64] ;  /* 0x00000006120c1981 */ /* 0x000162000c1e1b00 */
[----:B------:R-:W-:Y:S01]  /*0dd0*/  CS2R R32, SRZ ;  /* 0x0000000000207805 */ /* 0x000fe2000001ff00 */
[----:B------:R-:W-:-:S02]  /*0de0*/  @!P3 IADD3.X R23, R30, c[0x0][0x184], RZ, P0, !PT ;  /* 0x000061001e17ba10 */ /* 0x000fc400007fe4ff */
[----:B------:R-:W-:Y:S01]  /*0df0*/  @!P3 IADD3.X R25, R30, c[0x0][0x17c], RZ, P4, !PT ;  /* 0x00005f001e19ba10 */ /* 0x000fe200027fe4ff */
[----:B------:R1:W5:Y:S04]  /*0e00*/  @P1 LDG.E.64 R42, [R26.64] ;  /* 0x000000061a2a1981 */ /* 0x000368000c1e1b00 */
[----:B------:R3:W5:Y:S01]  /*0e10*/  @!P5 LDG.E.64 R36, [R28.64] ;  /* 0x000000061c24d981 */ /* 0x000762000c1e1b00 */
[----:B0-----:R-:W-:-:S03]  /*0e20*/  CS2R R18, SRZ ;  /* 0x0000000000127805 */ /* 0x001fc6000001ff00 */
[----:B------:R0:W5:Y:S01]  /*0e30*/  @!P5 LDG.E.64 R16, [R20.64] ;  /* 0x000000061410d981 */ /* 0x000162000c1e1b00 */
[----:B-1----:R-:W-:-:S03]  /*0e40*/  @!P2 IADD3 R26, P5, R72, c[0x0][0x180], RZ ;  /* 0x00006000481aaa10 */ /* 0x002fc60007fbe0ff */
[----:B------:R1:W5:Y:S01]  /*0e50*/  @!P3 LDG.E.64 R32, [R22.64] ;  /* 0x000000061620b981 */ /* 0x000362000c1e1b00 */
[----:B------:R-:W-:-:S03]  /*0e60*/  @!P2 IADD3 R72, P0, R72, c[0x0][0x178], RZ ;  /* 0x00005e004848aa10 */ /* 0x000fc60007f1e0ff */
[----:B------:R4:W5:Y:S01]  /*0e70*/  @!P3 LDG.E.64 R18, [R24.64] ;  /* 0x000000061812b981 */ /* 0x000962000c1e1b00 */
[C---:B------:R-:W-:Y:S02]  /*0e80*/  @!P6 IADD3 R48, P3, R46.reuse, c[0x0][0x180], RZ ;  /* 0x000060002e30ea10 */ /* 0x040fe40007f7e0ff */
[----:B------:R-:W-:Y:S01]  /*0e90*/  @!P6 IADD3 R46, P4, R46, c[0x0][0x178], RZ ;  /* 0x00005e002e2eea10 */ /* 0x000fe20007f9e0ff */
[----:B0-----:R-:W-:Y:S01]  /*0ea0*/  CS2R R20, SRZ ;  /* 0x0000000000147805 */ /* 0x001fe2000001ff00 */
[C---:B------:R-:W-:Y:S01]  /*0eb0*/  @!P2 IADD3.X R27, R49.reuse, c[0x0][0x184], RZ, P5, !PT ;  /* 0x00006100311baa10 */ /* 0x040fe20002ffe4ff */
[----:B---3--:R-:W-:Y:S01]  /*0ec0*/  CS2R R28, SRZ ;  /* 0x00000000001c7805 */ /* 0x008fe2000001ff00 */
[----:B------:R-:W-:Y:S01]  /*0ed0*/  @!P2 IADD3.X R73, R49, c[0x0][0x17c], RZ, P0, !PT ;  /* 0x00005f003149aa10 */ /* 0x000fe200007fe4ff */
[----:B-1----:R-:W-:Y:S01]  /*0ee0*/  CS2R R22, SRZ ;  /* 0x0000000000167805 */ /* 0x002fe2000001ff00 */
[C---:B------:R-:W-:Y:S02]  /*0ef0*/  @!P6 IADD3.X R49, R47.reuse, c[0x0][0x184], RZ, P3, !PT ;  /* 0x000061002f31ea10 */ /* 0x040fe40001ffe4ff */
[----:B------:R-:W-:Y:S01]  /*0f00*/  @!P6 IADD3.X R47, R47, c[0x0][0x17c], RZ, P4, !PT ;  /* 0x00005f002f2fea10 */ /* 0x000fe200027fe4ff */
[----:B------:R0:W5:Y:S04]  /*0f10*/  @!P2 LDG.E.64 R20, [R72.64] ;  /* 0x000000064814a981 */ /* 0x000168000c1e1b00 */
[----:B------:R0:W5:Y:S04]  /*0f20*/  @!P6 LDG.E.64 R28, [R48.64] ;  /* 0x00000006301ce981 */ /* 0x000168000c1e1b00 */
[----:B------:R0:W5:Y:S01]  /*0f30*/  @!P6 LDG.E.64 R22, [R46.64] ;  /* 0x000000062e16e981 */ /* 0x000162000c1e1b00 */
[----:B------:R-:W-:Y:S01]  /*0f40*/  MOV R70, 0x3f800000 ;  /* 0x3f80000000467802 */ /* 0x000fe20000000f00 */
[----:B------:R-:W-:Y:S01]  /*0f50*/  CS2R R30, SRZ ;  /* 0x00000000001e7805 */ /* 0x000fe2000001ff00 */
[----:B------:R-:W-:Y:S01]  /*0f60*/  BSSY B0, `(.L_x_2108) ;  /* 0x0000013000007945 */ /* 0x000fe20003800000 */
[----:B----4-:R-:W-:-:S04]  /*0f70*/  CS2R R24, SRZ ;  /* 0x0000000000187805 */ /* 0x010fc8000001ff00 */
[----:B------:R1:W5:Y:S02]  /*0f80*/  @!P2 LDG.E.64 R30, [R26.64] ;  /* 0x000000061a1ea981 */ /* 0x000364000c1e1b00 */
[----:B-1----:R-:W-:Y:S01]  /*0f90*/  CS2R R26, SRZ ;  /* 0x00000000001a7805 */ /* 0x002fe2000001ff00 */
[----:B--2---:R-:W-:-:S05]  /*0fa0*/  FFMA.FTZ R35, -R34, R34, R35 ;  /* 0x0000002222237223 */ /* 0x004fca0000010123 */
[----:B------:R-:W-:-:S13]  /*0fb0*/  FSETP.GTU.FTZ.AND P0, PT, R35, RZ, PT ;  /* 0x000000ff2300720b */ /* 0x000fda0003f1c000 */
        /* <DEDUP_REMOVED lines=13> */
.L_x_2109:
[----:B0-----:R-:W-:Y:S05]  /*1090*/  BSYNC B0 ;  /* 0x0000000000007941 */ /* 0x001fea0003800000 */
.L_x_2108:
[----:B------:R-:W-:Y:S01]  /*10a0*/  ISETP.NE.AND P5, PT, RZ, UR9, PT ;  /* 0x00000009ff007c0c */ /* 0x000fe2000bfa5270 */
[C---:B-----5:R-:W-:Y:S01]  /*10b0*/  FADD.FTZ R73, -R34.reuse, R42 ;  /* 0x0000002a22497221 */ /* 0x060fe20000010100 */
[----:B------:R-:W-:Y:S01]  /*10c0*/  MOV R42, R8 ;  /* 0x00000008002a7202 */ /* 0x000fe20000000f00 */
[C---:B------:R-:W-:Y:S01]  /*10d0*/  FADD.FTZ R35, -R34.reuse, R43 ;  /* 0x0000002b22237221 */ /* 0x040fe20000010100 */
[----:B------:R-:W-:Y:S01]  /*10e0*/  MOV R43, R13 ;  /* 0x0000000d002b7202 */ /* 0x000fe20000000f00 */
[C---:B------:R-:W-:Y:S01]  /*10f0*/  FADD.FTZ R71, -R34.reuse, R44 ;  /* 0x0000002c22477221 */ /* 0x040fe20000010100 */
[----:B------:R-:W-:Y:S01]  /*1100*/  MOV R44, R12 ;  /* 0x0000000c002c7202 */ /* 0x000fe20000000f00 */
[----:B------:R-:W-:-:S02]  /*1110*/  FADD.FTZ R45, -R34, R45 ;  /* 0x0000002d222d7221 */ /* 0x000fc40000010100 */
[-C--:B-1----:R-:W-:Y:S02]  /*1120*/  FMUL.FTZ R73, R73, R70.reuse ;  /* 0x0000004649497220 */ /* 0x082fe40000410000 */
[----:B------:R-:W-:Y:S02]  /*1130*/  FMUL.FTZ R74, R35, R70 ;  /* 0x00000046234a7220 */ /* 0x000fe40000410000 */
        /* <DEDUP_REMOVED lines=13> */
[----:B------:R-:W-:Y:S02]  /*1210*/  FMUL.FTZ R43, R13, R72 ;  /* 0x000000480d2b7220 */ /* 0x000fe40000410000 */
[----:B-1----:R-:W-:Y:S02]  /*1220*/  FADD.FTZ R76, -R47, 1 ;  /* 0x3f8000002f4c7421 */ /* 0x002fe40000010100 */
[----:B------:R-:W-:Y:S02]  /*1230*/  FMUL.FTZ R47, R12, R47 ;  /* 0x0000002f0c2f7220 */ /* 0x000fe40000410000 */
[----:B------:R-:W-:Y:S02]  /*1240*/  FFMA.FTZ R76, R35, R76, 1 ;  /* 0x3f800000234c7423 */ /* 0x000fe4000001004c */
[----:B------:R-:W-:-:S02]  /*1250*/  FMUL.FTZ R43, R43, R78 ;  /* 0x0000004e2b2b7220 */ /* 0x000fc40000410000 */
[----:B------:R-:W-:-:S04]  /*1260*/  FMUL.FTZ R44, R47, R76 ;  /* 0x0000004c2f2c7220 */ /* 0x000fc80000410000 */
.L_x_2110:
[----:B------:R-:W-:Y:S01]  /*1270*/  FMUL.FTZ R48, R44, R24 ;  /* 0x000000182c307220 */ /* 0x000fe20000410000 */
[----:B------:R-:W-:Y:S01]  /*1280*/  MOV R35, R9 ;  /* 0x0000000900237202 */ /* 0x000fe20000000f00 */
[----:B------:R-:W-:Y:S02]  /*1290*/  FMUL.FTZ R71, R71, R70 ;  /* 0x0000004647477220 */ /* 0x000fe40000410000 */
[----:B------:R-:W-:Y:S02]  /*12a0*/  FFMA.FTZ R46, R73, R48, RZ ;  /* 0x00000030492e7223 */ /* 0x000fe400000100ff */
[----:B------:R-:W-:Y:S02]  /*12b0*/  FMUL.FTZ R47, R43, R25 ;  /* 0x000000192b2f7220 */ /* 0x000fe40000410000 */
[----:B------:R-:W-:Y:S02]  /*12c0*/  FADD.FTZ R48, RZ, R48 ;  /* 0x00000030ff307221 */ /* 0x000fe40000010000 */
        /* <DEDUP_REMOVED lines=20> */
.L_x_2111:
[----:B------:R-:W-:Y:S02]  /*1410*/  FFMA.FTZ R45, R74, R47, R46 ;  /* 0x0000002f4a2d7223 */ /* 0x000fe4000001002e */
[----:B------:R-:W-:Y:S02]  /*1420*/  FMUL.FTZ R46, R42, R24 ;  /* 0x000000182a2e7220 */ /* 0x000fe40000410000 */
[----:B------:R-:W-:Y:S02]  /*1430*/  FADD.FTZ R47, R47, R48 ;  /* 0x000000302f2f7221 */ /* 0x000fe40000010000 */
[C---:B------:R-:W-:Y:S01]  /*1440*/  FADD.FTZ R75, -R34.reuse, R40 ;  /* 0x00000028224b7221 */ /* 0x040fe20000010100 */
[----:B------:R-:W-:Y:S01]  /*1450*/  MOV R40, R11 ;  /* 0x0000000b00287202 */ /* 0x000fe20000000f00 */
[----:B------:R-:W-:Y:S01]  /*1460*/  FADD.FTZ R49, -R34, R41 ;  /* 0x0000002922317221 */ /* 0x000fe20000010100 */
[----:B------:R-:W-:Y:S01]  /*1470*/  MOV R41, R10 ;  /* 0x0000000a00297202 */ /* 0x000fe20000000f00 */
[----:B------:R-:W-:-:S02]  /*1480*/  FFMA.FTZ R45, R71, R46, R45 ;  /* 0x0000002e472d7223 */ /* 0x000fc4000001002d */
[----:B------:R-:W-:Y:S02]  /*1490*/  FADD.FTZ R46, R47, R46 ;  /* 0x0000002e2f2e7221 */ /* 0x000fe40000010000 */
[-C--:B------:R-:W-:Y:S02]  /*14a0*/  FMUL.FTZ R75, R75, R70.reuse ;  /* 0x000000464b4b7220 */ /* 0x080fe40000410000 */
[----:B------:R-:W-:Y:S02]  /*14b0*/  FMUL.FTZ R47, R35, R25 ;  /* 0x00000019232f7220 */ /* 0x000fe40000410000 */
        /* <DEDUP_REMOVED lines=20> */
.L_x_2112:
[----:B------:R-:W-:Y:S02]  /*1600*/  FFMA.FTZ R45, R72, R47, R45 ;  /* 0x0000002f482d7223 */ /* 0x000fe4000001002d */
[----:B------:R-:W-:Y:S02]  /*1610*/  FMUL.FTZ R48, R41, R24 ;  /* 0x0000001829307220 */ /* 0x000fe40000410000 */
[----:B------:R-:W-:Y:S02]  /*1620*/  FADD.FTZ R47, R47, R46 ;  /* 0x0000002e2f2f7221 */ /* 0x000fe40000010000 */
[C---:B------:R-:W-:Y:S01]  /*1630*/  FADD.FTZ R77, -R34.reuse, R38 ;  /* 0x00000026224d7221 */ /* 0x040fe20000010100 */
[----:B------:R-:W-:Y:S01]  /*1640*/  MOV R38, R15 ;  /* 0x0000000f00267202 */ /* 0x000fe20000000f00 */
[----:B------:R-:W-:Y:S01]  /*1650*/  FADD.FTZ R49, -R34, R39 ;  /* 0x0000002722317221 */ /* 0x000fe20000010100 */
[----:B------:R-:W-:Y:S01]  /*1660*/  MOV R39, R14 ;  /* 0x0000000e00277202 */ /* 0x000fe20000000f00 */
[----:B------:R-:W-:-:S02]  /*1670*/  FADD.FTZ R46, R47, R48 ;  /* 0x000000302f2e7221 */ /* 0x000fc40000010000 */
[----:B------:R-:W-:Y:S02]  /*1680*/  FFMA.FTZ R45, R75, R48, R45 ;  /* 0x000000304b2d7223 */ /* 0x000fe4000001002d */
        /* <DEDUP_REMOVED lines=22> */
.L_x_2113:
        /* <DEDUP_REMOVED lines=29> */
[----:B------:R-:W-:-:S04]  /*19c0*/  FMUL.FTZ R36, R17, R82 ;  /* 0x0000005211247220 */ /* 0x000fc80000410000 */
[----:B------:R-:W-:Y:S02]  /*19d0*/  FMUL.FTZ R36, R36, R83 ;  /* 0x0000005324247220 */ /* 0x000fe40000410000 */
.L_x_2114:
[----:B------:R-:W-:Y:S02]  /*19e0*/  FFMA.FTZ R45, R78, R47, R45 ;  /* 0x0000002f4e2d7223 */ /* 0x000fe4000001002d */
[----:B------:R-:W-:Y:S02]  /*19f0*/  FMUL.FTZ R48, R37, R24 ;  /* 0x0000001825307220 */ /* 0x000fe40000410000 */
[----:B------:R-:W-:Y:S02]  /*1a00*/  FADD.FTZ R49, R47, R46 ;  /* 0x0000002e2f317221 */ /* 0x000fe40000010000 */
[----:B------:R-:W-:Y:S02]  /*1a10*/  FMUL.FTZ R47, R36, R25 ;  /* 0x00000019242f7220 */ /* 0x000fe40000410000 */
[----:B------:R-:W-:Y:S02]  /*1a20*/  FFMA.FTZ R45, R79, R48, R45 ;  /* 0x000000304f2d7223 */ /* 0x000fe4000001002d */
[----:B------:R-:W-:-:S02]  /*1a30*/  FADD.FTZ R48, R49, R48 ;  /* 0x0000003031307221 */ /* 0x000fc40000010000 */
[----:B------:R-:W-:Y:S02]  /*1a40*/  FFMA.FTZ R46, R80, R47, R45 ;  /* 0x0000002f502e7223 */ /* 0x000fe4000001002d */
[----:B------:R-:W-:Y:S02]  /*1a50*/  FADD.FTZ R45, R47, R48 ;  /* 0x000000302f2d7221 */ /* 0x000fe40000010000 */
[C---:B------:R-:W-:Y:S01]  /*1a60*/  FADD.FTZ R81, -R34.reuse, R32 ;  /* 0x0000002022517221 */ /* 0x040fe20000010100 */
[----:B------:R-:W-:Y:S01]  /*1a70*/  MOV R32, R19 ;  /* 0x0000001300207202 */ /* 0x000fe20000000f00 */
[----:B------:R-:W-:Y:S01]  /*1a80*/  FADD.FTZ R47, -R34, R33 ;  /* 0x00000021222f7221 */ /* 0x000fe20000010100 */
[----:B------:R-:W-:Y:S01]  /*1a90*/  MOV R33, R18 ;  /* 0x0000001200217202 */ /* 0x000fe20000000f00 */
        /* <DEDUP_REMOVED lines=15> */
[----:B-1----:R-:W-:-:S04]  /*1b90*/  FADD.FTZ R33, -R84, 1 ;  /* 0x3f80000054217421 */ /* 0x002fc80000010100 */
[----:B------:R-:W-:Y:S02]  /*1ba0*/  FFMA.FTZ R85, R32, R33, 1 ;  /* 0x3f80000020557423 */ /* 0x000fe40000010021 */
[----:B------:R-:W-:Y:S02]  /*1bb0*/  FMUL.FTZ R33, R18, R49 ;  /* 0x0000003112217220 */ /* 0x000fe40000410000 */
[----:B------:R-:W-:Y:S02]  /*1bc0*/  FMUL.FTZ R32, R19, R84 ;  /* 0x0000005413207220 */ /* 0x000fe40000410000 */
[----:B------:R-:W-:Y:S02]  /*1bd0*/  FMUL.FTZ R33, R33, R86 ;  /* 0x0000005621217220 */ /* 0x000fe40000410000 */
[----:B------:R-:W-:Y:S02]  /*1be0*/  FMUL.FTZ R32, R32, R85 ;  /* 0x0000005520207220 */ /* 0x000fe40000410000 */
.L_x_2115:
[----:B------:R-:W-:Y:S02]  /*1bf0*/  FMUL.FTZ R48, R33, R24 ;  /* 0x0000001821307220 */ /* 0x000fe40000410000 */
[----:B------:R-:W-:-:S02]  /*1c00*/  FADD.FTZ R85, -R34, R30 ;  /* 0x0000001e22557221 */ /* 0x000fc40000010100 */
[----:B------:R-:W-:Y:S02]  /*1c10*/  FFMA.FTZ R47, R81, R48, R46 ;  /* 0x00000030512f7223 */ /* 0x000fe4000001002e */
[----:B------:R-:W-:Y:S02]  /*1c20*/  FMUL.FTZ R30, R32, R25 ;  /* 0x00000019201e7220 */ /* 0x000fe40000410000 */
[----:B------:R-:W-:Y:S02]  /*1c30*/  FADD.FTZ R49, R45, R48 ;  /* 0x000000302d317221 */ /* 0x000fe40000010000 */
[C---:B------:R-:W-:Y:S01]  /*1c40*/  FADD.FTZ R89, -R34.reuse, R31 ;  /* 0x0000001f22597221 */ /* 0x040fe20000010100 */
[----:B------:R-:W-:Y:S01]  /*1c50*/  MOV R31, R21 ;  /* 0x00000015001f7202 */ /* 0x000fe20000000f00 */
[C---:B------:R-:W-:Y:S02]  /*1c60*/  FADD.FTZ R83, -R34.reuse, R28 ;  /* 0x0000001c22537221 */ /* 0x040fe40000010100 */
[----:B------:R-:W-:Y:S01]  /*1c70*/  FADD.FTZ R45, -R34, R29 ;  /* 0x0000001d222d7221 */ /* 0x000fe20000010100 */
[----:B------:R-:W-:Y:S01]  /*1c80*/  MOV R29, R20 ;  /* 0x00000014001d7202 */ /* 0x000fe20000000f00 */
[----:B------:R-:W-:-:S02]  /*1c90*/  FFMA.FTZ R28, R82, R30, R47 ;  /* 0x0000001e521c7223 */ /* 0x000fc4000001002f */
[----:B------:R-:W-:Y:S02]  /*1ca0*/  FADD.FTZ R30, R30, R49 ;  /* 0x000000311e1e7221 */ /* 0x000fe40000010000 */
[-C--:B------:R-:W-:Y:S02]  /*1cb0*/  FMUL.FTZ R85, R85, R70.reuse ;  /* 0x0000004655557220 */ /* 0x080fe40000410000 */
        /* <DEDUP_REMOVED lines=20> */
.L_x_2116:
[----:B------:R-:W-:Y:S02]  /*1e00*/  FMUL.FTZ R47, R29, R24 ;  /* 0x000000181d2f7220 */ /* 0x000fe40000410000 */
[----:B------:R-:W-:-:S02]  /*1e10*/  FMUL.FTZ R46, R31, R25 ;  /* 0x000000191f2e7220 */ /* 0x000fc40000410000 */
[----:B------:R-:W-:Y:S01]  /*1e20*/  FFMA.FTZ R49, R85, R47, R28 ;  /* 0x0000002f55317223 */ /* 0x000fe2000001001c */
[----:B------:R-:W-:Y:S01]  /*1e30*/  MOV R28, R23 ;  /* 0x00000017001c7202 */ /* 0x000fe20000000f00 */
[----:B------:R-:W-:Y:S01]  /*1e40*/  FADD.FTZ R47, R30, R47 ;  /* 0x0000002f1e2f7221 */ /* 0x000fe20000010000 */
[----:B------:R-:W-:Y:S01]  /*1e50*/  MOV R30, R22 ;  /* 0x00000016001e7202 */ /* 0x000fe20000000f00 */
[----:B------:R-:W-:Y:S02]  /*1e60*/  FFMA.FTZ R34, R86, R46, R49 ;  /* 0x0000002e56227223 */ /* 0x000fe40000010031 */
[----:B------:R-:W-:Y:S02]  /*1e70*/  FADD.FTZ R46, R46, R47 ;  /* 0x0000002f2e2e7221 */ /* 0x000fe40000010000 */
        /* <DEDUP_REMOVED lines=21> */
.L_x_2117:
[----:B------:R-:W-:Y:S01]  /*1fd0*/  FMUL.FTZ R45, R30, R24 ;  /* 0x000000181e2d7220 */ /* 0x000fe20000410000 */
[----:B------:R-:W-:Y:S01]  /*1fe0*/  MOV R49, 0xffffffe0 ;  /* 0xffffffe000317802 */ /* 0x000fe20000000f00 */
[----:B------:R-:W-:Y:S01]  /*1ff0*/  FMUL.FTZ R48, R28, R25 ;  /* 0x000000191c307220 */ /* 0x000fe20000410000 */
[C---:B------:R-:W-:Y:S01]  /*2000*/  ISETP.GT.AND P0, PT, R68.reuse, 0x21f, PT ;  /* 0x0000021f4400780c */ /* 0x040fe20003f04270 */
[----:B------:R-:W-:Y:S01]  /*2010*/  FFMA.FTZ R47, R83, R45, R34 ;  /* 0x0000002d532f7223 */ /* 0x000fe20000010022 */
[----:B------:R-:W-:Y:S01]  /*2020*/  ISETP.NE.AND P2, PT, R68, RZ, PT ;  /* 0x000000ff4400720c */ /* 0x000fe20003f45270 */
[----:B------:R-:W-:Y:S01]  /*2030*/  FADD.FTZ R45, R46, R45 ;  /* 0x0000002d2e2d7221 */ /* 0x000fe20000010000 */
[----:B------:R-:W-:Y:S01]  /*2040*/  IADD3 R46, R56, 0x2, RZ ;  /* 0x00000002382e7810 */ /* 0x000fe20007ffe0ff */
[----:B------:R-:W-:Y:S01]  /*2050*/  IMAD R34, R0, R49, 0x22f ;  /* 0x0000022f00227424 */ /* 0x000fe200078e0231 */
[----:B------:R-:W-:Y:S01]  /*2060*/  BSSY B0, `(.L_x_2118) ;  /* 0x0000072000007945 */ /* 0x000fe20003800000 */
[----:B------:R-:W-:Y:S01]  /*2070*/  FADD.FTZ R49, R48, R45 ;  /* 0x0000002d30317221 */ /* 0x000fe20000010000 */
[----:B------:R-:W-:Y:S01]  /*2080*/  ISETP.GT.U32.AND P3, PT, R68, 0x22, PT ;  /* 0x000000224400780c */ /* 0x000fe20003f64070 */
[----:B------:R-:W-:Y:S01]  /*2090*/  FFMA.FTZ R48, R84, R48, R47 ;  /* 0x0000003054307223 */ /* 0x000fe2000001002f */
[----:B------:R-:W-:Y:S01]  /*20a0*/  SEL R45, R34, 0x1f, P0 ;  /* 0x0000001f222d7807 */ /* 0x000fe20000000000 */
[----:B------:R-:W-:-:S02]  /*20b0*/  FADD.FTZ R89, RZ, R44 ;  /* 0x0000002cff597221 */ /* 0x000fc40000010000 */
[----:B------:R-:W-:Y:S01]  /*20c0*/  FFMA.FTZ R88, R74, R43, RZ ;  /* 0x0000002b4a587223 */ /* 0x000fe200000100ff */
[----:B------:R-:W-:Y:S01]  /*20d0*/  ISETP.GE.AND P0, PT, R56, R45, PT ;  /* 0x0000002d3800720c */ /* 0x000fe20003f06270 */
[----:B------:R-:W0:Y:S04]  /*20e0*/  SHFL.DOWN PT, R34, R49, 0x1, R45 ;  /* 0x0820000031227989 */ /* 0x000e2800000e002d */
[----:B------:R-:W1:Y:S08]  /*20f0*/  SHFL.DOWN PT, R47, R48, 0x1, R45 ;  /* 0x08200000302f7989 */ /* 0x000e7000000e002d */
[----:B0-----:R-:W-:-:S02]  /*2100*/  @!P0 FADD.FTZ R49, R49, R34 ;  /* 0x0000002231318221 */ /* 0x001fc40000010000 */
[----:B-1----:R-:W-:-:S03]  /*2110*/  @!P0 FADD.FTZ R48, R48, R47 ;  /* 0x0000002f30308221 */ /* 0x002fc60000010000 */
[----:B------:R-:W0:Y:S01]  /*2120*/  SHFL.DOWN PT, R34, R49, 0x2, R45 ;  /* 0x0840000031227989 */ /* 0x000e2200000e002d */
[----:B------:R-:W-:Y:S02]  /*2130*/  ISETP.GT.AND P0, PT, R46, R45, PT ;  /* 0x0000002d2e00720c */ /* 0x000fe40003f04270 */
[----:B------:R-:W-:Y:S01]  /*2140*/  IADD3 R46, R56, 0x4, RZ ;  /* 0x00000004382e7810 */ /* 0x000fe20007ffe0ff */
[----:B------:R-:W1:Y:S10]  /*2150*/  SHFL.DOWN PT, R47, R48, 0x2, R45 ;  /* 0x08400000302f7989 */ /* 0x000e7400000e002d */
        /* <DEDUP_REMOVED lines=9> */
[----:B------:R-:W-:Y:S01]  /*21f0*/  ISETP.GT.AND P0, PT, R46, R45, PT ;  /* 0x0000002d2e00720c */ /* 0x000fe20003f04270 */
[----:B------:R-:W-:Y:S02]  /*2200*/  FFMA.FTZ R46, R73, R44, RZ ;  /* 0x0000002c492e7223 */ /* 0x000fe400000100ff */
[----:B------:R-:W1:Y:S02]  /*2210*/  SHFL.DOWN PT, R47, R48, 0x8, R45 ;  /* 0x09000000302f7989 */ /* 0x000e6400000e002d */
[----:B------:R-:W-:Y:S02]  /*2220*/  FFMA.FTZ R44, R71, R42, R46 ;  /* 0x0000002a472c7223 */ /* 0x000fe4000001002e */
[----:B------:R-:W-:Y:S02]  /*2230*/  FADD.FTZ R46, RZ, R43 ;  /* 0x0000002bff2e7221 */ /* 0x000fe40000010000 */
[----:B------:R-:W-:Y:S01]  /*2240*/  FFMA.FTZ R43, R72, R35, R88 ;  /* 0x00000023482b7223 */ /* 0x000fe20000010058 */
[----:B------:R-:W-:Y:S01]  /*2250*/  SHF.L.U32 R88, R68, 0x4, RZ ;  /* 0x0000000444587819 */ /* 0x000fe200000006ff */
[----:B------:R-:W-:-:S02]  /*2260*/  FADD.FTZ R35, R46, R35 ;  /* 0x000000232e237221 */ /* 0x000fc40000010000 */
[----:B------:R-:W-:Y:S02]  /*2270*/  FADD.FTZ R42, R89, R42 ;  /* 0x0000002a592a7221 */ /* 0x000fe40000010000 */
[----:B------:R-:W-:Y:S02]  /*2280*/  FADD.FTZ R35, R35, R40 ;  /* 0x0000002823237221 */ /* 0x000fe40000010000 */
[----:B------:R-:W-:Y:S02]  /*2290*/  FFMA.FTZ R43, R76, R40, R43 ;  /* 0x000000284c2b7223 */ /* 0x000fe4000001002b */
[----:B------:R-:W-:Y:S02]  /*22a0*/  FFMA.FTZ R44, R75, R41, R44 ;  /* 0x000000294b2c7223 */ /* 0x000fe4000001002c */
[----:B------:R-:W-:Y:S02]  /*22b0*/  FADD.FTZ R42, R42, R41 ;  /* 0x000000292a2a7221 */ /* 0x000fe40000010000 */
[----:B0-----:R-:W-:Y:S01]  /*22c0*/  @!P0 FADD.FTZ R49, R49, R34 ;  /* 0x0000002231318221 */ /* 0x001fe20000010000 */
[----:B------:R-:W-:Y:S01]  /*22d0*/  IADD3 R34, R56, 0x10, RZ ;  /* 0x0000001038227810 */ /* 0x000fe20007ffe0ff */
[----:B------:R-:W-:-:S02]  /*22e0*/  FADD.FTZ R35, R35, R38 ;  /* 0x0000002623237221 */ /* 0x000fc40000010000 */
[----:B-1----:R-:W-:Y:S01]  /*22f0*/  @!P0 FADD.FTZ R48, R48, R47 ;  /* 0x0000002f30308221 */ /* 0x002fe20000010000 */
[----:B------:R-:W-:Y:S01]  /*2300*/  ISETP.GT.AND P0, PT, R34, R45, PT ;  /* 0x0000002d2200720c */ /* 0x000fe20003f04270 */
[----:B------:R-:W-:Y:S01]  /*2310*/  FFMA.FTZ R43, R78, R38, R43 ;  /* 0x000000264e2b7223 */ /* 0x000fe2000001002b */
[----:B------:R-:W0:Y:S01]  /*2320*/  SHFL.DOWN PT, R34, R49, 0x10, R45 ;  /* 0x0a00000031227989 */ /* 0x000e2200000e002d */
[----:B------:R-:W-:Y:S02]  /*2330*/  FFMA.FTZ R44, R77, R39, R44 ;  /* 0x000000274d2c7223 */ /* 0x000fe4000001002c */
[----:B------:R-:W-:Y:S01]  /*2340*/  FADD.FTZ R42, R42, R39 ;  /* 0x000000272a2a7221 */ /* 0x000fe20000010000 */
[----:B------:R-:W1:Y:S01]  /*2350*/  SHFL.DOWN PT, R47, R48, 0x10, R45 ;  /* 0x0a000000302f7989 */ /* 0x000e6200000e002d */
[----:B------:R-:W-:Y:S02]  /*2360*/  FADD.FTZ R35, R35, R36 ;  /* 0x0000002423237221 */ /* 0x000fe40000010000 */
[----:B------:R-:W-:-:S02]  /*2370*/  FFMA.FTZ R43, R80, R36, R43 ;  /* 0x00000024502b7223 */ /* 0x000fc4000001002b */
[----:B------:R-:W-:Y:S02]  /*2380*/  FFMA.FTZ R44, R79, R37, R44 ;  /* 0x000000254f2c7223 */ /* 0x000fe4000001002c */
[----:B------:R-:W-:Y:S02]  /*2390*/  FADD.FTZ R42, R42, R37 ;  /* 0x000000252a2a7221 */ /* 0x000fe40000010000 */
[----:B------:R-:W-:Y:S02]  /*23a0*/  FADD.FTZ R36, R35, R32 ;  /* 0x0000002023247221 */ /* 0x000fe40000010000 */
[----:B------:R-:W-:Y:S02]  /*23b0*/  FFMA.FTZ R43, R82, R32, R43 ;  /* 0x00000020522b7223 */ /* 0x000fe4000001002b */
[----:B------:R-:W-:Y:S02]  /*23c0*/  FFMA.FTZ R44, R81, R33, R44 ;  /* 0x00000021512c7223 */ /* 0x000fe4000001002c */
[----:B------:R-:W-:-:S02]  /*23d0*/  FADD.FTZ R42, R42, R33 ;  /* 0x000000212a2a7221 */ /* 0x000fc40000010000 */
[----:B------:R-:W-:Y:S02]  /*23e0*/  FADD.FTZ R35, R36, R31 ;  /* 0x0000001f24237221 */ /* 0x000fe40000010000 */
[----:B------:R-:W-:Y:S02]  /*23f0*/  FFMA.FTZ R43, R86, R31, R43 ;  /* 0x0000001f562b7223 */ /* 0x000fe4000001002b */
[----:B0-----:R-:W-:Y:S02]  /*2400*/  @!P0 FADD.FTZ R49, R49, R34 ;  /* 0x0000002231318221 */ /* 0x001fe40000010000 */
[----:B------:R-:W-:Y:S02]  /*2410*/  FFMA.FTZ R44, R85, R29, R44 ;  /* 0x0000001d552c7223 */ /* 0x000fe4000001002c */
[----:B-1----:R-:W-:Y:S01]  /*2420*/  @!P0 FADD.FTZ R48, R48, R47 ;  /* 0x0000002f30308221 */ /* 0x002fe20000010000 */
[----:B------:R-:W-:Y:S01]  /*2430*/  ISETP.NE.AND P0, PT, R56, RZ, PT ;  /* 0x000000ff3800720c */ /* 0x000fe20003f05270 */
[----:B------:R-:W-:-:S02]  /*2440*/  FADD.FTZ R33, R42, R29 ;  /* 0x0000001d2a217221 */ /* 0x000fc40000010000 */
[----:B------:R-:W-:Y:S02]  /*2450*/  FFMA.FTZ R29, R84, R28, R43 ;  /* 0x0000001c541d7223 */ /* 0x000fe4000001002b */
[----:B------:R-:W-:Y:S02]  /*2460*/  FADD.FTZ R31, R35, R28 ;  /* 0x0000001c231f7221 */ /* 0x000fe40000010000 */
[----:B------:R-:W-:Y:S02]  /*2470*/  FFMA.FTZ R28, R83, R30, R44 ;  /* 0x0000001e531c7223 */ /* 0x000fe4000001002c */
[----:B------:R-:W-:-:S05]  /*2480*/  FADD.FTZ R30, R33, R30 ;  /* 0x0000001e211e7221 */ /* 0x000fca0000010000 */
[----:B------:R0:W-:Y:S04]  /*2490*/  STS.128 [R68.X16+0xc0], R28 ;  /* 0x0000c01c44007388 */ /* 0x0001e8000000cc00 */
[----:B------:R0:W-:Y:S04]  /*24a0*/  @!P0 STS.64 [R0.X8+0x18], R48 ;  /* 0x0000183000008388 */ /* 0x0001e80000008a00 */
[----:B------:R-:W-:Y:S06]  /*24b0*/  BAR.SYNC.DEFER_BLOCKING 0x0 ;  /* 0x0000000000007b1d */ /* 0x000fec0000010000 */
[----:B------:R-:W-:Y:S05]  /*24c0*/  @P2 BRA `(.L_x_2119) ;  /* 0x000002b000002947 */ /* 0x000fea0003800000 */
[----:B------:R-:W1:Y:S04]  /*24d0*/  LDS.128 R40, [0x20] ;  /* 0x00002000ff287984 */ /* 0x000e680000000c00 */
[----:B------:R-:W2:Y:S04]  /*24e0*/  LDS.128 R32, [0x30] ;  /* 0x00003000ff207984 */ /* 0x000ea80000000c00 */
[----:B------:R-:W3:Y:S01]  /*24f0*/  LDS.128 R36, [0x40] ;  /* 0x00004000ff247984 */ /* 0x000ee20000000c00 */
[----:B-1----:R-:W-:-:S02]  /*2500*/  FADD.FTZ R45, R48, R40 ;  /* 0x00000028302d7221 */ /* 0x002fc40000010000 */
[----:B------:R-:W-:Y:S02]  /*2510*/  FADD.FTZ R40, R49, R41 ;  /* 0x0000002931287221 */ /* 0x000fe40000010000 */
[----:B------:R-:W-:Y:S02]  /*2520*/  FADD.FTZ R45, R45, R42 ;  /* 0x0000002a2d2d7221 */ /* 0x000fe40000010000 */
[----:B0-----:R-:W-:Y:S02]  /*2530*/  FADD.FTZ R48, R40, R43 ;  /* 0x0000002b28307221 */ /* 0x001fe40000010000 */
[----:B------:R-:W0:Y:S01]  /*2540*/  LDS.128 R40, [0x50] ;  /* 0x00005000ff287984 */ /* 0x000e220000000c00 */
[----:B--2---:R-:W-:Y:S02]  /*2550*/  FADD.FTZ R49, R45, R32 ;  /* 0x000000202d317221 */ /* 0x004fe40000010000 */
[----:B------:R-:W-:Y:S01]  /*2560*/  FADD.FTZ R48, R48, R33 ;  /* 0x0000002130307221 */ /* 0x000fe20000010000 */
[----:B------:R-:W1:Y:S01]  /*2570*/  LDS.128 R44, [0x60] ;  /* 0x00006000ff2c7984 */ /* 0x000e620000000c00 */
[----:B------:R-:W-:-:S02]  /*2580*/  FADD.FTZ R49, R49, R34 ;  /* 0x0000002231317221 */ /* 0x000fc40000010000 */
[----:B------:R-:W-:Y:S02]  /*2590*/  FADD.FTZ R48, R48, R35 ;  /* 0x0000002330307221 */ /* 0x000fe40000010000 */
[----:B------:R-:W2:Y:S01]  /*25a0*/  LDS.128 R32, [0x70] ;  /* 0x00007000ff207984 */ /* 0x000ea20000000c00 */
[----:B---3--:R-:W-:Y:S02]  /*25b0*/  FADD.FTZ R49, R49, R36 ;  /* 0x0000002431317221 */ /* 0x008fe40000010000 */
[----:B------:R-:W-:Y:S02]  /*25c0*/  FADD.FTZ R48, R48, R37 ;  /* 0x0000002530307221 */ /* 0x000fe40000010000 */
[----:B------:R-:W-:Y:S02]  /*25d0*/  FADD.FTZ R49, R49, R38 ;  /* 0x0000002631317221 */ /* 0x000fe40000010000 */
[----:B------:R-:W-:Y:S02]  /*25e0*/  FADD.FTZ R48, R48, R39 ;  /* 0x0000002730307221 */ /* 0x000fe40000010000 */
[----:B------:R-:W3:Y:S01]  /*25f0*/  LDS.128 R36, [0x80] ;  /* 0x00008000ff247984 */ /* 0x000ee20000000c00 */
        /* <DEDUP_REMOVED lines=8> */
[----:B------:R-:W1:Y:S01]  /*2680*/  LDS.64 R48, [0xa0] ;  /* 0x0000a000ff307984 */ /* 0x000e620000000a00 */
[----:B------:R-:W-:Y:S02]  /*2690*/  FADD.FTZ R44, R44, R47 ;  /* 0x0000002f2c2c7221 */ /* 0x000fe40000010000 */
[----:B--2---:R-:W-:Y:S02]  /*26a0*/  FADD.FTZ R45, R45, R32 ;  /* 0x000000202d2d7221 */ /* 0x004fe40000010000 */
[----:B------:R-:W-:Y:S02]  /*26b0*/  FADD.FTZ R44, R44, R33 ;  /* 0x000000212c2c7221 */ /* 0x000fe40000010000 */
[----:B------:R-:W-:Y:S02]  /*26c0*/  FADD.FTZ R45, R45, R34 ;  /* 0x000000222d2d7221 */ /* 0x000fe40000010000 */
[----:B------:R-:W-:Y:S02]  /*26d0*/  FADD.FTZ R44, R44, R35 ;  /* 0x000000232c2c7221 */ /* 0x000fe40000010000 */
[----:B---3--:R-:W-:-:S02]  /*26e0*/  FADD.FTZ R45, R45, R36 ;  /* 0x000000242d2d7221 */ /* 0x008fc40000010000 */
[----:B------:R-:W-:Y:S02]  /*26f0*/  FADD.FTZ R44, R44, R37 ;  /* 0x000000252c2c7221 */ /* 0x000fe40000010000 */
[----:B------:R-:W-:Y:S02]  /*2700*/  FADD.FTZ R45, R45, R38 ;  /* 0x000000262d2d7221 */ /* 0x000fe40000010000 */
[----:B------:R-:W-:Y:S02]  /*2710*/  FADD.FTZ R44, R44, R39 ;  /* 0x000000272c2c7221 */ /* 0x000fe40000010000 */
[----:B0-----:R-:W-:Y:S02]  /*2720*/  FADD.FTZ R45, R45, R40 ;  /* 0x000000282d2d7221 */ /* 0x001fe40000010000 */
[----:B------:R-:W-:Y:S02]  /*2730*/  FADD.FTZ R44, R44, R41 ;  /* 0x000000292c2c7221 */ /* 0x000fe40000010000 */
[----:B------:R-:W-:-:S02]  /*2740*/  FADD.FTZ R45, R45, R42 ;  /* 0x0000002a2d2d7221 */ /* 0x000fc40000010000 */
[----:B------:R-:W-:Y:S02]  /*2750*/  FADD.FTZ R44, R44, R43 ;  /* 0x0000002b2c2c7221 */ /* 0x000fe40000010000 */
[----:B-1----:R-:W-:Y:S02]  /*2760*/  FADD.FTZ R48, R45, R48 ;  /* 0x000000302d307221 */ /* 0x002fe40000010000 */
[----:B------:R-:W-:Y:S02]  /*2770*/  FADD.FTZ R49, R44, R49 ;  /* 0x000000312c317221 */ /* 0x000fe40000010000 */
.L_x_2119:
[----:B------:R-:W-:Y:S05]  /*2780*/  BSYNC B0 ;  /* 0x0000000000007941 */ /* 0x000fea0003800000 */
.L_x_2118:
[----:B------:R-:W-:Y:S06]  /*2790*/  BAR.SYNC.DEFER_BLOCKING 0x0 ;  /* 0x0000000000007b1d */ /* 0x000fec0000010000 */
[----:B------:R-:W-:Y:S01]  /*27a0*/  BSSY B0, `(.L_x_2120) ;  /* 0x000004d000007945 */ /* 0x000fe20003800000 */
[----:B------:R-:W-:Y:S05]  /*27b0*/  @P3 BRA `(.L_x_2121) ;  /* 0x000004b000003947 */ /* 0x000fea0003800000 */
[----:B------:R-:W1:Y:S04]  /*27c0*/  LDS.128 R32, [R88+0x2f0] ;  /* 0x0002f00058207984 */ /* 0x000e680000000c00 */
[----:B------:R-:W2:Y:S04]  /*27d0*/  LDS.128 R36, [R88+0x520] ;  /* 0x0005200058247984 */ /* 0x000ea80000000c00 */
[----:B------:R-:W3:Y:S04]  /*27e0*/  LDS.128 R40, [R88+0x750] ;  /* 0x0007500058287984 */ /* 0x000ee80000000c00 */
[----:B------:R-:W4:Y:S01]  /*27f0*/  LDS.128 R44, [R88+0x980] ;  /* 0x00098000582c7984 */ /* 0x000f220000000c00 */
[----:B-1----:R-:W-:-:S02]  /*2800*/  FADD.FTZ R89, R28, R32 ;  /* 0x000000201c597221 */ /* 0x002fc40000010000 */
[----:B------:R-:W-:Y:S02]  /*2810*/  FADD.FTZ R32, R29, R33 ;  /* 0x000000211d207221 */ /* 0x000fe40000010000 */
[----:B------:R-:W-:Y:S02]  /*2820*/  FADD.FTZ R33, R30, R34 ;  /* 0x000000221e217221 */ /* 0x000fe40000010000 */
[----:B------:R-:W-:Y:S02]  /*2830*/  FADD.FTZ R34, R31, R35 ;  /* 0x000000231f227221 */ /* 0x000fe40000010000 */
[----:B--2---:R-:W-:Y:S01]  /*2840*/  FADD.FTZ R89, R89, R36 ;  /* 0x0000002459597221 */ /* 0x004fe20000010000 */
[----:B0-----:R-:W0:Y:S01]  /*2850*/  LDS.128 R28, [R88+0xbb0] ;  /* 0x000bb000581c7984 */ /* 0x001e220000000c00 */
[----:B------:R-:W-:Y:S02]  /*2860*/  FADD.FTZ R32, R32, R37 ;  /* 0x0000002520207221 */ /* 0x000fe40000010000 */
[----:B------:R-:W-:-:S02]  /*2870*/  FADD.FTZ R33, R33, R38 ;  /* 0x0000002621217221 */ /* 0x000fc40000010000 */
[----:B------:R-:W-:Y:S02]  /*2880*/  FADD.FTZ R34, R34, R39 ;  /* 0x0000002722227221 */ /* 0x000fe40000010000 */
[----:B---3--:R-:W-:Y:S02]  /*2890*/  FADD.FTZ R89, R89, R40 ;  /* 0x0000002859597221 */ /* 0x008fe40000010000 */
[----:B------:R-:W-:Y:S02]  /*28a0*/  FADD.FTZ R32, R32, R41 ;  /* 0x0000002920207221 */ /* 0x000fe40000010000 */
[----:B------:R-:W-:Y:S02]  /*28b0*/  FADD.FTZ R37, R33, R42 ;  /* 0x0000002a21257221 */ /* 0x000fe40000010000 */
[----:B------:R-:W-:Y:S02]  /*28c0*/  FADD.FTZ R36, R34, R43 ;  /* 0x0000002b22247221 */ /* 0x000fe40000010000 */
[----:B----4-:R-:W-:-:S02]  /*28d0*/  FADD.FTZ R41, R89, R44 ;  /* 0x0000002c59297221 */ /* 0x010fc40000010000 */
[----:B------:R-:W-:Y:S02]  /*28e0*/  FADD.FTZ R44, R32, R45 ;  /* 0x0000002d202c7221 */ /* 0x000fe40000010000 */
[----:B------:R-:W1:Y:S01]  /*28f0*/  LDS.128 R32, [R88+0xde0] ;  /* 0x000de00058207984 */ /* 0x000e620000000c00 */
[----:B------:R-:W-:Y:S02]  /*2900*/  FADD.FTZ R45, R37, R46 ;  /* 0x0000002e252d7221 */ /* 0x000fe40000010000 */
[----:B------:R-:W-:Y:S02]  /*2910*/  FADD.FTZ R46, R36, R47 ;  /* 0x0000002f242e7221 */ /* 0x000fe40000010000 */
[----:B------:R-:W2:Y:S01]  /*2920*/  LDS.128 R36, [R88+0x1010] ;  /* 0x0010100058247984 */ /* 0x000ea20000000c00 */
[----:B0-----:R-:W-:-:S03]  /*2930*/  FADD.FTZ R47, R41, R28 ;  /* 0x0000001c292f7221 */ /* 0x001fc60000010000 */
[----:B------:R-:W0:Y:S01]  /*2940*/  LDS.128 R40, [R88+0x1240] ;  /* 0x0012400058287984 */ /* 0x000e220000000c00 */
[----:B------:R-:W-:Y:S02]  /*2950*/  FADD.FTZ R44, R44, R29 ;  /* 0x0000001d2c2c7221 */ /* 0x000fe40000010000 */
[----:B------:R-:W-:Y:S02]  /*2960*/  FADD.FTZ R45, R45, R30 ;  /* 0x0000001e2d2d7221 */ /* 0x000fe40000010000 */
[----:B------:R-:W-:Y:S02]  /*2970*/  FADD.FTZ R46, R46, R31 ;  /* 0x0000001f2e2e7221 */ /* 0x000fe40000010000 */
[----:B------:R-:W3:Y:S01]  /*2980*/  LDS.128 R28, [R88+0x1470] ;  /* 0x00147000581c7984 */ /* 0x000ee20000000c00 */
[----:B-1----:R-:W-:Y:S02]  /*2990*/  FADD.FTZ R47, R47, R32 ;  /* 0x000000202f2f7221 */ /* 0x002fe40000010000 */
[----:B------:R-:W-:-:S02]  /*29a0*/  FADD.FTZ R44, R44, R33 ;  /* 0x000000212c2c7221 */ /* 0x000fc40000010000 */
[----:B------:R-:W-:Y:S02]  /*29b0*/  FADD.FTZ R45, R45, R34 ;  /* 0x000000222d2d7221 */ /* 0x000fe40000010000 */
[----:B------:R-:W-:Y:S02]  /*29c0*/  FADD.FTZ R46, R46, R35 ;  /* 0x000000232e2e7221 */ /* 0x000fe40000010000 */
[----:B------:R-:W1:Y:S01]  /*29d0*/  LDS.128 R32, [R88+0x16a0] ;  /* 0x0016a00058207984 */ /* 0x000e620000000c00 */
[----:B--2---:R-:W-:Y:S02]  /*29e0*/  FADD.FTZ R47, R47, R36 ;  /* 0x000000242f2f7221 */ /* 0x004fe40000010000 */
[----:B------:R-:W-:Y:S02]  /*29f0*/  FADD.FTZ R44, R44, R37 ;  /* 0x000000252c2c7221 */ /* 0x000fe40000010000 */
[----:B------:R-:W-:Y:S02]  /*2a00*/  FADD.FTZ R45, R45, R38 ;  /* 0x000000262d2d7221 */ /* 0x000fe40000010000 */
[----:B------:R-:W-:-:S02]  /*2a10*/  FADD.FTZ R46, R46, R39 ;  /* 0x000000272e2e7221 */ /* 0x000fc40000010000 */
[----:B------:R-:W2:Y:S01]  /*2a20*/  LDS.128 R36, [R88+0x18d0] ;  /* 0x0018d00058247984 */ /* 0x000ea20000000c00 */
[----:B0-----:R-:W-:Y:S02]  /*2a30*/  FADD.FTZ R47, R47, R40 ;  /* 0x000000282f2f7221 */ /* 0x001fe40000010000 */
[----:B------:R-:W-:Y:S02]  /*2a40*/  FADD.FTZ R44, R44, R41 ;  /* 0x000000292c2c7221 */ /* 0x000fe40000010000 */
[----:B------:R-:W-:Y:S02]  /*2a50*/  FADD.FTZ R45, R45, R42 ;  /* 0x0000002a2d2d7221 */ /* 0x000fe40000010000 */
[----:B------:R-:W-:Y:S02]  /*2a60*/  FADD.FTZ R46, R46, R43 ;  /* 0x0000002b2e2e7221 */ /* 0x000fe40000010000 */
[----:B---3--:R-:W-:Y:S02]  /*2a70*/  FADD.FTZ R47, R47, R28 ;  /* 0x0000001c2f2f7221 */ /* 0x008fe40000010000 */
[----:B------:R-:W-:-:S02]  /*2a80*/  FADD.FTZ R44, R44, R29 ;  /* 0x0000001d2c2c7221 */ /* 0x000fc40000010000 */
[----:B------:R-:W-:Y:S02]  /*2a90*/  FADD.FTZ R45, R45, R30 ;  /* 0x0000001e2d2d7221 */ /* 0x000fe40000010000 */
[----:B------:R-:W-:Y:S02]  /*2aa0*/  FADD.FTZ R46, R46, R31 ;  /* 0x0000001f2e2e7221 */ /* 0x000fe40000010000 */
[----:B------:R-:W0:Y:S01]  /*2ab0*/  LDS.128 R28, [R88+0x1b00] ;  /* 0x001b0000581c7984 */ /* 0x000e220000000c00 */
[----:B-1----:R-:W-:Y:S02]  /*2ac0*/  FADD.FTZ R47, R47, R32 ;  /* 0x000000202f2f7221 */ /* 0x002fe40000010000 */
[----:B------:R-:W-:Y:S02]  /*2ad0*/  FADD.FTZ R44, R44, R33 ;  /* 0x000000212c2c7221 */ /* 0x000fe40000010000 */
[----:B------:R-:W-:Y:S02]  /*2ae0*/  FADD.FTZ R41, R45, R34 ;  /* 0x000000222d297221 */ /* 0x000fe40000010000 */
[----:B------:R-:W-:-:S02]  /*2af0*/  FADD.FTZ R46, R46, R35 ;  /* 0x000000232e2e7221 */ /* 0x000fc40000010000 */
[----:B------:R-:W1:Y:S01]  /*2b00*/  LDS.128 R32, [R88+0x1d30] ;  /* 0x001d300058207984 */ /* 0x000e620000000c00 */
[----:B--2---:R-:W-:Y:S02]  /*2b10*/  FADD.FTZ R45, R47, R36 ;  /* 0x000000242f2d7221 */ /* 0x004fe40000010000 */
[----:B------:R-:W-:Y:S02]  /*2b20*/  FADD.FTZ R44, R44, R37 ;  /* 0x000000252c2c7221 */ /* 0x000fe40000010000 */
[----:B------:R-:W-:Y:S02]  /*2b30*/  FADD.FTZ R47, R41, R38 ;  /* 0x00000026292f7221 */ /* 0x000fe40000010000 */
[----:B------:R-:W-:Y:S01]  /*2b40*/  FADD.FTZ R46, R46, R39 ;  /* 0x000000272e2e7221 */ /* 0x000fe20000010000 */
[----:B------:R-:W-:Y:S04]  /*2b50*/  LDS.128 R40, [R88+0x2190] ;  /* 0x0021900058287984 */ /* 0x000fe80000000c00 */
[----:B------:R-:W2:Y:S01]  /*2b60*/  LDS.128 R36, [R88+0x1f60] ;  /* 0x001f600058247984 */ /* 0x000ea20000000c00 */
[----:B0-----:R-:W-:-:S02]  /*2b70*/  FADD.FTZ R45, R45, R28 ;  /* 0x0000001c2d2d7221 */ /* 0x001fc40000010000 */
[----:B------:R-:W-:Y:S02]  /*2b80*/  FADD.FTZ R44, R44, R29 ;  /* 0x0000001d2c2c7221 */ /* 0x000fe40000010000 */
[----:B------:R-:W-:Y:S02]  /*2b90*/  FADD.FTZ R47, R47, R30 ;  /* 0x0000001e2f2f7221 */ /* 0x000fe40000010000 */
[----:B------:R-:W-:Y:S02]  /*2ba0*/  FADD.FTZ R46, R46, R31 ;  /* 0x0000001f2e2e7221 */ /* 0x000fe40000010000 */
[----:B-1----:R-:W-:Y:S02]  /*2bb0*/  FADD.FTZ R45, R45, R32 ;  /* 0x000000202d2d7221 */ /* 0x002fe40000010000 */
[----:B------:R-:W-:Y:S02]  /*2bc0*/  FADD.FTZ R44, R44, R33 ;  /* 0x000000212c2c7221 */ /* 0x000fe40000010000 */
[----:B------:R-:W-:-:S02]  /*2bd0*/  FADD.FTZ R47, R47, R34 ;  /* 0x000000222f2f7221 */ /* 0x000fc40000010000 */
[----:B------:R-:W-:Y:S02]  /*2be0*/  FADD.FTZ R46, R46, R35 ;  /* 0x000000232e2e7221 */ /* 0x000fe40000010000 */
[----:B--2---:R-:W-:Y:S02]  /*2bf0*/  FADD.FTZ R45, R45, R36 ;  /* 0x000000242d2d7221 */ /* 0x004fe40000010000 */
[----:B------:R-:W-:Y:S02]  /*2c00*/  FADD.FTZ R44, R44, R37 ;  /* 0x000000252c2c7221 */ /* 0x000fe40000010000 */
[----:B------:R-:W-:Y:S02]  /*2c10*/  FADD.FTZ R47, R47, R38 ;  /* 0x000000262f2f7221 */ /* 0x000fe40000010000 */
[----:B------:R-:W-:Y:S02]  /*2c20*/  FADD.FTZ R46, R46, R39 ;  /* 0x000000272e2e7221 */ /* 0x000fe40000010000 */
[----:B------:R-:W-:-:S02]  /*2c30*/  FADD.FTZ R28, R45, R40 ;  /* 0x000000282d1c7221 */ /* 0x000fc40000010000 */
[----:B------:R-:W-:Y:S02]  /*2c40*/  FADD.FTZ R29, R44, R41 ;  /* 0x000000292c1d7221 */ /* 0x000fe40000010000 */
[----:B------:R-:W-:Y:S02]  /*2c50*/  FADD.FTZ R30, R47, R42 ;  /* 0x0000002a2f1e7221 */ /* 0x000fe40000010000 */
[----:B------:R-:W-:Y:S02]  /*2c60*/  FADD.FTZ R31, R46, R43 ;  /* 0x0000002b2e1f7221 */ /* 0x000fe40000010000 */
.L_x_2121:
[----:B------:R-:W-:Y:S05]  /*2c70*/  BSYNC B0 ;  /* 0x0000000000007941 */ /* 0x000fea0003800000 */
.L_x_2120:
[----:B------:R-:W-:Y:S01]  /*2c80*/  MOV R42, c[0x0][0xc] ;  /* 0x00000300002a7a02 */ /* 0x000fe20000000f00 */
[----:B------:R-:W-:Y:S01]  /*2c90*/  BSSY B0, `(.L_x_2122) ;  /* 0x0000012000007945 */ /* 0x000fe20003800000 */
[----:B------:R-:W-:Y:S02]  /*2ca0*/  HFMA2.MMA R40, -RZ, RZ, 0, 2.384185791015625e-07 ;  /* 0x00000004ff287435 */ /* 0x000fe400000001ff */
[----:B------:R-:W-:Y:S01]  /*2cb0*/  ISETP.GE.U32.AND P0, PT, R42, 0x2, PT ;  /* 0x000000022a00780c */ /* 0x000fe20003f06070 */
[----:B------:R-:W-:Y:S07]  /*2cc0*/  @P3 BRA `(.L_x_2123) ;  /* 0x000000e000003947 */ /* 0x000fee0003800000 */
[----:B------:R-:W-:Y:S01]  /*2cd0*/  IMAD R33, R87, 0x23, R68 ;  /* 0x0000002357217824 */ /* 0x000fe200078e0244 */
[----:B------:R-:W-:-:S02]  /*2ce0*/  MOV R35, c[0x0][0x1d8] ;  /* 0x0000760000237a02 */ /* 0x000fc40000000f00 */
[----:B------:R-:W-:Y:S01]  /*2cf0*/  MOV R37, c[0x0][0x1dc] ;  /* 0x0000770000257a02 */ /* 0x000fe20000000f00 */
[----:B------:R-:W-:-:S05]  /*2d00*/  IMAD.WIDE R32, R33, R40, c[0x0][0x1b8] ;  /* 0x00006e0021207625 */ /* 0x000fca00078e0228 */
[-C--:B------:R-:W-:Y:S01]  /*2d10*/  LEA R38, P3, R2, R32.reuse, 0x2 ;  /* 0x0000002002267211 */ /* 0x080fe200078610ff */
[----:B------:R1:W-:Y:S01]  /*2d20*/  RED.E.ADD.F32.FTZ.RN.STRONG.GPU [R32.64], R28 ;  /* 0x0000001c2000798e */ /* 0x0003e2000c10e786 */
[-C--:B------:R-:W-:Y:S02]  /*2d30*/  LEA R36, P4, R35, R32.reuse, 0x2 ;  /* 0x0000002023247211 */ /* 0x080fe400078810ff */
[----:B------:R-:W-:Y:S02]  /*2d40*/  LEA R34, P6, R3, R32, 0x2 ;  /* 0x0000002003227211 */ /* 0x000fe400078c10ff */
[----:B------:R-:W-:Y:S02]  /*2d50*/  IADD3.X R39, R33, R4, RZ, P3, !PT ;  /* 0x0000000421277210 */ /* 0x000fe40001ffe4ff */
[----:B------:R-:W-:Y:S02]  /*2d60*/  LEA.HI.X R37, R35, R33, R37, 0x2, P4 ;  /* 0x0000002123257211 */ /* 0x000fe400020f1425 */
[----:B------:R-:W-:Y:S01]  /*2d70*/  IADD3.X R35, R33, R5, RZ, P6, !PT ;  /* 0x0000000521237210 */ /* 0x000fe200037fe4ff */
[----:B------:R1:W-:Y:S04]  /*2d80*/  RED.E.ADD.F32.FTZ.RN.STRONG.GPU [R38.64], R29 ;  /* 0x0000001d2600798e */ /* 0x0003e8000c10e786 */
[----:B------:R1:W-:Y:S04]  /*2d90*/  RED.E.ADD.F32.FTZ.RN.STRONG.GPU [R36.64], R30 ;  /* 0x0000001e2400798e */ /* 0x0003e8000c10e786 */
[----:B------:R1:W-:Y:S02]  /*2da0*/  RED.E.ADD.F32.FTZ.RN.STRONG.GPU [R34.64], R31 ;  /* 0x0000001f2200798e */ /* 0x0003e4000c10e786 */
.L_x_2123:
[----:B------:R-:W-:Y:S05]  /*2db0*/  BSYNC B0 ;  /* 0x0000000000007941 */ /* 0x000fea0003800000 */
.L_x_2122:
[----:B------:R-:W-:Y:S05]  /*2dc0*/  @!P0 BRA `(.L_x_2124) ;  /* 0x000011f000008947 */ /* 0x000fea0003800000 */
[----:B-1----:R-:W1:Y:S01]  /*2dd0*/  S2R R36, SR_CTAID.Y ;  /* 0x0000000000247919 */ /* 0x002e620000002600 */
[----:B0-----:R-:W-:-:S05]  /*2de0*/  LOP3.LUT R28, R58, 0x1, RZ, 0xc0, !PT ;  /* 0x000000013a1c7812 */ /* 0x001fca00078ec0ff */
[----:B------:R-:W-:-:S04]  /*2df0*/  IMAD R29, R28, c[0x0][0x10], RZ ;  /* 0x000004001c1d7a24 */ /* 0x000fc800078e02ff */
[----:B------:R-:W-:-:S05]  /*2e00*/  IMAD R28, R29, c[0x0][0xc], RZ ;  /* 0x000003001d1c7a24 */ /* 0x000fca00078e02ff */
[----:B------:R-:W-:Y:S02]  /*2e10*/  SHF.L.U32 R41, R28, 0x1, RZ ;  /* 0x000000011c297819 */ /* 0x000fe400000006ff */
[----:B-1----:R-:W-:-:S05]  /*2e20*/  IADD3 R29, R29, R36, RZ ;  /* 0x000000241d1d7210 */ /* 0x002fca0007ffe0ff */
[----:B------:R-:W-:-:S04]  /*2e30*/  IMAD.WIDE.U32 R28, R29, R40, c[0x0][0x1a8] ;  /* 0x00006a001d1c7625 */ /* 0x000fc800078e0028 */
[----:B------:R-:W-:Y:S01]  /*2e40*/  IMAD.WIDE R40, R41, R40, c[0x0][0x1b0] ;  /* 0x00006c0029287625 */ /* 0x000fe200078e0228 */
        /* <DEDUP_REMOVED lines=9> */
[----:B-1----:R-:W-:Y:S01]  /*2ee0*/  MOV R30, 0x1 ;  /* 0x00000001001e7802 */ /* 0x002fe20000000f00 */
[----:B------:R-:W-:Y:S01]  /*2ef0*/  UPOPC UR5, UR5 ;  /* 0x00000005000572bf */ /* 0x000fe20008000000 */
[----:B------:R-:W-:Y:S01]  /*2f00*/  SEL R33, RZ, c[0x0][0xc], P0 ;  /* 0x00000300ff217a07 */ /* 0x000fe20000000000 */
[----:B------:R-:W-:-:S00]  /*2f10*/  ERRBAR ;  /* 0x00000000000079ab */ /* 0x000fc00000000000 */
[----:B------:R-:W-:Y:S02]  /*2f20*/  SEL R30, R30, 0xffffffff, !P0 ;  /* 0xffffffff1e1e7807 */ /* 0x000fe40004000000 */
[----:B0-----:R-:W-:-:S02]  /*2f30*/  ISETP.EQ.U32.AND P3, PT, R56, UR8, PT ;  /* 0x0000000838007c0c */ /* 0x001fc4000bf62070 */
[----:B------:R-:W-:Y:S01]  /*2f40*/  ISETP.NE.AND P0, PT, R33, -0x1, PT ;  /* 0xffffffff2100780c */ /* 0x000fe20003f05270 */
[----:B------:R-:W-:-:S10]  /*2f50*/  IMAD R31, R30, UR5, RZ ;  /* 0x000000051e1f7c24 */ /* 0x000fd4000f8e02ff */
[----:B------:R0:W-:Y:S02]  /*2f60*/  @P3 RED.E.ADD.S32.STRONG.GPU [R28.64], R31 ;  /* 0x0000001f1c00398e */ /* 0x0001e4000c10e386 */
[----:B------:R-:W-:Y:S05]  /*2f70*/  @!P0 BRA `(.L_x_2125) ;  /* 0x0000005000008947 */ /* 0x000fea0003800000 */
.L_x_2126:
[----:B------:R-:W2:Y:S01]  /*2f80*/  LDG.E.STRONG.GPU R30, [R28.64] ;  /* 0x000000061c1e7981 */ /* 0x000ea2000c1ef900 */
[----:B------:R-:W-:Y:S01]  /*2f90*/  YIELD ;  /* 0x0000000000007946 */ /* 0x000fe20003800000 */
[----:B--2---:R-:W-:Y:S01]  /*2fa0*/  ISETP.NE.AND P0, PT, R30, R33, PT ;  /* 0x000000211e00720c */ /* 0x004fe20003f05270 */
[----:B------:R-:W-:-:S12]  /*2fb0*/  CCTL.IVALL ;  /* 0x00000000ff00798f */ /* 0x000fd80002000000 */
[----:B------:R-:W-:Y:S05]  /*2fc0*/  @P0 BRA `(.L_x_2126) ;  /* 0xffffffb000000947 */ /* 0x000fea000383ffff */
.L_x_2125:
[----:B------:R-:W-:Y:S01]  /*2fd0*/  ISETP.NE.AND P0, PT, RZ, c[0x0][0xc], PT ;  /* 0x00000300ff007a0c */ /* 0x000fe20003f05270 */
[----:B------:R-:W-:Y:S01]  /*2fe0*/  WARPSYNC 0xffffffff ;  /* 0xffffffff00007948 */ /* 0x000fe20003800000 */
[----:B------:R-:W-:Y:S11]  /*2ff0*/  BAR.SYNC.DEFER_BLOCKING 0x0 ;  /* 0x0000000000007b1d */ /* 0x000ff60000010000 */
[----:B------:R-:W-:Y:S05]  /*3000*/  @!P0 BRA `(.L_x_2124) ;  /* 0x00000fb000008947 */ /* 0x000fea0003800000 */
[----:B0-----:R-:W-:Y:S01]  /*3010*/  IADD3 R28, R42, -0x1, RZ ;  /* 0xffffffff2a1c7810 */ /* 0x001fe20007ffe0ff */
        /* <DEDUP_REMOVED lines=12> */
.L_x_2130:
        /* <DEDUP_REMOVED lines=11> */
[----:B--2---:R-:W-:Y:S02]  /*3190*/  @!P6 FADD.FTZ R48, R48, R28 ;  /* 0x0000001c3030e221 */ /* 0x004fe40000010000 */
        /* <DEDUP_REMOVED lines=93> */
[----:B------:R-:W-:Y:S02]  /*3770*/  IADD3 R37, R37, -0x10, RZ ;  /* 0xfffffff025257810 */ /* 0x000fe40007ffe0ff */
[----:B------:R-:W-:Y:S01]  /*3780*/  IADD3 R38, R38, 0x10, RZ ;  /* 0x0000001026267810 */ /* 0x000fe20007ffe0ff */
[----:B--2---:R-:W-:Y:S02]  /*3790*/  @!P3 FADD.FTZ R48, R48, R28 ;  /* 0x0000001c3030b221 */ /* 0x004fe40000010000 */
[----:B------:R-:W-:Y:S01]  /*37a0*/  @!P3 FADD.FTZ R49, R49, R29 ;  /* 0x0000001d3131b221 */ /* 0x000fe20000010000 */
[----:B------:R-:W-:Y:S01]  /*37b0*/  ISETP.GT.AND P3, PT, R37, 0xc, PT ;  /* 0x0000000c2500780c */ /* 0x000fe20003f64270 */
[----:B---3--:R-:W-:Y:S02]  /*37c0*/  @!P4 FADD.FTZ R48, R48, R30 ;  /* 0x0000001e3030c221 */ /* 0x008fe40000010000 */
[----:B------:R-:W-:-:S02]  /*37d0*/  @!P4 FADD.FTZ R49, R49, R31 ;  /* 0x0000001f3131c221 */ /* 0x000fc40000010000 */
[----:B----4-:R-:W-:Y:S02]  /*37e0*/  @!P6 FADD.FTZ R48, R48, R32 ;  /* 0x000000203030e221 */ /* 0x010fe40000010000 */
[----:B------:R-:W-:-:S06]  /*37f0*/  @!P6 FADD.FTZ R49, R49, R33 ;  /* 0x000000213131e221 */ /* 0x000fcc0000010000 */
[----:B------:R-:W-:Y:S05]  /*3800*/  @P3 BRA `(.L_x_2130) ;  /* 0xfffff8d000003947 */ /* 0x000fea000383ffff */
.L_x_2129:
[----:B------:R-:W-:-:S13]  /*3810*/  ISETP.GT.AND P3, PT, R37, 0x4, PT ;  /* 0x000000042500780c */ /* 0x000fda0003f64270 */
[----:B------:R-:W-:Y:S05]  /*3820*/  @!P3 BRA `(.L_x_2131) ;  /* 0x000003b00000b947 */ /* 0x000fea0003800000 */
[C---:B------:R-:W-:Y:S02]  /*3830*/  IADD3 R31, R38.reuse, 0x1, RZ ;  /* 0x00000001261f7810 */ /* 0x040fe40007ffe0ff */
        /* <DEDUP_REMOVED lines=18> */
[----:B------:R-:W-:Y:S01]  /*3960*/  IADD3 R38, R38, 0x4, RZ ;  /* 0x0000000426267810 */ /* 0x000fe20007ffe0ff */
[----:B--2---:R-:W-:-:S03]  /*3970*/  @!P0 FADD.FTZ R48, R48, R28 ;  /* 0x0000001c30308221 */ /* 0x004fc60000010000 */
[C---:B------:R-:W-:Y:S01]  /*3980*/  IADD3 R28, R38.reuse, 0x1, RZ ;  /* 0x00000001261c7810 */ /* 0x040fe20007ffe0ff */
[----:B------:R-:W-:Y:S01]  /*3990*/  @!P0 FADD.FTZ R49, R49, R29 ;  /* 0x0000001d31318221 */ /* 0x000fe20000010000 */
[-C--:B------:R-:W-:Y:S01]  /*39a0*/  ISETP.EQ.OR P0, PT, R38, R57.reuse, P2 ;  /* 0x000000392600720c */ /* 0x080fe20001702670 */
[----:B---3--:R-:W-:Y:S01]  /*39b0*/  @!P4 FADD.FTZ R48, R48, R30 ;  /* 0x0000001e3030c221 */ /* 0x008fe20000010000 */
[----:B------:R-:W-:Y:S01]  /*39c0*/  IADD3 R30, R38, 0x2, RZ ;  /* 0x00000002261e7810 */ /* 0x000fe20007ffe0ff */
[----:B------:R-:W-:Y:S01]  /*39d0*/  @!P4 FADD.FTZ R49, R49, R31 ;  /* 0x0000001f3131c221 */ /* 0x000fe20000010000 */
[-C--:B------:R-:W-:Y:S01]  /*39e0*/  ISETP.EQ.OR P4, PT, R28, R57.reuse, P2 ;  /* 0x000000391c00720c */ /* 0x080fe20001782670 */
[----:B----4-:R-:W-:Y:S01]  /*39f0*/  @!P6 FADD.FTZ R48, R48, R32 ;  /* 0x000000203030e221 */ /* 0x010fe20000010000 */
[----:B------:R-:W-:Y:S01]  /*3a00*/  IADD3 R32, R38, 0x3, RZ ;  /* 0x0000000326207810 */ /* 0x000fe20007ffe0ff */
        /* <DEDUP_REMOVED lines=9> */
[----:B------:R-:W-:Y:S01]  /*3aa0*/  @!P4 IMAD.WIDE.U32 R30, R31, 0x8, R40 ;  /* 0x000000081f1ec825 */ /* 0x000fe200078e0028 */
[----:B------:R-:W2:Y:S03]  /*3ab0*/  @!P0 LDG.E.64 R28, [R28.64] ;  /* 0x000000061c1c8981 */ /* 0x000ea6000c1e1b00 */
[----:B------:R-:W-:Y:S02]  /*3ac0*/  @!P3 IMAD R35, R32, c[0x0][0x10], R36 ;  /* 0x000004002023ba24 */ /* 0x000fe400078e0224 */
[--C-:B------:R-:W-:Y:S01]  /*3ad0*/  @!P6 IMAD.WIDE.U32 R32, R33, 0x8, R40.reuse ;  /* 0x000000082120e825 */ /* 0x100fe200078e0028 */
[----:B------:R-:W3:Y:S03]  /*3ae0*/  @!P4 LDG.E.64 R30, [R30.64] ;  /* 0x000000061e1ec981 */ /* 0x000ee6000c1e1b00 */
[----:B------:R-:W-:-:S02]  /*3af0*/  @!P3 IMAD.WIDE.U32 R34, R35, 0x8, R40 ;  /* 0x000000082322b825 */ /* 0x000fc400078e0028 */
[----:B------:R-:W4:Y:S04]  /*3b00*/  @!P6 LDG.E.64 R32, [R32.64] ;  /* 0x000000062020e981 */ /* 0x000f28000c1e1b00 */
[----:B------:R-:W5:Y:S01]  /*3b10*/  @!P3 LDG.E.64 R34, [R34.64] ;  /* 0x000000062222b981 */ /* 0x000f62000c1e1b00 */
[----:B------:R-:W-:Y:S02]  /*3b20*/  IADD3 R37, R37, -0x4, RZ ;  /* 0xfffffffc25257810 */ /* 0x000fe40007ffe0ff */
[----:B------:R-:W-:Y:S02]  /*3b30*/  IADD3 R38, R38, 0x4, RZ ;  /* 0x0000000426267810 */ /* 0x000fe40007ffe0ff */
[----:B------:R-:W-:Y:S01]  /*3b40*/  IADD3 R37, R37, -0x4, RZ ;  /* 0xfffffffc25257810 */ /* 0x000fe20007ffe0ff */
[----:B--2---:R-:W-:-:S02]  /*3b50*/  @!P0 FADD.FTZ R48, R48, R28 ;  /* 0x0000001c30308221 */ /* 0x004fc40000010000 */
[----:B------:R-:W-:Y:S01]  /*3b60*/  @!P0 FADD.FTZ R49, R49, R29 ;  /* 0x0000001d31318221 */ /* 0x000fe20000010000 */
[----:B------:R-:W-:Y:S01]  /*3b70*/  PLOP3.LUT P0, PT, PT, PT, PT, 0x8, 0x0 ;  /* 0x000000000000781c */ /* 0x000fe20003f0e170 */
[----:B---3--:R-:W-:Y:S02]  /*3b80*/  @!P4 FADD.FTZ R48, R48, R30 ;  /* 0x0000001e3030c221 */ /* 0x008fe40000010000 */
[----:B------:R-:W-:Y:S02]  /*3b90*/  @!P4 FADD.FTZ R49, R49, R31 ;  /* 0x0000001f3131c221 */ /* 0x000fe40000010000 */
[----:B----4-:R-:W-:Y:S02]  /*3ba0*/  @!P6 FADD.FTZ R48, R48, R32 ;  /* 0x000000203030e221 */ /* 0x010fe40000010000 */
[----:B------:R-:W-:Y:S02]  /*3bb0*/  @!P6 FADD.FTZ R49, R49, R33 ;  /* 0x000000213131e221 */ /* 0x000fe40000010000 */
[----:B-----5:R-:W-:-:S02]  /*3bc0*/  @!P3 FADD.FTZ R48, R48, R34 ;  /* 0x000000223030b221 */ /* 0x020fc40000010000 */
[----:B------:R-:W-:Y:S02]  /*3bd0*/  @!P3 FADD.FTZ R49, R49, R35 ;  /* 0x000000233131b221 */ /* 0x000fe40000010000 */
.L_x_2131:
[----:B------:R-:W-:-:S13]  /*3be0*/  ISETP.NE.OR P0, PT, R37, RZ, P0 ;  /* 0x000000ff2500720c */ /* 0x000fda0000705670 */
[----:B------:R-:W-:Y:S05]  /*3bf0*/  @!P0 BRA `(.L_x_2127) ;  /* 0x000001f000008947 */ /* 0x000fea0003800000 */
.L_x_2128:
[CC--:B------:R-:W-:Y:S02]  /*3c00*/  ISETP.EQ.OR P4, PT, R38.reuse, R57.reuse, P2 ;  /* 0x000000392600720c */ /* 0x0c0fe40001782670 */
[C---:B------:R-:W-:Y:S02]  /*3c10*/  IADD3 R31, R38.reuse, 0x1, RZ ;  /* 0x00000001261f7810 */ /* 0x040fe40007ffe0ff */
        /* <DEDUP_REMOVED lines=17> */
[----:B------:R-:W-:-:S02]  /*3d30*/  IADD3 R37, R37, -0x4, RZ ;  /* 0xfffffffc25257810 */ /* 0x000fc40007ffe0ff */
[----:B------:R-:W-:Y:S01]  /*3d40*/  IADD3 R38, R38, 0x4, RZ ;  /* 0x0000000426267810 */ /* 0x000fe20007ffe0ff */
[----:B--2---:R-:W-:Y:S02]  /*3d50*/  @!P4 FADD.FTZ R48, R48, R28 ;  /* 0x0000001c3030c221 */ /* 0x004fe40000010000 */
[----:B------:R-:W-:Y:S01]  /*3d60*/  @!P4 FADD.FTZ R49, R49, R29 ;  /* 0x0000001d3131c221 */ /* 0x000fe20000010000 */
[----:B------:R-:W-:Y:S01]  /*3d70*/  ISETP.NE.AND P4, PT, R37, RZ, PT ;  /* 0x000000ff2500720c */ /* 0x000fe20003f85270 */
[----:B---3--:R-:W-:Y:S02]  /*3d80*/  @!P6 FADD.FTZ R48, R48, R30 ;  /* 0x0000001e3030e221 */ /* 0x008fe40000010000 */
[----:B------:R-:W-:Y:S02]  /*3d90*/  @!P6 FADD.FTZ R49, R49, R31 ;  /* 0x0000001f3131e221 */ /* 0x000fe40000010000 */
[----:B----4-:R-:W-:Y:S02]  /*3da0*/  @!P3 FADD.FTZ R48, R48, R32 ;  /* 0x000000203030b221 */ /* 0x010fe40000010000 */
[----:B------:R-:W-:-:S02]  /*3db0*/  @!P3 FADD.FTZ R49, R49, R33 ;  /* 0x000000213131b221 */ /* 0x000fc40000010000 */
[----:B-----5:R-:W-:Y:S02]  /*3dc0*/  @!P0 FADD.FTZ R48, R48, R34 ;  /* 0x0000002230308221 */ /* 0x020fe40000010000 */
[----:B------:R-:W-:Y:S02]  /*3dd0*/  @!P0 FADD.FTZ R49, R49, R35 ;  /* 0x0000002331318221 */ /* 0x000fe40000010000 */
[----:B------:R-:W-:Y:S05]  /*3de0*/  @P4 BRA `(.L_x_2128) ;  /* 0xfffffe1000004947 */ /* 0x000fea000383ffff */
.L_x_2127:
        /* <DEDUP_REMOVED lines=12> */
.L_x_2133:
[----:B------:R-:W-:Y:S05]  /*3eb0*/  BSYNC B0 ;  /* 0x0000000000007941 */ /* 0x000fea0003800000 */
.L_x_2132:
        /* <DEDUP_REMOVED lines=16> */
.L_x_2124:
[----:B------:R-:W-:Y:S04]  /*3fc0*/  @!P2 STS.64 [0xb0], R48 ;  /* 0x0000b030ff00a388 */ /* 0x000fe80000000a00 */
[----:B------:R-:W-:Y:S01]  /*3fd0*/  BAR.SYNC.DEFER_BLOCKING 0x0 ;  /* 0x0000000000007b1d */ /* 0x000fe20000010000 */
[----:B------:R-:W-:Y:S02]  /*3fe0*/  ISETP.GE.U32.AND P0, PT, R65, c[0x0][0x1e0], PT ;  /* 0x0000780041007a0c */ /* 0x000fe40003f06070 */
[----:B------:R-:W-:Y:S02]  /*3ff0*/  ISETP.GE.U32.AND P3, PT, R64, c[0x0][0x1e0], PT ;  /* 0x0000780040007a0c */ /* 0x000fe40003f66070 */
[----:B------:R-:W-:Y:S02]  /*4000*/  ISETP.GE.AND.EX P2, PT, R54, c[0x0][0x1e4], PT, P0 ;  /* 0x0000790036007a0c */ /* 0x000fe40003f46300 */
[----:B------:R-:W-:-:S02]  /*4010*/  ISETP.GE.AND.EX P3, PT, R53, c[0x0][0x1e4], PT, P3 ;  /* 0x0000790035007a0c */ /* 0x000fc40003f66330 */
[----:B------:R-:W-:Y:S02]  /*4020*/  ISETP.GE.U32.AND P4, PT, R63, c[0x0][0x1e0], PT ;  /* 0x000078003f007a0c */ /* 0x000fe40003f86070 */
[----:B------:R-:W-:Y:S02]  /*4030*/  ISETP.GE.U32.AND P0, PT, R62, c[0x0][0x1e0], PT ;  /* 0x000078003e007a0c */ /* 0x000fe40003f06070 */
[C---:B------:R-:W-:Y:S02]  /*4040*/  ISETP.GT.U32.OR P2, PT, R68.reuse, 0x22f, P2 ;  /* 0x0000022f4400780c */ /* 0x040fe40001744470 */
[----:B------:R-:W-:Y:S01]  /*4050*/  ISETP.GT.U32.OR P3, PT, R68, 0x22f, P3 ;  /* 0x0000022f4400780c */ /* 0x000fe20001f64470 */
[----:B01----:R-:W0:Y:S02]  /*4060*/  LDS.64 R28, [0xb0] ;  /* 0x0000b000ff1c7984 */ /* 0x003e240000000a00 */
[----:B0-----:R-:W-:Y:S02]  /*4070*/  FMUL.FTZ R32, R28, c[0x0][0x20c] ;  /* 0x000083001c207a20 */ /* 0x001fe40000410000 */
[----:B------:R-:W-:Y:S01]  /*4080*/  FMUL.FTZ R33, R29, c[0x0][0x20c] ;  /* 0x000083001d217a20 */ /* 0x000fe20000410000 */
        /* <DEDUP_REMOVED lines=19> */
.L_x_2134:
        /* <DEDUP_REMOVED lines=13> */
[-C--:B------:R-:W-:Y:S01]  /*4290*/  FMUL.FTZ R12, R73, R70.reuse ;  /* 0x00000046490c7220 */ /* 0x080fe20000410000 */
[----:B------:R-:W-:Y:S01]  /*42a0*/  LEA.HI.X R31, R28, c[0x0][0x164], R31, 0x2, P6 ;  /* 0x000059001c1f7a11 */ /* 0x000fe200030f141f */
[----:B------:R-:W-:-:S05]  /*42b0*/  FMUL.FTZ R13, R13, R70 ;  /* 0x000000460d0d7220 */ /* 0x000fca0000410000 */
[----:B------:R0:W-:Y:S03]  /*42c0*/  STG.E.64 [R30.64], R12 ;  /* 0x0000000c1e007986 */ /* 0x0001e6000c101b06 */
.L_x_2136:
[----:B------:R-:W-:Y:S05]  /*42d0*/  BSYNC B0 ;  /* 0x0000000000007941 */ /* 0x000fea0003800000 */
.L_x_2135:
        /* <DEDUP_REMOVED lines=19> */
.L_x_2137:
        /* <DEDUP_REMOVED lines=17> */
.L_x_2139:
[----:B------:R-:W-:Y:S05]  /*4520*/  BSYNC B0 ;  /* 0x0000000000007941 */ /* 0x000fea0003800000 */
.L_x_2138:
        /* <DEDUP_REMOVED lines=19> */
.L_x_2140:
        /* <DEDUP_REMOVED lines=17> */
.L_x_2142:
[----:B------:R-:W-:Y:S05]  /*4770*/  BSYNC B0 ;  /* 0x0000000000007941 */ /* 0x000fea0003800000 */
.L_x_2141:
[----:B------:R-:W-:Y:S02]  /*4780*/  ISETP.GE.U32.AND P2, PT, R61, c[0x0][0x1e0], PT ;  /* 0x000078003d007a0c */ /* 0x000fe40003f46070 */
[----:B------:R-:W-:Y:S02]  /*4790*/  ISETP.GE.U32.AND P3, PT, R60, c[0x0][0x1e0], PT ;  /* 0x000078003c007a0c */ /* 0x000fe40003f66070 */
[----:B------:R-:W-:Y:S02]  /*47a0*/  ISETP.GE.U32.AND P6, PT, R59, c[0x0][0x1e0], PT ;  /* 0x000078003b007a0c */ /* 0x000fe40003fc6070 */
[----:B------:R-:W-:Y:S02]  /*47b0*/  ISETP.GE.AND.EX P4, PT, R52, c[0x0][0x1e4], PT, P4 ;  /* 0x0000790034007a0c */ /* 0x000fe40003f86340 */
        /* <DEDUP_REMOVED lines=8> */
[----:B------:R-:W-:Y:S01]  /*4840*/  ISETP.GT.U32.OR P6, PT, R68, 0x22f, P6 ;  /* 0x0000022f4400780c */ /* 0x000fe200037c4470 */
[----:B------:R-:W-:Y:S06]  /*4850*/  @!P5 BRA `(.L_x_2143) ;  /* 0x000001200000d947 */ /* 0x000fec0003800000 */
        /* <DEDUP_REMOVED lines=18> */
.L_x_2143:
        /* <DEDUP_REMOVED lines=17> */
.L_x_2145:
[----:B------:R-:W-:Y:S05]  /*4a90*/  BSYNC B0 ;  /* 0x0000000000007941 */ /* 0x000fea0003800000 */
.L_x_2144:
        /* <DEDUP_REMOVED lines=19> */
.L_x_2146:
        /* <DEDUP_REMOVED lines=17> */
.L_x_2148:
[----:B------:R-:W-:Y:S05]  /*4ce0*/  BSYNC B0 ;  /* 0x0000000000007941 */ /* 0x000fea0003800000 */
.L_x_2147:
        /* <DEDUP_REMOVED lines=19> */
.L_x_2149:
        /* <DEDUP_REMOVED lines=17> */
.L_x_2151:
[----:B------:R-:W-:Y:S05]  /*4f30*/  BSYNC B0 ;  /* 0x0000000000007941 */ /* 0x000fea0003800000 */
.L_x_2150:
        /* <DEDUP_REMOVED lines=19> */
.L_x_2152:
[----:B------:R-:W-:Y:S01]  /*5070*/  BSSY B0, `(.L_x_2153) ;  /* 0x0000011000007945 */ /* 0x000fe20003800000 */
[----:B------:R-:W-:Y:S05]  /*5080*/  @P3 BRA `(.L_x_2154) ;  /* 0x000000f000003947 */ /* 0x000fea0003800000 */
[----:B0-----:R-:W-:Y:S01]  /*5090*/  IMAD R11, R6, c[0x0][0x1d8], RZ ;  /* 0x00007600060b7a24 */ /* 0x001fe200078e02ff */
[----:B------:R-:W-:Y:S01]  /*50a0*/  MOV R8, R90 ;  /* 0x0000005a00087202 */ /* 0x000fe20000000f00 */
[-C--:B------:R-:W-:Y:S01]  /*50b0*/  FFMA.FTZ R85, R85, R32.reuse, R33 ;  /* 0x0000002055557223 */ /* 0x080fe20000010021 */
[----:B------:R-:W-:Y:S01]  /*50c0*/  MOV R9, R93 ;  /* 0x0000005d00097202 */ /* 0x000fe20000000f00 */
[----:B------:R-:W-:Y:S02]  /*50d0*/  IMAD R13, R60, c[0x0][0x1dc], R11 ;  /* 0x000077003c0d7a24 */ /* 0x000fe400078e020b */
[----:B------:R-:W-:Y:S02]  /*50e0*/  FFMA.FTZ R86, R86, R32, R33 ;  /* 0x0000002056567223 */ /* 0x000fe40000010021 */
[----:B------:R-:W-:-:S04]  /*50f0*/  IMAD.WIDE.U32 R10, R60, c[0x0][0x1d8], R8 ;  /* 0x000076003c0a7a25 */ /* 0x000fc800078e0008 */
[----:B------:R-:W-:Y:S01]  /*5100*/  FFMA.FTZ R85, R24, R20, -R85 ;  /* 0x0000001418557223 */ /* 0x000fe20000010855 */
[----:B------:R-:W-:Y:S01]  /*5110*/  IADD3 R9, R11, R13, RZ ;  /* 0x0000000d0b097210 */ /* 0x000fe20007ffe0ff */
[----:B------:R-:W-:Y:S01]  /*5120*/  FFMA.FTZ R13, R25, R21, -R86 ;  /* 0x00000015190d7223 */ /* 0x000fe20000010856 */
[C---:B------:R-:W-:Y:S01]  /*5130*/  LEA R8, P0, R10.reuse, c[0x0][0x160], 0x2 ;  /* 0x000058000a087a11 */ /* 0x040fe200078010ff */
[-C--:B------:R-:W-:Y:S02]  /*5140*/  FMUL.FTZ R12, R85, R70.reuse ;  /* 0x00000046550c7220 */ /* 0x080fe40000410000 */
[----:B------:R-:W-:Y:S01]  /*5150*/  FMUL.FTZ R13, R13, R70 ;  /* 0x000000460d0d7220 */ /* 0x000fe20000410000 */
[----:B------:R-:W-:-:S05]  /*5160*/  LEA.HI.X R9, R10, c[0x0][0x164], R9, 0x2, P0 ;  /* 0x000059000a097a11 */ /* 0x000fca00000f1409 */
[----:B------:R0:W-:Y:S04]  /*5170*/  STG.E.64 [R8.64], R12 ;  /* 0x0000000c08007986 */ /* 0x0001e8000c101b06 */
.L_x_2154:
[----:B------:R-:W-:Y:S05]  /*5180*/  BSYNC B0 ;  /* 0x0000000000007941 */ /* 0x000fea0003800000 */
.L_x_2153:
[----:B------:R-:W-:Y:S05]  /*5190*/  @!P5 BRA `(.L_x_2155) ;  /* 0x000001200000d947 */ /* 0x000fea0003800000 */
[----:B------:R-:W-:Y:S02]  /*51a0*/  FFMA.FTZ R26, R83, R24, R26 ;  /* 0x00000018531a7223 */ /* 0x000fe4000001001a */
[----:B------:R-:W-:Y:S02]  /*51b0*/  FFMA.FTZ R27, R84, R25, R27 ;  /* 0x00000019541b7223 */ /* 0x000fe4000001001b */
        /* <DEDUP_REMOVED lines=16> */
.L_x_2155:
[----:B------:R-:W-:Y:S01]  /*52c0*/  BSSY B0, `(.L_x_2156) ;  /* 0x0000010000007945 */ /* 0x000fe20003800000 */
[----:B------:R-:W-:Y:S05]  /*52d0*/  @P6 BRA `(.L_x_2157) ;  /* 0x000000e000006947 */ /* 0x000fea0003800000 */
[----:B------:R-:W-:Y:S01]  /*52e0*/  MOV R91, R93 ;  /* 0x0000005d005b7202 */ /* 0x000fe20000000f00 */
[----:B------:R-:W-:Y:S02]  /*52f0*/  IMAD R6, R7, c[0x0][0x1d8], RZ ;  /* 0x0000760007067a24 */ /* 0x000fe400078e02ff */
        /* <DEDUP_REMOVED lines=8> */
[-C--:B------:R-:W-:Y:S01]  /*5380*/  FMUL.FTZ R22, R83, R70.reuse ;  /* 0x0000004653167220 */ /* 0x080fe20000410000 */
[----:B------:R-:W-:Y:S01]  /*5390*/  LEA.HI.X R7, R90, c[0x0][0x164], R7, 0x2, P0 ;  /* 0x000059005a077a11 */ /* 0x000fe200000f1407 */
[----:B------:R-:W-:-:S05]  /*53a0*/  FMUL.FTZ R23, R23, R70 ;  /* 0x0000004617177220 */ /* 0x000fca0000410000 */
[----:B------:R1:W-:Y:S02]  /*53b0*/  STG.E.64 [R6.64], R22 ;  /* 0x0000001606007986 */ /* 0x0003e4000c101b06 */
.L_x_2157:
[----:B------:R-:W-:Y:S05]  /*53c0*/  BSYNC B0 ;  /* 0x0000000000007941 */ /* 0x000fea0003800000 */
.L_x_2156:
[----:B------:R-:W-:Y:S02]  /*53d0*/  IADD3 R67, R67, c[0x0][0x10], RZ ;  /* 0x0000040043437a10 */ /* 0x000fe40007ffe0ff */
[----:B------:R-:W-:Y:S02]  /*53e0*/  IADD3 R58, R58, 0x1, RZ ;  /* 0x000000013a3a7810 */ /* 0x000fe40007ffe0ff */
[----:B------:R-:W-:-:S13]  /*53f0*/  ISETP.GE.AND P0, PT, R67, UR4, PT ;  /* 0x0000000443007c0c */ /* 0x000fda000bf06270 */
[----:B------:R-:W-:Y:S01]  /*5400*/  @P0 CALL.REL.NOINC `(.L_x_2107) ;  /* 0x0000001000000944 */ /* 0x000fe20003c00000 */
[----:B------:R-:W-:Y:S05]  /*5410*/  BRA `(.L_x_2158) ;  /* 0xffffaef000007947 */ /* 0x000fea000383ffff */
.L_x_2107:
[----:B------:R-:W-:Y:S01]  /*5420*/  ISETP.NE.AND P1, PT, R68, RZ, PT ;  /* 0x000000ff4400720c */ /* 0x000fe20003f25270 */
[----:B------:R-:W-:Y:S01]  /*5430*/  HFMA2.MMA R25, -RZ, RZ, 0, 2.384185791015625e-07 ;  /* 0x00000004ff197435 */ /* 0x000fe200000001ff */
[----:B-1----:R-:W-:Y:S01]  /*5440*/  MOV R6, c[0x0][0xc] ;  /* 0x0000030000067a02 */ /* 0x002fe20000000f00 */
        /* <DEDUP_REMOVED lines=15> */
.L_x_2160:
[----:B------:R-:W-:Y:S05]  /*5540*/  BSYNC B0 ;  /* 0x0000000000007941 */ /* 0x000fea0003800000 */
.L_x_2159:
        /* <DEDUP_REMOVED lines=11> */
.L_x_2162:
[----:B------:R-:W2:Y:S01]  /*5600*/  LDG.E.STRONG.GPU R5, [R2.64] ;  /* 0x0000000602057981 */ /* 0x000ea2000c1ef900 */
[----:B------:R-:W-:Y:S01]  /*5610*/  YIELD ;  /* 0x0000000000007946 */ /* 0x000fe20003800000 */
[----:B--2---:R-:W-:Y:S01]  /*5620*/  ISETP.NE.AND P0, PT, R5, R0, PT ;  /* 0x000000000500720c */ /* 0x004fe20003f05270 */
[----:B------:R-:W-:-:S12]  /*5630*/  CCTL.IVALL ;  /* 0x00000000ff00798f */ /* 0x000fd80002000000 */
[----:B------:R-:W-:Y:S05]  /*5640*/  @P0 BRA `(.L_x_2162) ;  /* 0xffffffb000000947 */ /* 0x000fea000383ffff */
.L_x_2161:
        /* <DEDUP_REMOVED lines=17> */
[----:B0-----:R-:W-:Y:S02]  /*5760*/  SHF.L.U64.HI R29, R27, 0x2, R18 ;  /* 0x000000021b1d7819 */ /* 0x001fe40000010212 */
[----:B------:R-:W-:Y:S02]  /*5770*/  SHF.L.U64.HI R19, R20, 0x2, R19 ;  /* 0x0000000214137819 */ /* 0x000fe40000010213 */
[----:B------:R-:W-:-:S04]  /*5780*/  IADD3 R2, R2, UR5, RZ ;  /* 0x0000000502027c10 */ /* 0x000fc8000fffe0ff */
[----:B------:R-:W-:-:S04]  /*5790*/  LEA.HI R23, P0, R2, UR4, RZ, 0x1 ;  /* 0x0000000402177c11 */ /* 0x000fc8000f8108ff */
[----:B------:R-:W-:-:S04]  /*57a0*/  IADD3.X R2, RZ, R2, RZ, P0, !PT ;  /* 0x00000002ff027210 */ /* 0x000fc800007fe4ff */
[--C-:B------:R-:W-:Y:S02]  /*57b0*/  SHF.R.S64 R23, R23, 0x1, R2.reuse ;  /* 0x0000000117177819 */ /* 0x100fe40000001002 */
[----:B------:R-:W-:-:S04]  /*57c0*/  SHF.R.S32.HI R0, RZ, 0x1, R2 ;  /* 0x00000001ff007819 */ /* 0x000fc80000011402 */
[----:B------:R-:W-:Y:S02]  /*57d0*/  SHF.L.U64.HI R21, R23, 0x2, R0 ;  /* 0x0000000217157819 */ /* 0x000fe40000010200 */
.L_x_2163:
        /* <DEDUP_REMOVED lines=23> */
.L_x_2164:
        /* <DEDUP_REMOVED lines=11> */
.L_x_5175:


//--------------------- .text._Z35group_norm_nhwc_bwd_one_pass_kernelI11Fp32IOFp32WLi256ELi70ELi560EEv26Group_norm_nhwc_bwd_params --------------------------
	.section	.text._Z35group_norm_nhwc_bwd_one_pass_kernelI11Fp32IOFp32WLi256ELi70ELi560EEv26Group_norm_nhwc_bwd_params,"ax",@progbits
	.sectioninfo	@"SHI_REGISTERS=96"
	.align	128
        .global         _Z35group_norm_nhwc_bwd_one_pass_kernelI11Fp32IOFp32WLi256ELi70ELi560EEv26Group_norm_nhwc_bwd_params
        .type           _Z35group_norm_nhwc_bwd_one_pass_kernelI11Fp32IOFp32WLi256ELi70ELi560EEv26Group_norm_nhwc_bwd_params,@function
        .size           _Z35group_norm_nhwc_bwd_one_pass_kernelI11Fp32IOFp32WLi256ELi70ELi560EEv26Group_norm_nhwc_bwd_params,(.L_x_5176 - _Z35group_norm_nhwc_bwd_one_pass_kernelI11Fp32IOFp32WLi256ELi70ELi560EEv26Group_norm_nhwc_bwd_params)
        .other          _Z35group_norm_nhwc_bwd_one_pass_kernelI11Fp32IOFp32WLi256ELi70ELi560EEv26Group_norm_nhwc_bwd_params,@"STO_CUDA_ENTRY STV_DEFAULT"
_Z35group_norm_nhwc_bwd_one_pass_kernelI11Fp32IOFp32WLi256ELi70ELi560EEv26Group_norm_nhwc_bwd_params:
.text._Z35group_norm_nhwc_bwd_one_pass_kernelI11Fp32IOFp32WLi256ELi70ELi560EEv26Group_norm_nhwc_bwd_params:
        /* <DEDUP_REMOVED lines=42> */
[----:B------:R-:W-:Y:S01]  /*02a0*/  IADD3 R5, R2, 0x20, RZ ;  /* 0x0000002002057810 */ /* 0x000fe20007ffe0ff */
[----:B------:R0:W-:Y:S01]  /*02b0*/  STL [R1], R3 ;  /* 0x0000000301007387 */ /* 0x0001e20000100800 */
[----:B------:R-:W-:Y:S02]  /*02c0*/  ISETP.GE.AND.EX P1, PT, R4, c[0x0][0x1e4], PT, P1 ;  /* 0x0000790004007a0c */ /* 0x000fe40003f26310 */
        /* <DEDUP_REMOVED lines=9> */
[----:B------:R-:W-:Y:S02]  /*0360*/  ISETP.LT.U32.AND P1, PT, R0, 0x230, !P1 ;  /* 0x000002300000780c */ /* 0x000fe40004f21070 */
[C---:B------:R-:W-:Y:S02]  /*0370*/  IADD3 R5, R2.reuse, 0xb0, RZ ;  /* 0x000000b002057810 */ /* 0x040fe40007ffe0ff */
[C---:B------:R-:W-:Y:S02]  /*0380*/  IADD3 R4, R2.reuse, 0xc0, RZ ;  /* 0x000000c002047810 */ /* 0x040fe40007ffe0ff */
[C---:B------:R-:W-:Y:S02]  /*0390*/  IADD3 R3, R2.reuse, 0xd0, RZ ;  /* 0x000000d002037810 */ /* 0x040fe40007ffe0ff */
[C---:B------:R-:W-:Y:S02]  /*03a0*/  IADD3 R88, R2.reuse, 0xe0, RZ ;  /* 0x000000e002587810 */ /* 0x040fe40007ffe0ff */
[----:B------:R-:W-:-:S02]  /*03b0*/  IADD3 R87, R2, 0xf0, RZ ;  /* 0x000000f002577810 */ /* 0x000fc40007ffe0ff */
.L_x_2248:
[----:B0-----:R-:W-:Y:S01]  /*03c0*/  IABS R5, c[0x0][0x1f0] ;  /* 0x00007c0000057a13 */ /* 0x001fe20000000000 */
[----:B--2---:R-:W-:Y:S01]  /*03d0*/  UMOV UR6, URZ ;  /* 0x0000003f00067c82 */ /* 0x004fe20008000000 */
[----:B------:R-:W-:Y:S01]  /*03e0*/  IABS R6, UR9 ;  /* 0x0000000900067c13 */ /* 0x000fe20008000000 */
[----:B------:R-:W-:Y:S01]  /*03f0*/  UISETP.GE.AND UP2, UPT, UR9, URZ, UPT ;  /* 0x0000003f0900728c */ /* 0x000fe2000bf46270 */
[----:B------:R-:W0:Y:S01]  /*0400*/  R2UR UR17, R5 ;  /* 0x00000000051173c2 */ /* 0x000e2200000e0000 */
[----:B------:R-:W-:Y:S01]  /*0410*/  ULDC UR16, c[0x0][0x1f0] ;  /* 0x00007c0000107ab9 */ /* 0x000fe20000000800 */
[C---:B------:R-:W-:Y:S01]  /*0420*/  IADD3 R22, R2.reuse, 0x20, RZ ;  /* 0x0000002002167810 */ /* 0x040fe20007ffe0ff */
[----:B------:R-:W-:Y:S01]  /*0430*/  CS2R R72, SRZ ;  /* 0x0000000000487805 */ /* 0x000fe2000001ff00 */
[C---:B------:R-:W-:Y:S01]  /*0440*/  IADD3 R16, R2.reuse, 0x40, RZ ;  /* 0x0000004002107810 */ /* 0x040fe20007ffe0ff */
[----:B------:R-:W-:Y:S01]  /*0450*/  CS2R R50, SRZ ;  /* 0x0000000000327805 */ /* 0x000fe2000001ff00 */
[----:B------:R-:W-:-:S02]  /*0460*/  IADD3 R20, R2, 0x30, RZ ;  /* 0x0000003002147810 */ /* 0x000fc40007ffe0ff */
[----:B------:R-:W1:Y:S01]  /*0470*/  R2UR UR14, R6 ;  /* 0x00000000060e73c2 */ /* 0x000e6200000e0000 */
[----:B------:R-:W-:Y:S02]  /*0480*/  ISETP.GE.U32.AND P3, PT, R22, c[0x0][0x1e0], PT ;  /* 0x0000780016007a0c */ /* 0x000fe40003f66070 */
[----:B------:R-:W-:Y:S02]  /*0490*/  SHF.R.S32.HI R9, RZ, 0x1f, R22 ;  /* 0x0000001fff097819 */ /* 0x000fe40000011416 */
[----:B------:R-:W-:Y:S02]  /*04a0*/  ISETP.GE.U32.AND P4, PT, R16, c[0x0][0x1e0], PT ;  /* 0x0000780010007a0c */ /* 0x000fe40003f86070 */
[----:B------:R-:W-:Y:S02]  /*04b0*/  SHF.R.S32.HI R7, RZ, 0x1f, R16 ;  /* 0x0000001fff077819 */ /* 0x000fe40000011410 */
[----:B------:R-:W-:Y:S02]  /*04c0*/  IADD3 R10, R2, 0x10, RZ ;  /* 0x00000010020a7810 */ /* 0x000fe40007ffe0ff */
[----:B------:R-:W-:-:S02]  /*04d0*/  ISETP.GE.U32.AND P5, PT, R20, c[0x0][0x1e0], PT ;  /* 0x0000780014007a0c */ /* 0x000fc40003fa6070 */
[----:B------:R-:W-:Y:S02]  /*04e0*/  SHF.R.S32.HI R8, RZ, 0x1f, R20 ;  /* 0x0000001fff087819 */ /* 0x000fe40000011414 */
[----:B------:R-:W-:Y:S01]  /*04f0*/  ISETP.GE.AND.EX P3, PT, R9, c[0x0][0x1e4], PT, P3 ;  /* 0x0000790009007a0c */ /* 0x000fe20003f66330 */
[----:B0-----:R-:W0:Y:S01]  /*0500*/  I2F.RP R3, UR17 ;  /* 0x0000001100037d06 */ /* 0x001e220008209400 */
[----:B------:R-:W-:Y:S02]  /*0510*/  ISETP.GE.AND.EX P4, PT, R7, c[0x0][0x1e4], PT, P4 ;  /* 0x0000790007007a0c */ /* 0x000fe40003f86340 */
[----:B------:R-:W-:Y:S02]  /*0520*/  ISETP.GE.U32.AND P2, PT, R10, c[0x0][0x1e0], PT ;  /* 0x000078000a007a0c */ /* 0x000fe40003f46070 */
[----:B------:R-:W-:Y:S02]  /*0530*/  SHF.R.S32.HI R11, RZ, 0x1f, R10 ;  /* 0x0000001fff0b7819 */ /* 0x000fe4000001140a */
[----:B------:R-:W-:-:S02]  /*0540*/  ISETP.GE.AND.EX P5, PT, R8, c[0x0][0x1e4], PT, P5 ;  /* 0x0000790008007a0c */ /* 0x000fc40003fa6350 */
[C---:B------:R-:W-:Y:S02]  /*0550*/  ISETP.GT.U32.OR P3, PT, R0.reuse, 0x22f, P3 ;  /* 0x0000022f0000780c */ /* 0x040fe40001f64470 */
[C---:B------:R-:W-:Y:S02]  /*0560*/  ISETP.GT.U32.OR P4, PT, R0.reuse, 0x22f, P4 ;  /* 0x0000022f0000780c */ /* 0x040fe40002784470 */
[----:B------:R-:W-:Y:S02]  /*0570*/  ISETP.GE.AND.EX P2, PT, R11, c[0x0][0x1e4], PT, P2 ;  /* 0x000079000b007a0c */ /* 0x000fe40003f46320 */
[C---:B------:R-:W-:Y:S01]  /*0580*/  ISETP.GT.U32.OR P5, PT, R0.reuse, 0x22f, P5 ;  /* 0x0000022f0000780c */ /* 0x040fe20002fa4470 */
[----:B0-----:R-:W0:Y:S01]  /*0590*/  MUFU.RCP R3, R3 ;  /* 0x0000000300037308 */ /* 0x001e220000001000 */
[----:B------:R-:W-:Y:S02]  /*05a0*/  ISETP.GT.U32.OR P2, PT, R0, 0x22f, P2 ;  /* 0x0000022f0000780c */ /* 0x000fe40001744470 */
[----:B------:R-:W-:-:S04]  /*05b0*/  IADD3 R18, R2, 0x50, RZ ;  /* 0x0000005002127810 */ /* 0x000fc80007ffe0ff */
[----:B------:R-:W-:-:S05]  /*05c0*/  SHF.R.S32.HI R19, RZ, 0x1f, R18 ;  /* 0x0000001fff137819 */ /* 0x000fca0000011412 */
[----:B------:R-:W-:Y:S01]  /*05d0*/  @!P5 IMAD R8, R8, c[0x0][0x1d8], RZ ;  /* 0x000076000808da24 */ /* 0x000fe200078e02ff */
[----:B0-----:R-:W-:-:S03]  /*05e0*/  IADD3 R4, R3, 0xffffffe, RZ ;  /* 0x0ffffffe03047810 */ /* 0x001fc60007ffe0ff */
[----:B------:R-:W-:Y:S01]  /*05f0*/  @!P5 IMAD R21, R20, c[0x0][0x1dc], R8 ;  /* 0x000077001415da24 */ /* 0x000fe200078e0208 */
[----:B------:R-:W-:Y:S02]  /*0600*/  SHF.R.S32.HI R3, RZ, 0x1f, R86 ;  /* 0x0000001fff037819 */ /* 0x000fe40000011456 */
[----:B------:R-:W0:Y:S02]  /*0610*/  F2I.FTZ.U32.TRUNC.NTZ R4, R4 ;  /* 0x0000000400047305 */ /* 0x000e24000021f000 */
[----:B0-----:R-:W0:Y:S02]  /*0620*/  R2UR UR7, R4 ;  /* 0x00000000040773c2 */ /* 0x001e2400000e0000 */
[----:B0-----:R-:W-:-:S04]  /*0630*/  UIADD3 UR5, URZ, -UR7, URZ ;  /* 0x800000073f057290 */ /* 0x001fc8000fffe03f */
[----:B------:R-:W-:-:S04]  /*0640*/  UIMAD UR5, UR5, UR17, URZ ;  /* 0x00000011050572a4 */ /* 0x000fc8000f8e023f */
[----:B------:R-:W-:-:S04]  /*0650*/  UIMAD.WIDE.U32 UR6, UR7, UR5, UR6 ;  /* 0x00000005070672a5 */ /* 0x000fc8000f8e0006 */
[----:B-1----:R-:W-:-:S04]  /*0660*/  UIMAD.WIDE.U32 UR6, UR7, UR14, URZ ;  /* 0x0000000e070672a5 */ /* 0x002fc8000f8e003f */
[----:B------:R-:W-:-:S04]  /*0670*/  UIADD3 UR5, -UR7, URZ, URZ ;  /* 0x0000003f07057290 */ /* 0x000fc8000fffe13f */
[----:B------:R-:W-:Y:S02]  /*0680*/  UIMAD UR5, UR17, UR5, UR14 ;  /* 0x00000005110572a4 */ /* 0x000fe4000f8e020e */
[----:B------:R-:W-:Y:S02]  /*0690*/  ULOP3.LUT UR14, URZ, UR16, URZ, 0x33, !UPT ;  /* 0x000000103f0e7292 */ /* 0x000fe4000f8e333f */
[----:B------:R-:W-:-:S11]  /*06a0*/  UISETP.GT.U32.AND UP1, UPT, UR17, UR5, UPT ;  /* 0x000000051100728c */ /* 0x000fd6000bf24070 */
[----:B------:R-:W-:Y:S02]  /*06b0*/  @!UP1 UIADD3 UR5, UR5, -UR17, URZ ;  /* 0x8000001105059290 */ /* 0x000fe4000fffe03f */
[----:B------:R-:W-:Y:S02]  /*06c0*/  @!UP1 UIADD3 UR7, UR7, 0x1, URZ ;  /* 0x0000000107079890 */ /* 0x000fe4000fffe03f */
[----:B------:R-:W-:Y:S02]  /*06d0*/  UIADD3 UR6, UR5, -UR17, URZ ;  /* 0x8000001105067290 */ /* 0x000fe4000fffe03f */
[----:B------:R-:W-:-:S04]  /*06e0*/  UISETP.GT.U32.AND UP0, UPT, UR17, UR5, UPT ;  /* 0x000000051100728c */ /* 0x000fc8000bf04070 */
[----:B------:R-:W-:Y:S02]  /*06f0*/  USEL UR6, UR6, UR5, !UP0 ;  /* 0x0000000506067287 */ /* 0x000fe4000c000000 */
[----:B------:R-:W-:Y:S02]  /*0700*/  UISETP.NE.AND UP0, UPT, URZ, UR16, UPT ;  /* 0x000000103f00728c */ /* 0x000fe4000bf05270 */
[----:B------:R-:W-:Y:S02]  /*0710*/  @!UP2 UIADD3 UR6, -UR6, URZ, URZ ;  /* 0x0000003f0606a290 */ /* 0x000fe4000fffe13f */
[----:B------:R-:W-:Y:S02]  /*0720*/  UISETP.GE.U32.AND UP2, UPT, UR5, UR17, UPT ;  /* 0x000000110500728c */ /* 0x000fe4000bf46070 */
[----:B------:R-:W-:Y:S02]  /*0730*/  ULOP3.LUT UR5, UR9, UR16, URZ, 0x3c, !UPT ;  /* 0x0000001009057292 */ /* 0x000fe4000f8e3c3f */
[----:B------:R-:W-:-:S02]  /*0740*/  USEL UR15, UR14, UR6, !UP0 ;  /* 0x000000060e0f7287 */ /* 0x000fc4000c000000 */
[----:B------:R-:W-:Y:S02]  /*0750*/  UISETP.GE.AND UP1, UPT, UR5, URZ, UPT ;  /* 0x0000003f0500728c */ /* 0x000fe4000bf26270 */
[----:B------:R-:W-:Y:S02]  /*0760*/  UIMAD UR22, UR15, 0x46, URZ ;  /* 0x000000460f1678a4 */ /* 0x000fe4000f8e023f */
[----:B------:R-:W-:Y:S02]  /*0770*/  ULDC.64 UR16, c[0x0][0x1e8] ;  /* 0x00007a0000107ab9 */ /* 0x000fe40000000a00 */
[----:B------:R-:W-:Y:S02]  /*0780*/  @UP2 UIADD3 UR7, UR7, 0x1, URZ ;  /* 0x0000000107072890 */ /* 0x000fe4000fffe03f */
[----:B------:R-:W-:Y:S02]  /*0790*/  MOV R6, UR22 ;  /* 0x0000001600067c02 */ /* 0x000fe40008000f00 */
[----:B------:R-:W-:Y:S01]  /*07a0*/  IADD3 R4, P0, R86, UR22, RZ ;  /* 0x0000001656047c10 */ /* 0x000fe2000ff1e0ff */
[----:B------:R-:W-:-:S03]  /*07b0*/  @!UP1 UIADD3 UR7, -UR7, URZ, URZ ;  /* 0x0000003f07079290 */ /* 0x000fc6000fffe13f */
[----:B------:R-:W-:Y:S01]  /*07c0*/  LEA.HI.X.SX32 R5, R6, R3, 0x1, P0 ;  /* 0x0000000306057211 */ /* 0x000fe200000f0eff */
[----:B------:R-:W-:Y:S01]  /*07d0*/  USEL UR7, UR14, UR7, !UP0 ;  /* 0x000000070e077287 */ /* 0x000fe2000c000000 */
[----:B------:R-:W-:Y:S01]  /*07e0*/  ISETP.GE.U32.AND P0, PT, R18, c[0x0][0x1e0], PT ;  /* 0x0000780012007a0c */ /* 0x000fe20003f06070 */
[----:B------:R-:W-:Y:S02]  /*07f0*/  @!P3 IMAD R6, R9, c[0x0][0x1d8], RZ ;  /* 0x000076000906ba24 */ /* 0x000fe400078e02ff */
[----:B------:R-:W-:Y:S01]  /*0800*/  USHF.R.S32.HI UR5, URZ, 0x1f, UR7 ;  /* 0x0000001f3f057899 */ /* 0x000fe20008011407 */
[----:B------:R-:W-:Y:S01]  /*0810*/  @!P4 IMAD R9, R7, c[0x0][0x1d8], RZ ;  /* 0x000076000709ca24 */ /* 0x000fe200078e02ff */
[----:B------:R-:W-:Y:S01]  /*0820*/  MOV R3, UR7 ;  /* 0x0000000700037c02 */ /* 0x000fe20008000f00 */
[----:B------:R-:W-:Y:S01]  /*0830*/  @!P3 IMAD R17, R22, c[0x0][0x1dc], R6 ;  /* 0x000077001611ba24 */ /* 0x000fe200078e0206 */
[----:B------:R-:W-:Y:S01]  /*0840*/  UIMAD UR5, UR5, UR16, URZ ;  /* 0x00000010050572a4 */ /* 0x000fe2000f8e023f */
[----:B------:R-:W-:Y:S01]  /*0850*/  ISETP.GE.AND.EX P0, PT, R19, c[0x0][0x1e4], PT, P0 ;  /* 0x0000790013007a0c */ /* 0x000fe20003f06300 */
[----:B------:R-:W-:-:S02]  /*0860*/  @!P4 IMAD R25, R16, c[0x0][0x1dc], R9 ;  /* 0x000077001019ca24 */ /* 0x000fc400078e0209 */
[----:B------:R-:W-:Y:S01]  /*0870*/  UIMAD UR5, UR7, UR17, UR5 ;  /* 0x00000011070572a4 */ /* 0x000fe2000f8e0205 */
[----:B------:R-:W-:Y:S01]  /*0880*/  IMAD.WIDE.U32 R4, R3, c[0x0][0x1e8], R4 ;  /* 0x00007a0003047a25 */ /* 0x000fe200078e0004 */
[----:B------:R-:W-:-:S03]  /*0890*/  ISETP.GT.U32.OR P0, PT, R0, 0x22f, P0 ;  /* 0x0000022f0000780c */ /* 0x000fc60000704470 */
[----:B------:R-:W-:Y:S01]  /*08a0*/  @!P2 IMAD R3, R11, c[0x0][0x1d8], RZ ;  /* 0x000076000b03aa24 */ /* 0x000fe200078e02ff */
[----:B------:R-:W-:Y:S02]  /*08b0*/  IADD3 R7, R5, UR5, RZ ;  /* 0x0000000505077c10 */ /* 0x000fe4000fffe0ff */
[-C--:B------:R-:W-:Y:S01]  /*08c0*/  @!P2 MOV R6, R4.reuse ;  /* 0x000000040006a202 */ /* 0x080fe20000000f00 */
[C---:B------:R-:W-:Y:S01]  /*08d0*/  @!P2 IMAD R3, R10.reuse, c[0x0][0x1dc], R3 ;  /* 0x000077000a03aa24 */ /* 0x040fe200078e0203 */
[-C--:B------:R-:W-:Y:S02]  /*08e0*/  @!P3 MOV R12, R4.reuse ;  /* 0x00000004000cb202 */ /* 0x080fe40000000f00 */
[-C--:B------:R-:W-:Y:S01]  /*08f0*/  @!P3 MOV R13, R7.reuse ;  /* 0x00000007000db202 */ /* 0x080fe20000000f00 */
[----:B------:R-:W-:Y:S01]  /*0900*/  @!P2 IMAD.WIDE.U32 R10, R10, c[0x0][0x1d8], R6 ;  /* 0x000076000a0aaa25 */ /* 0x000fe200078e0006 */
[-C--:B------:R-:W-:Y:S02]  /*0910*/  @!P4 MOV R8, R4.reuse ;  /* 0x000000040008c202 */ /* 0x080fe40000000f00 */
[----:B------:R-:W-:Y:S01]  /*0920*/  @!P4 MOV R9, R7 ;  /* 0x000000070009c202 */ /* 0x000fe20000000f00 */
[----:B------:R-:W-:Y:S01]  /*0930*/  @!P3 IMAD.WIDE.U32 R12, R22, c[0x0][0x1d8], R12 ;  /* 0x00007600160cba25 */ /* 0x000fe200078e000c */
[----:B------:R-:W-:-:S02]  /*0940*/  @!P5 MOV R14, R4 ;  /* 0x00000004000ed202 */ /* 0x000fc40000000f00 */
[----:B------:R-:W-:Y:S01]  /*0950*/  @!P5 MOV R15, R7 ;  /* 0x00000007000fd202 */ /* 0x000fe20000000f00 */
[----:B------:R-:W-:Y:S01]  /*0960*/  @!P4 IMAD.WIDE.U32 R8, R16, c[0x0][0x1d8], R8 ;  /* 0x000076001008ca25 */ /* 0x000fe200078e0008 */
[----:B------:R-:W-:Y:S02]  /*0970*/  @!P2 IADD3 R3, R11, R3, RZ ;  /* 0x000000030b03a210 */ /* 0x000fe40007ffe0ff */
[----:B------:R-:W-:Y:S01]  /*0980*/  @!P3 IADD3 R17, R13, R17, RZ ;  /* 0x000000110d11b210 */ /* 0x000fe20007ffe0ff */
[----:B------:R-:W-:Y:S01]  /*0990*/  @!P5 IMAD.WIDE.U32 R14, R20, c[0x0][0x1d8], R14 ;  /* 0x00007600140eda25 */ /* 0x000fe200078e000e */
[C---:B------:R-:W-:Y:S02]  /*09a0*/  @!P2 SHF.L.U32 R13, R10.reuse, 0x2, RZ ;  /* 0x000000020a0da819 */ /* 0x040fe400000006ff */
[----:B------:R-:W-:Y:S01]  /*09b0*/  @!P4 IADD3 R25, R9, R25, RZ ;  /* 0x000000190919c210 */ /* 0x000fe20007ffe0ff */
[----:B------:R-:W-:Y:S01]  /*09c0*/  @!P0 IMAD R9, R19, c[0x0][0x1d8], RZ ;  /* 0x0000760013098a24 */ /* 0x000fe200078e02ff */
[----:B------:R-:W-:-:S02]  /*09d0*/  @!P2 SHF.L.U64.HI R3, R10, 0x2, R3 ;  /* 0x000000020a03a819 */ /* 0x000fc40000010203 */
[----:B------:R-:W-:Y:S02]  /*09e0*/  @!P2 IADD3 R10, P6, R13, c[0x0][0x180], RZ ;  /* 0x000060000d0aaa10 */ /* 0x000fe40007fde0ff */
[----:B------:R-:W-:Y:S01]  /*09f0*/  @!P5 IADD3 R21, R15, R21, RZ ;  /* 0x000000150f15d210 */ /* 0x000fe20007ffe0ff */
[----:B------:R-:W-:Y:S01]  /*0a00*/  @!P0 IMAD R15, R18, c[0x0][0x1dc], R9 ;  /* 0x00007700120f8a24 */ /* 0x000fe200078e0209 */
[C---:B------:R-:W-:Y:S02]  /*0a10*/  @!P4 SHF.L.U32 R24, R8.reuse, 0x2, RZ ;  /* 0x000000020818c819 */ /* 0x040fe400000006ff */
[----:B------:R-:W-:Y:S02]  /*0a20*/  @!P4 SHF.L.U64.HI R25, R8, 0x2, R25 ;  /* 0x000000020819c819 */ /* 0x000fe40000010219 */
[----:B------:R-:W-:Y:S02]  /*0a30*/  @!P0 MOV R8, R4 ;  /* 0x0000000400088202 */ /* 0x000fe40000000f00 */
[----:B------:R-:W-:-:S02]  /*0a40*/  @!P0 MOV R9, R7 ;  /* 0x0000000700098202 */ /* 0x000fc40000000f00 */
[C---:B------:R-:W-:Y:S02]  /*0a50*/  @!P3 SHF.L.U32 R16, R12.reuse, 0x2, RZ ;  /* 0x000000020c10b819 */ /* 0x040fe400000006ff */
[----:B------:R-:W-:Y:S01]  /*0a60*/  @!P3 SHF.L.U64.HI R17, R12, 0x2, R17 ;  /* 0x000000020c11b819 */ /* 0x000fe20000010211 */
[----:B------:R-:W-:Y:S01]  /*0a70*/  @!P0 IMAD.WIDE.U32 R8, R18, c[0x0][0x1d8], R8 ;  /* 0x0000760012088a25 */ /* 0x000fe200078e0008 */
[----:B------:R-:W-:Y:S02]  /*0a80*/  @!P2 IADD3.X R11, R3, c[0x0][0x184], RZ, P6, !PT ;  /* 0x00006100030baa10 */ /* 0x000fe400037fe4ff */
[----:B------:R-:W-:Y:S02]  /*0a90*/  @!P2 IADD3 R12, P6, R13, c[0x0][0x178], RZ ;  /* 0x00005e000d0caa10 */ /* 0x000fe40007fde0ff */
[----:B------:R-:W-:Y:S01]  /*0aa0*/  @!P5 SHF.L.U32 R20, R14, 0x2, RZ ;  /* 0x000000020e14d819 */ /* 0x000fe200000006ff */
[----:B------:R0:W5:Y:S01]  /*0ab0*/  @!P2 LDG.E.64 R72, [R10.64] ;  /* 0x000000120a48a981 */ /* 0x000162000c1e1b00 */
[----:B------:R-:W-:-:S02]  /*0ac0*/  @!P2 IADD3.X R13, R3, c[0x0][0x17c], RZ, P6, !PT ;  /* 0x00005f00030daa10 */ /* 0x000fc400037fe4ff */
[----:B------:R-:W-:Y:S02]  /*0ad0*/  @!P5 SHF.L.U64.HI R21, R14, 0x2, R21 ;  /* 0x000000020e15d819 */ /* 0x000fe40000010215 */
[----:B------:R-:W-:Y:S01]  /*0ae0*/  @!P0 IADD3 R9, R9, R15, RZ ;  /* 0x0000000f09098210 */ /* 0x000fe20007ffe0ff */
[----:B------:R1:W5:Y:S01]  /*0af0*/  @!P2 LDG.E.64 R50, [R12.64] ;  /* 0x000000120c32a981 */ /* 0x000362000c1e1b00 */
[C---:B------:R-:W-:Y:S02]  /*0b00*/  @!P3 IADD3 R14, P6, R16.reuse, c[0x0][0x180], RZ ;  /* 0x00006000100eba10 */ /* 0x040fe40007fde0ff */
[----:B------:R-:W-:Y:S01]  /*0b10*/  @!P3 IADD3 R16, P2, R16, c[0x0][0x178], RZ ;  /* 0x00005e001010ba10 */ /* 0x000fe20007f5e0ff */
[----:B------:R-:W-:Y:S01]  /*0b20*/  CS2R R70, SRZ ;  /* 0x0000000000467805 */ /* 0x000fe2000001ff00 */
[C---:B------:R-:W-:Y:S02]  /*0b30*/  @!P0 SHF.L.U32 R3, R8.reuse, 0x2, RZ ;  /* 0x0000000208038819 */ /* 0x040fe400000006ff */
[----:B------:R-:W-:-:S02]  /*0b40*/  @!P0 SHF.L.U64.HI R26, R8, 0x2, R9 ;  /* 0x00000002081a8819 */ /* 0x000fc40000010209 */
[----:B------:R-:W-:Y:S01]  /*0b50*/  CS2R R8, SRZ ;  /* 0x0000000000087805 */ /* 0x000fe2000001ff00 */
[C---:B------:R-:W-:Y:S02]  /*0b60*/  @!P3 IADD3.X R15, R17.reuse, c[0x0][0x184], RZ, P6, !PT ;  /* 0x00006100110fba10 */ /* 0x040fe400037fe4ff */
[----:B------:R-:W-:Y:S02]  /*0b70*/  @!P3 IADD3.X R17, R17, c[0x0][0x17c], RZ, P2, !PT ;  /* 0x00005f001111ba10 */ /* 0x000fe400017fe4ff */
[----:B------:R-:W-:Y:S01]  /*0b80*/  @!P5 IADD3 R18, P6, R20, c[0x0][0x180], RZ ;  /* 0x000060001412da10 */ /* 0x000fe20007fde0ff */
[----:B------:R2:W5:Y:S03]  /*0b90*/  @!P3 LDG.E.64 R70, [R14.64] ;  /* 0x000000120e46b981 */ /* 0x000566000c1e1b00 */
[----:B------:R-:W-:Y:S01]  /*0ba0*/  @!P5 IADD3.X R19, R21, c[0x0][0x184], RZ, P6, !PT ;  /* 0x000061001513da10 */ /* 0x000fe200037fe4ff */
[----:B------:R3:W5:Y:S01]  /*0bb0*/  @!P3 LDG.E.64 R8, [R16.64] ;  /* 0x000000121008b981 */ /* 0x000762000c1e1b00 */
[----:B------:R-:W-:-:S02]  /*0bc0*/  @!P4 IADD3 R22, P3, R24, c[0x0][0x180], RZ ;  /* 0x000060001816ca10 */ /* 0x000fc40007f7e0ff */
[----:B------:R-:W-:Y:S01]  /*0bd0*/  @!P4 IADD3 R24, P6, R24, c[0x0][0x178], RZ ;  /* 0x00005e001818ca10 */ /* 0x000fe20007fde0ff */
[----:B------:R-:W-:Y:S01]  /*0be0*/  CS2R R66, SRZ ;  /* 0x0000000000427805 */ /* 0x000fe2000001ff00 */
[----:B-1----:R-:W-:Y:S01]  /*0bf0*/  CS2R R12, SRZ ;  /* 0x00000000000c7805 */ /* 0x002fe2000001ff00 */
[C---:B------:R-:W-:Y:S02]  /*0c00*/  @!P4 IADD3.X R23, R25.reuse, c[0x0][0x184], RZ, P3, !PT ;  /* 0x000061001917ca10 */ /* 0x040fe40001ffe4ff */
[----:B------:R-:W-:Y:S02]  /*0c10*/  @!P4 IADD3.X R25, R25, c[0x0][0x17c], RZ, P6, !PT ;  /* 0x00005f001919ca10 */ /* 0x000fe400037fe4ff */
[C---:B------:R-:W-:Y:S01]  /*0c20*/  IADD3 R27, R2.reuse, 0x60, RZ ;  /* 0x00000060021b7810 */ /* 0x040fe20007ffe0ff */
[----:B------:R1:W5:Y:S01]  /*0c30*/  @!P4 LDG.E.64 R66, [R22.64] ;  /* 0x000000121642c981 */ /* 0x000362000c1e1b00 */
[----:B------:R-:W-:Y:S02]  /*0c40*/  IADD3 R32, R2, 0x70, RZ ;  /* 0x0000007002207810 */ /* 0x000fe40007ffe0ff */
[----:B------:R-:W-:Y:S01]  /*0c50*/  @!P5 IADD3 R20, P2, R20, c[0x0][0x178], RZ ;  /* 0x00005e001414da10 */ /* 0x000fe20007f5e0ff */
[----:B------:R4:W5:Y:S01]  /*0c60*/  @!P4 LDG.E.64 R12, [R24.64] ;  /* 0x00000012180cc981 */ /* 0x000962000c1e1b00 */
[----:B------:R-:W-:-:S02]  /*0c70*/  IADD3 R30, R2, 0x80, RZ ;  /* 0x00000080021e7810 */ /* 0x000fc40007ffe0ff */
[----:B------:R-:W-:Y:S02]  /*0c80*/  ISETP.GE.U32.AND P4, PT, R27, c[0x0][0x1e0], PT ;  /* 0x000078001b007a0c */ /* 0x000fe40003f86070 */
[----:B------:R-:W-:Y:S02]  /*0c90*/  ISETP.GE.U32.AND P3, PT, R32, c[0x0][0x1e0], PT ;  /* 0x0000780020007a0c */ /* 0x000fe40003f66070 */
[----:B------:R-:W-:Y:S02]  /*0ca0*/  SHF.R.S32.HI R33, RZ, 0x1f, R27 ;  /* 0x0000001fff217819 */ /* 0x000fe4000001141b */
[----:B------:R-:W-:Y:S02]  /*0cb0*/  SHF.R.S32.HI R29, RZ, 0x1f, R32 ;  /* 0x0000001fff1d7819 */ /* 0x000fe40000011420 */
[----:B------:R-:W-:Y:S02]  /*0cc0*/  @!P5 IADD3.X R21, R21, c[0x0][0x17c], RZ, P2, !PT ;  /* 0x00005f001515da10 */ /* 0x000fe400017fe4ff */
[----:B------:R-:W-:-:S02]  /*0cd0*/  ISETP.GE.U32.AND P2, PT, R30, c[0x0][0x1e0], PT ;  /* 0x000078001e007a0c */ /* 0x000fc40003f46070 */
[----:B------:R-:W-:Y:S02]  /*0ce0*/  SHF.R.S32.HI R28, RZ, 0x1f, R30 ;  /* 0x0000001fff1c7819 */ /* 0x000fe4000001141e */
[----:B------:R-:W-:Y:S02]  /*0cf0*/  ISETP.GE.AND.EX P4, PT, R33, c[0x0][0x1e4], PT, P4 ;  /* 0x0000790021007a0c */ /* 0x000fe40003f86340 */
[----:B------:R-:W-:Y:S01]  /*0d00*/  ISETP.GE.AND.EX P3, PT, R29, c[0x0][0x1e4], PT, P3 ;  /* 0x000079001d007a0c */ /* 0x000fe20003f66330 */
[----:B------:R-:W-:Y:S01]  /*0d10*/  CS2R R68, SRZ ;  /* 0x0000000000447805 */ /* 0x000fe2000001ff00 */
[----:B0-----:R-:W-:Y:S01]  /*0d20*/  CS2R R10, SRZ ;  /* 0x00000000000a7805 */ /* 0x001fe2000001ff00 */
[----:B------:R-:W-:Y:S02]  /*0d30*/  ISETP.GE.AND.EX P2, PT, R28, c[0x0][0x1e4], PT, P2 ;  /* 0x000079001c007a0c */ /* 0x000fe40003f46320 */
[C---:B------:R-:W-:Y:S02]  /*0d40*/  ISETP.GT.U32.OR P4, PT, R0.reuse, 0x22f, P4 ;  /* 0x0000022f0000780c */ /* 0x040fe40002784470 */
[C---:B------:R-:W-:Y:S01]  /*0d50*/  ISETP.GT.U32.OR P3, PT, R0.reuse, 0x22f, P3 ;  /* 0x0000022f0000780c */ /* 0x040fe20001f64470 */
[----:B------:R0:W5:Y:S01]  /*0d60*/  @!P5 LDG.E.64 R68, [R18.64] ;  /* 0x000000121244d981 */ /* 0x000162000c1e1b00 */
[----:B------:R-:W-:-:S03]  /*0d70*/  ISETP.GT.U32.OR P2, PT, R0, 0x22f, P2 ;  /* 0x0000022f0000780c */ /* 0x000fc60001744470 */
[----:B------:R0:W5:Y:S01]  /*0d80*/  @!P5 LDG.E.64 R10, [R20.64] ;  /* 0x00000012140ad981 */ /* 0x000162000c1e1b00 */
[----:B------:R-:W-:Y:S02]  /*0d90*/  IADD3 R31, R2, 0xa0, RZ ;  /* 0x000000a0021f7810 */ /* 0x000fe40007ffe0ff */
[----:B0-----:R-:W-:-:S04]  /*0da0*/  @!P0 IADD3 R20, P5, R3, c[0x0][0x180], RZ ;  /* 0x0000600003148a10 */ /* 0x001fc80007fbe0ff */
[----:B------:R-:W-:Y:S02]  /*0db0*/  @!P0 IADD3.X R21, R26, c[0x0][0x184], RZ, P5, !PT ;  /* 0x000061001a158a10 */ /* 0x000fe40002ffe4ff */
[----:B-1----:R-:W-:Y:S01]  /*0dc0*/  @!P0 IADD3 R22, P5, R3, c[0x0][0x178], RZ ;  /* 0x00005e0003168a10 */ /* 0x002fe20007fbe0ff */
[----:B--2---:R-:W-:Y:S01]  /*0dd0*/  @!P4 IMAD R14, R33, c[0x0][0x1d8], RZ ;  /* 0x00007600210eca24 */ /* 0x004fe200078e02ff */
[----:B------:R-:W-:Y:S01]  /*0de0*/  IADD3 R35, R2, 0x90, RZ ;  /* 0x0000009002237810 */ /* 0x000fe20007ffe0ff */
[----:B------:R-:W-:Y:S01]  /*0df0*/  @!P3 IMAD R15, R29, c[0x0][0x1d8], RZ ;  /* 0x000076001d0fba24 */ /* 0x000fe200078e02ff */
[----:B------:R-:W-:Y:S01]  /*0e00*/  @!P0 IADD3.X R23, R26, c[0x0][0x17c], RZ, P5, !PT ;  /* 0x00005f001a178a10 */ /* 0x000fe20002ffe4ff */
[----:B---3--:R-:W-:Y:S01]  /*0e10*/  @!P2 IMAD R16, R28, c[0x0][0x1d8], RZ ;  /* 0x000076001c10aa24 */ /* 0x008fe200078e02ff */
[----:B------:R-:W-:Y:S02]  /*0e20*/  SHF.R.S32.HI R34, RZ, 0x1f, R2 ;  /* 0x0000001fff227819 */ /* 0x000fe40000011402 */
[----:B------:R-:W-:-:S02]  /*0e30*/  ISETP.GE.U32.AND P5, PT, R31, c[0x0][0x1e0], PT ;  /* 0x000078001f007a0c */ /* 0x000fc40003fa6070 */
[----:B------:R-:W-:Y:S01]  /*0e40*/  SHF.R.S32.HI R18, RZ, 0x1f, R31 ;  /* 0x0000001fff127819 */ /* 0x000fe2000001141f */
[----:B------:R-:W-:Y:S01]  /*0e50*/  @!P4 IMAD R33, R27, c[0x0][0x1dc], R14 ;  /* 0x000077001b21ca24 */ /* 0x000fe200078e020e */
[----:B------:R-:W-:Y:S01]  /*0e60*/  ISETP.GE.U32.AND P6, PT, R35, c[0x0][0x1e0], PT ;  /* 0x0000780023007a0c */ /* 0x000fe20003fc6070 */
[----:B------:R-:W-:Y:S01]  /*0e70*/  @!P3 IMAD R19, R32, c[0x0][0x1dc], R15 ;  /* 0x000077002013ba24 */ /* 0x000fe200078e020f */
[----:B------:R-:W-:Y:S02]  /*0e80*/  SHF.R.S32.HI R36, RZ, 0x1f, R35 ;  /* 0x0000001fff247819 */ /* 0x000fe40000011423 */
[-C--:B------:R-:W-:Y:S02]  /*0e90*/  @!P4 MOV R14, R4.reuse ;  /* 0x00000004000ec202 */ /* 0x080fe40000000f00 */
[----:B------:R-:W-:Y:S01]  /*0ea0*/  @!P4 MOV R15, R7 ;  /* 0x00000007000fc202 */ /* 0x000fe20000000f00 */
[----:B------:R-:W-:Y:S01]  /*0eb0*/  @P1 IMAD R3, R34, c[0x0][0x1d8], RZ ;  /* 0x0000760022031a24 */ /* 0x000fe200078e02ff */
[----:B------:R-:W-:Y:S01]  /*0ec0*/  ISETP.GE.AND.EX P5, PT, R18, c[0x0][0x1e4], PT, P5 ;  /* 0x0000790012007a0c */ /* 0x000fe20003fa6350 */
[----:B----4-:R-:W-:Y:S01]  /*0ed0*/  @!P2 IMAD R25, R30, c[0x0][0x1dc], R16 ;  /* 0x000077001e19aa24 */ /* 0x010fe200078e0210 */
[----:B------:R-:W-:-:S02]  /*0ee0*/  @P1 MOV R28, R4 ;  /* 0x00000004001c1202 */ /* 0x000fc40000000f00 */
[-C--:B------:R-:W-:Y:S02]  /*0ef0*/  @P1 MOV R29, R7.reuse ;  /* 0x00000007001d1202 */ /* 0x080fe40000000f00 */
[----:B------:R-:W-:Y:S02]  /*0f00*/  ISETP.GE.AND.EX P6, PT, R36, c[0x0][0x1e4], PT, P6 ;  /* 0x0000790024007a0c */ /* 0x000fe40003fc6360 */
[-C--:B------:R-:W-:Y:S02]  /*0f10*/  @!P3 MOV R16, R4.reuse ;  /* 0x000000040010b202 */ /* 0x080fe40000000f00 */
[-C--:B------:R-:W-:Y:S01]  /*0f20*/  @!P3 MOV R17, R7.reuse ;  /* 0x000000070011b202 */ /* 0x080fe20000000f00 */
[----:B------:R-:W-:Y:S01]  /*0f30*/  @!P4 IMAD.WIDE.U32 R14, R27, c[0x0][0x1d8], R14 ;  /* 0x000076001b0eca25 */ /* 0x000fe200078e000e */
[----:B------:R-:W-:Y:S02]  /*0f40*/  ISETP.GT.U32.OR P5, PT, R0, 0x22f, P5 ;  /* 0x0000022f0000780c */ /* 0x000fe40002fa4470 */
[----:B------:R-:W-:Y:S01]  /*0f50*/  @!P2 MOV R26, R4 ;  /* 0x00000004001aa202 */ /* 0x000fe20000000f00 */
[C---:B------:R-:W-:Y:S01]  /*0f60*/  @P1 IMAD R3, R2.reuse, c[0x0][0x1dc], R3 ;  /* 0x0000770002031a24 */ /* 0x040fe200078e0203 */
[----:B------:R-:W-:Y:S01]  /*0f70*/  @!P2 MOV R27, R7 ;  /* 0x00000007001ba202 */ /* 0x000fe20000000f00 */
[----:B------:R-:W-:Y:S01]  /*0f80*/  @P1 IMAD.WIDE.U32 R28, R2, c[0x0][0x1d8], R28 ;  /* 0x00007600021c1a25 */ /* 0x000fe200078e001c */
[----:B------:R-:W-:-:S03]  /*0f90*/  ISETP.GT.U32.OR P6, PT, R0, 0x22f, P6 ;  /* 0x0000022f0000780c */ /* 0x000fc600037c4470 */
[----:B------:R-:W-:Y:S01]  /*0fa0*/  @!P3 IMAD.WIDE.U32 R16, R32, c[0x0][0x1d8], R16 ;  /* 0x000076002010ba25 */ /* 0x000fe200078e0010 */
[----:B------:R-:W-:Y:S02]  /*0fb0*/  @P1 IADD3 R3, R29, R3, RZ ;  /* 0x000000031d031210 */ /* 0x000fe40007ffe0ff */
[----:B------:R-:W-:Y:S01]  /*0fc0*/  @!P4 IADD3 R33, R15, R33, RZ ;  /* 0x000000210f21c210 */ /* 0x000fe20007ffe0ff */
[----:B------:R-:W-:Y:S01]  /*0fd0*/  @!P2 IMAD.WIDE.U32 R26, R30, c[0x0][0x1d8], R26 ;  /* 0x000076001e1aaa25 */ /* 0x000fe200078e001a */
[----:B------:R-:W-:Y:S02]  /*0fe0*/  @!P3 IADD3 R15, R17, R19, RZ ;  /* 0x00000013110fb210 */ /* 0x000fe40007ffe0ff */
[C---:B------:R-:W-:Y:S02]  /*0ff0*/  @P1 SHF.L.U32 R30, R28.reuse, 0x2, RZ ;  /* 0x000000021c1e1819 */ /* 0x040fe400000006ff */
[----:B------:R-:W-:Y:S02]  /*1000*/  @P1 SHF.L.U64.HI R28, R28, 0x2, R3 ;  /* 0x000000021c1c1819 */ /* 0x000fe40000010203 */
[----:B------:R-:W-:-:S02]  /*1010*/  @!P2 IADD3 R3, R27, R25, RZ ;  /* 0x000000191b03a210 */ /* 0x000fc40007ffe0ff */
[C---:B------:R-:W-:Y:S02]  /*1020*/  @!P3 SHF.L.U32 R32, R16.reuse, 0x2, RZ ;  /* 0x000000021020b819 */ /* 0x040fe400000006ff */
[----:B------:R-:W-:Y:S01]  /*1030*/  @!P3 SHF.L.U64.HI R24, R16, 0x2, R15 ;  /* 0x000000021018b819 */ /* 0x000fe2000001020f */
[----:B------:R-:W-:Y:S01]  /*1040*/  @!P5 IMAD R16, R18, c[0x0][0x1d8], RZ ;  /* 0x000076001210da24 */ /* 0x000fe200078e02ff */
[C---:B------:R-:W-:Y:S02]  /*1050*/  @!P2 SHF.L.U32 R25, R26.reuse, 0x2, RZ ;  /* 0x000000021a19a819 */ /* 0x040fe400000006ff */
[----:B------:R-:W-:Y:S01]  /*1060*/  @!P2 SHF.L.U64.HI R26, R26, 0x2, R3 ;  /* 0x000000021a1aa819 */ /* 0x000fe20000010203 */
[----:B------:R-:W-:Y:S01]  /*1070*/  @!P6 IMAD R3, R36, c[0x0][0x1d8], RZ ;  /* 0x000076002403ea24 */ /* 0x000fe200078e02ff */
[----:B------:R-:W-:Y:S02]  /*1080*/  @!P6 MOV R18, R4 ;  /* 0x000000040012e202 */ /* 0x000fe40000000f00 */
[----:B------:R-:W-:Y:S01]  /*1090*/  @!P6 MOV R19, R7 ;  /* 0x000000070013e202 */ /* 0x000fe20000000f00 */
[----:B------:R-:W-:Y:S01]  /*10a0*/  @!P5 IMAD R29, R31, c[0x0][0x1dc], R16 ;  /* 0x000077001f1dda24 */ /* 0x000fe200078e0210 */
[C---:B------:R-:W-:Y:S01]  /*10b0*/  @!P4 SHF.L.U32 R34, R14.reuse, 0x2, RZ ;  /* 0x000000020e22c819 */ /* 0x040fe200000006ff */
[----:B------:R-:W-:Y:S01]  /*10c0*/  CS2R R64, SRZ ;  /* 0x0000000000407805 */ /* 0x000fe2000001ff00 */
[----:B------:R-:W-:-:S02]  /*10d0*/  @!P4 SHF.L.U64.HI R33, R14, 0x2, R33 ;  /* 0x000000020e21c819 */ /* 0x000fc40000010221 */
[----:B------:R-:W-:Y:S01]  /*10e0*/  CS2R R14, SRZ ;  /* 0x00000000000e7805 */ /* 0x000fe2000001ff00 */
[----:B------:R-:W-:Y:S02]  /*10f0*/  @!P5 MOV R16, R4 ;  /* 0x000000040010d202 */ /* 0x000fe40000000f00 */
[----:B------:R-:W-:Y:S01]  /*1100*/  @!P5 MOV R17, R7 ;  /* 0x000000070011d202 */ /* 0x000fe20000000f00 */
[C---:B------:R-:W-:Y:S01]  /*1110*/  @!P6 IMAD R3, R35.reuse, c[0x0][0x1dc], R3 ;  /* 0x000077002303ea24 */ /* 0x040fe200078e0203 */
[----:B------:R0:W5:Y:S01]  /*1120*/  @!P0 LDG.E.64 R64, [R20.64] ;  /* 0x0000001214408981 */ /* 0x000162000c1e1b00 */
[----:B------:R-:W-:-:S03]  /*1130*/  @!P6 IMAD.WIDE.U32 R18, R35, c[0x0][0x1d8], R18 ;  /* 0x000076002312ea25 */ /* 0x000fc600078e0012 */
[----:B------:R1:W5:Y:S01]  /*1140*/  @!P0 LDG.E.64 R14, [R22.64] ;  /* 0x00000012160e8981 */ /* 0x000362000c1e1b00 */
[----:B------:R-:W-:Y:S01]  /*1150*/  @!P5 IMAD.WIDE.U32 R16, R31, c[0x0][0x1d8], R16 ;  /* 0x000076001f10da25 */ /* 0x000fe200078e0010 */
[----:B------:R-:W-:Y:S02]  /*1160*/  @!P6 IADD3 R27, R19, R3, RZ ;  /* 0x00000003131be210 */ /* 0x000fe40007ffe0ff */
[----:B0-----:R-:W-:Y:S02]  /*1170*/  @!P4 IADD3 R20, P0, R34, c[0x0][0x180], RZ ;  /* 0x000060002214ca10 */ /* 0x001fe40007f1e0ff */
[----:B------:R-:W-:Y:S02]  /*1180*/  @!P5 IADD3 R3, R17, R29, RZ ;  /* 0x0000001d1103d210 */ /* 0x000fe40007ffe0ff */
[C---:B------:R-:W-:Y:S02]  /*1190*/  @!P6 SHF.L.U32 R31, R18.reuse, 0x2, RZ ;  /* 0x00000002121fe819 */ /* 0x040fe400000006ff */
[----:B------:R-:W-:-:S02]  /*11a0*/  @!P6 SHF.L.U64.HI R27, R18, 0x2, R27 ;  /* 0x00000002121be819 */ /* 0x000fc4000001021b */
[C---:B------:R-:W-:Y:S02]  /*11b0*/  @!P4 IADD3.X R21, R33.reuse, c[0x0][0x184], RZ, P0, !PT ;  /* 0x000061002115ca10 */ /* 0x040fe400007fe4ff */
[----:B------:R-:W-:Y:S01]  /*11c0*/  @!P4 IADD3 R18, P0, R34, c[0x0][0x178], RZ ;  /* 0x00005e002212ca10 */ /* 0x000fe20007f1e0ff */
[----:B------:R-:W-:Y:S01]  /*11d0*/  CS2R R62, SRZ ;  /* 0x00000000003e7805 */ /* 0x000fe2000001ff00 */
[C---:B------:R-:W-:Y:S02]  /*11e0*/  @!P5 SHF.L.U32 R29, R16.reuse, 0x2, RZ ;  /* 0x00000002101dd819 */ /* 0x040fe400000006ff */
[----:B------:R-:W-:Y:S02]  /*11f0*/  @!P5 SHF.L.U64.HI R3, R16, 0x2, R3 ;  /* 0x000000021003d819 */ /* 0x000fe40000010203 */
[----:B------:R-:W-:Y:S01]  /*1200*/  CS2R R16, SRZ ;  /* 0x0000000000107805 */ /* 0x000fe2000001ff00 */
[----:B------:R-:W-:Y:S01]  /*1210*/  @!P4 IADD3.X R19, R33, c[0x0][0x17c], RZ, P0, !PT ;  /* 0x00005f002113ca10 */ /* 0x000fe200007fe4ff */
[----:B------:R0:W5:Y:S01]  /*1220*/  @!P4 LDG.E.64 R62, [R20.64] ;  /* 0x00000012143ec981 */ /* 0x000162000c1e1b00 */
[----:B-1----:R-:W-:-:S03]  /*1230*/  @!P3 IADD3 R22, P0, R32, c[0x0][0x180], RZ ;  /* 0x000060002016ba10 */ /* 0x002fc60007f1e0ff */
[----:B------:R1:W5:Y:S01]  /*1240*/  @!P4 LDG.E.64 R16, [R18.64] ;  /* 0x000000121210c981 */ /* 0x000362000c1e1b00 */
[----:B------:R-:W-:Y:S01]  /*1250*/  CS2R R60, SRZ ;  /* 0x00000000003c7805 */ /* 0x000fe2000001ff00 */
[----:B------:R-:W-:Y:S02]  /*1260*/  @!P3 IADD3.X R23, R24, c[0x0][0x184], RZ, P0, !PT ;  /* 0x000061001817ba10 */ /* 0x000fe400007fe4ff */
[----:B0-----:R-:W-:-:S03]  /*1270*/  @!P3 IADD3 R20, P4, R32, c[0x0][0x178], RZ ;  /* 0x00005e002014ba10 */ /* 0x001fc60007f9e0ff */
[----:B------:R0:W5:Y:S01]  /*1280*/  @!P3 LDG.E.64 R60, [R22.64] ;  /* 0x00000012163cb981 */ /* 0x000162000c1e1b00 */
[----:B-1----:R-:W-:Y:S01]  /*1290*/  CS2R R18, SRZ ;  /* 0x0000000000127805 */ /* 0x002fe2000001ff00 */
[----:B------:R-:W-:Y:S02]  /*12a0*/  @!P3 IADD3.X R21, R24, c[0x0][0x17c], RZ, P4, !PT ;  /* 0x00005f001815ba10 */ /* 0x000fe400027fe4ff */
[C---:B------:R-:W-:Y:S01]  /*12b0*/  @!P2 IADD3 R24, P0, R25.reuse, c[0x0][0x180], RZ ;  /* 0x000060001918aa10 */ /* 0x040fe20007f1e0ff */
[----:B------:R-:W-:Y:S02]  /*12c0*/  CS2R R58, SRZ ;  /* 0x00000000003a7805 */ /* 0x000fe4000001ff00 */
[----:B------:R1:W5:Y:S01]  /*12d0*/  @!P3 LDG.E.64 R18, [R20.64] ;  /* 0x000000121412b981 */ /* 0x000362000c1e1b00 */
[----:B0-----:R-:W-:Y:S02]  /*12e0*/  @!P2 IADD3 R22, P3, R25, c[0x0][0x178], RZ ;  /* 0x00005e001916aa10 */ /* 0x001fe40007f7e0ff */
[----:B------:R-:W-:-:S02]  /*12f0*/  @!P2 IADD3.X R25, R26, c[0x0][0x184], RZ, P0, !PT ;  /* 0x000061001a19aa10 */ /* 0x000fc400007fe4ff */
[----:B------:R-:W-:-:S03]  /*1300*/  @!P2 IADD3.X R23, R26, c[0x0][0x17c], RZ, P3, !PT ;  /* 0x00005f001a17aa10 */ /* 0x000fc60001ffe4ff */
[----:B------:R0:W5:Y:S01]  /*1310*/  @!P2 LDG.E.64 R58, [R24.64] ;  /* 0x00000012183aa981 */ /* 0x000162000c1e1b00 */
[----:B-1----:R-:W-:Y:S01]  /*1320*/  CS2R R20, SRZ ;  /* 0x0000000000147805 */ /* 0x002fe2000001ff00 */
[----:B------:R-:W-:Y:S02]  /*1330*/  IADD3 R44, R2, 0xb0, RZ ;  /* 0x000000b0022c7810 */ /* 0x000fe40007ffe0ff */
[----:B0-----:R-:W-:-:S03]  /*1340*/  @!P6 IADD3 R24, P0, R31, c[0x0][0x180], RZ ;  /* 0x000060001f18ea10 */ /* 0x001fc60007f1e0ff */
[----:B------:R0:W5:Y:S01]  /*1350*/  @!P2 LDG.E.64 R20, [R22.64] ;  /* 0x000000121614a981 */ /* 0x000162000c1e1b00 */
[----:B------:R-:W-:Y:S02]  /*1360*/  SHF.R.S32.HI R36, RZ, 0x1f, R44 ;  /* 0x0000001fff247819 */ /* 0x000fe4000001142c */
[----:B------:R-:W-:Y:S02]  /*1370*/  @!P6 IADD3.X R25, R27, c[0x0][0x184], RZ, P0, !PT ;  /* 0x000061001b19ea10 */ /* 0x000fe400007fe4ff */
[----:B------:R-:W-:Y:S02]  /*1380*/  ISETP.GE.U32.AND P0, PT, R44, c[0x0][0x1e0], PT ;  /* 0x000078002c007a0c */ /* 0x000fe40003f06070 */
[----:B------:R-:W-:Y:S02]  /*1390*/  @!P6 IADD3 R26, P2, R31, c[0x0][0x178], RZ ;  /* 0x00005e001f1aea10 */ /* 0x000fe40007f5e0ff */
[----:B------:R-:W-:Y:S01]  /*13a0*/  ISETP.GE.AND.EX P0, PT, R36, c[0x0][0x1e4], PT, P0 ;  /* 0x0000790024007a0c */ /* 0x000fe20003f06300 */
[----:B0-----:R-:W-:Y:S01]  /*13b0*/  CS2R R22, SRZ ;  /* 0x0000000000167805 */ /* 0x001fe2000001ff00 */
[----:B------:R-:W-:Y:S01]  /*13c0*/  @!P6 IADD3.X R27, R27, c[0x0][0x17c], RZ, P2, !PT ;  /* 0x00005f001b1bea10 */ /* 0x000fe200017fe4ff */
[----:B------:R-:W-:Y:S01]  /*13d0*/  CS2R R56, SRZ ;  /* 0x0000000000387805 */ /* 0x000fe2000001ff00 */
[----:B------:R-:W-:-:S02]  /*13e0*/  ISETP.GT.U32.OR P0, PT, R0, 0x22f, P0 ;  /* 0x0000022f0000780c */ /* 0x000fc40000704470 */
[----:B------:R-:W-:Y:S01]  /*13f0*/  @P1 IADD3 R32, P2, R30, c[0x0][0x180], RZ ;  /* 0x000060001e201a10 */ /* 0x000fe20007f5e0ff */
[----:B------:R0:W5:Y:S01]  /*1400*/  @!P6 LDG.E.64 R22, [R26.64] ;  /* 0x000000121a16e981 */ /* 0x000162000c1e1b00 */
[----:B------:R-:W-:Y:S02]  /*1410*/  UMOV UR5, 0x8 ;  /* 0x0000000800057882 */ /* 0x000fe40000000000 */
[----:B------:R-:W-:Y:S01]  /*1420*/  ULDC.64 UR6, c[0x0][0x198] ;  /* 0x0000660000067ab9 */ /* 0x000fe20000000a00 */
[----:B------:R1:W5:Y:S01]  /*1430*/  @!P6 LDG.E.64 R56, [R24.64] ;  /* 0x000000121838e981 */ /* 0x000362000c1e1b00 */
[----:B------:R-:W-:Y:S02]  /*1440*/  @P1 IADD3.X R33, R28, c[0x0][0x184], RZ, P2, !PT ;  /* 0x000061001c211a10 */ /* 0x000fe400017fe4ff */
[----:B0-----:R-:W-:Y:S01]  /*1450*/  @P1 IADD3 R26, P4, R30, c[0x0][0x178], RZ ;  /* 0x00005e001e1a1a10 */ /* 0x001fe20007f9e0ff */
[----:B------:R-:W-:Y:S01]  /*1460*/  UIMAD.WIDE UR6, UR9, UR5, UR6 ;  /* 0x00000005090672a5 */ /* 0x000fe2000f8e0206 */
[----:B------:R-:W-:-:S02]  /*1470*/  @!P5 IADD3 R30, P6, R29, c[0x0][0x180], RZ ;  /* 0x000060001d1eda10 */ /* 0x000fc40007fde0ff */
[----:B------:R-:W-:Y:S02]  /*1480*/  @P1 IADD3.X R27, R28, c[0x0][0x17c], RZ, P4, !PT ;  /* 0x00005f001c1b1a10 */ /* 0x000fe400027fe4ff */
[----:B------:R-:W-:Y:S02]  /*1490*/  @!P5 IADD3 R28, P2, R29, c[0x0][0x178], RZ ;  /* 0x00005e001d1cda10 */ /* 0x000fe40007f5e0ff */
[C---:B------:R-:W-:Y:S02]  /*14a0*/  @!P5 IADD3.X R31, R3.reuse, c[0x0][0x184], RZ, P6, !PT ;  /* 0x00006100031fda10 */ /* 0x040fe400037fe4ff */
[----:B------:R-:W-:Y:S01]  /*14b0*/  @!P5 IADD3.X R29, R3, c[0x0][0x17c], RZ, P2, !PT ;  /* 0x00005f00031dda10 */ /* 0x000fe200017fe4ff */
[----:B------:R-:W-:Y:S01]  /*14c0*/  @!P0 IMAD R3, R36, c[0x0][0x1d8], RZ ;  /* 0x0000760024038a24 */ /* 0x000fe200078e02ff */
[----:B------:R-:W-:Y:S02]  /*14d0*/  MOV R36, UR6 ;  /* 0x0000000600247c02 */ /* 0x000fe40008000f00 */
[----:B------:R-:W-:-:S06]  /*14e0*/  MOV R37, UR7 ;  /* 0x0000000700257c02 */ /* 0x000fcc0008000f00 */
[----:B------:R-:W2:Y:S01]  /*14f0*/  LDG.E.64 R36, [R36.64] ;  /* 0x0000001224247981 */ /* 0x000ea2000c1e1b00 */
[----:B------:R-:W-:Y:S02]  /*1500*/  ISETP.GE.U32.AND P6, PT, R88, c[0x0][0x1e0], PT ;  /* 0x0000780058007a0c */ /* 0x000fe40003fc6070 */
[----:B------:R-:W-:Y:S02]  /*1510*/  SHF.R.S32.HI R40, RZ, 0x1f, R88 ;  /* 0x0000001fff287819 */ /* 0x000fe40000011458 */
[----:B------:R-:W-:Y:S02]  /*1520*/  ISETP.GE.U32.AND P2, PT, R87, c[0x0][0x1e0], PT ;  /* 0x0000780057007a0c */ /* 0x000fe40003f46070 */
[----:B------:R-:W-:Y:S02]  /*1530*/  SHF.R.S32.HI R39, RZ, 0x1f, R87 ;  /* 0x0000001fff277819 */ /* 0x000fe40000011457 */
[----:B------:R-:W-:Y:S02]  /*1540*/  ISETP.GE.AND.EX P6, PT, R40, c[0x0][0x1e4], PT, P6 ;  /* 0x0000790028007a0c */ /* 0x000fe40003fc6360 */
[----:B------:R-:W-:-:S02]  /*1550*/  IADD3 R47, R2, 0xd0, RZ ;  /* 0x000000d0022f7810 */ /* 0x000fc40007ffe0ff */
[----:B------:R-:W-:Y:S02]  /*1560*/  ISETP.GE.AND.EX P2, PT, R39, c[0x0][0x1e4], PT, P2 ;  /* 0x0000790027007a0c */ /* 0x000fe40003f46320 */
[----:B------:R-:W-:Y:S02]  /*1570*/  IADD3 R38, R2, 0xc0, RZ ;  /* 0x000000c002267810 */ /* 0x000fe40007ffe0ff */
[----:B------:R-:W-:Y:S02]  /*1580*/  @!P0 MOV R42, R4 ;  /* 0x00000004002a8202 */ /* 0x000fe40000000f00 */
[----:B------:R-:W-:Y:S02]  /*1590*/  @!P0 MOV R43, R7 ;  /* 0x00000007002b8202 */ /* 0x000fe40000000f00 */
[----:B------:R-:W-:Y:S02]  /*15a0*/  ISETP.GT.U32.OR P6, PT, R0, 0x22f, P6 ;  /* 0x0000022f0000780c */ /* 0x000fe400037c4470 */
[----:B------:R-:W-:-:S02]  /*15b0*/  ISETP.GE.U32.AND P4, PT, R47, c[0x0][0x1e0], PT ;  /* 0x000078002f007a0c */ /* 0x000fc40003f86070 */
[----:B------:R-:W-:Y:S02]  /*15c0*/  SHF.R.S32.HI R41, RZ, 0x1f, R47 ;  /* 0x0000001fff297819 */ /* 0x000fe4000001142f */
[----:B------:R-:W-:Y:S01]  /*15d0*/  ISETP.GT.U32.OR P2, PT, R0, 0x22f, P2 ;  /* 0x0000022f0000780c */ /* 0x000fe20001744470 */
[----:B------:R-:W-:Y:S01]  /*15e0*/  @!P0 IMAD R3, R44, c[0x0][0x1dc], R3 ;  /* 0x000077002c038a24 */ /* 0x000fe200078e0203 */
[----:B------:R-:W-:Y:S01]  /*15f0*/  ISETP.GE.U32.AND P3, PT, R38, c[0x0][0x1e0], PT ;  /* 0x0000780026007a0c */ /* 0x000fe20003f66070 */
[----:B------:R-:W-:Y:S01]  /*1600*/  @!P0 IMAD.WIDE.U32 R42, R44, c[0x0][0x1d8], R42 ;  /* 0x000076002c2a8a25 */ /* 0x000fe200078e002a */
[----:B------:R-:W-:Y:S02]  /*1610*/  SHF.R.S32.HI R35, RZ, 0x1f, R38 ;  /* 0x0000001fff237819 */ /* 0x000fe40000011426 */
[----:B------:R-:W-:Y:S02]  /*1620*/  ISETP.GE.AND.EX P4, PT, R41, c[0x0][0x1e4], PT, P4 ;  /* 0x0000790029007a0c */ /* 0x000fe40003f86340 */
[----:B------:R-:W-:-:S02]  /*1630*/  ISETP.GE.AND.EX P3, PT, R35, c[0x0][0x1e4], PT, P3 ;  /* 0x0000790023007a0c */ /* 0x000fc40003f66330 */
[----:B------:R-:W-:Y:S02]  /*1640*/  @!P0 IADD3 R3, R43, R3, RZ ;  /* 0x000000032b038210 */ /* 0x000fe40007ffe0ff */
[C---:B------:R-:W-:Y:S02]  /*1650*/  ISETP.GT.U32.OR P4, PT, R0.reuse, 0x22f, P4 ;  /* 0x0000022f0000780c */ /* 0x040fe40002784470 */
[----:B------:R-:W-:Y:S02]  /*1660*/  ISETP.GT.U32.OR P3, PT, R0, 0x22f, P3 ;  /* 0x0000022f0000780c */ /* 0x000fe40001f64470 */
[C---:B------:R-:W-:Y:S02]  /*1670*/  @!P0 SHF.L.U32 R43, R42.reuse, 0x2, RZ ;  /* 0x000000022a2b8819 */ /* 0x040fe400000006ff */
[----:B------:R-:W-:Y:S01]  /*1680*/  @!P0 SHF.L.U64.HI R42, R42, 0x2, R3 ;  /* 0x000000022a2a8819 */ /* 0x000fe20000010203 */
[----:B------:R-:W-:Y:S02]  /*1690*/  @!P6 IMAD R3, R40, c[0x0][0x1d8], RZ ;  /* 0x000076002803ea24 */ /* 0x000fe400078e02ff */
[----:B-1----:R-:W-:-:S02]  /*16a0*/  @!P2 IMAD R24, R39, c[0x0][0x1d8], RZ ;  /* 0x000076002718aa24 */ /* 0x002fc400078e02ff */
[----:B------:R-:W-:Y:S01]  /*16b0*/  @!P6 IMAD R46, R88, c[0x0][0x1dc], R3 ;  /* 0x00007700582eea24 */ /* 0x000fe200078e0203 */
[-C--:B------:R-:W-:Y:S01]  /*16c0*/  @!P2 MOV R25, R7.reuse ;  /* 0x000000070019a202 */ /* 0x080fe20000000f00 */
[----:B------:R-:W-:Y:S01]  /*16d0*/  @!P2 IMAD R3, R87, c[0x0][0x1dc], R24 ;  /* 0x000077005703aa24 */ /* 0x000fe200078e0218 */
[-C--:B------:R-:W-:Y:S01]  /*16e0*/  @!P2 MOV R24, R4.reuse ;  /* 0x000000040018a202 */ /* 0x080fe20000000f00 */
[----:B------:R-:W-:Y:S01]  /*16f0*/  @!P4 IMAD R34, R41, c[0x0][0x1d8], RZ ;  /* 0x000076002922ca24 */ /* 0x000fe200078e02ff */
[----:B------:R-:W-:Y:S01]  /*1700*/  @!P3 MOV R40, R4 ;  /* 0x000000040028b202 */ /* 0x000fe20000000f00 */
[----:B------:R-:W-:Y:S01]  /*1710*/  @!P3 IMAD R35, R35, c[0x0][0x1d8], RZ ;  /* 0x000076002323ba24 */ /* 0x000fe200078e02ff */
[-C--:B------:R-:W-:Y:S01]  /*1720*/  @!P3 MOV R41, R7.reuse ;  /* 0x000000070029b202 */ /* 0x080fe20000000f00 */
[----:B------:R-:W-:Y:S01]  /*1730*/  @!P2 IMAD.WIDE.U32 R24, R87, c[0x0][0x1d8], R24 ;  /* 0x000076005718aa25 */ /* 0x000fe200078e0018 */
[----:B------:R-:W-:-:S03]  /*1740*/  @!P6 MOV R39, R7 ;  /* 0x000000070027e202 */ /* 0x000fc60000000f00 */
[C---:B------:R-:W-:Y:S01]  /*1750*/  @!P3 IMAD R35, R38.reuse, c[0x0][0x1dc], R35 ;  /* 0x000077002623ba24 */ /* 0x040fe200078e0223 */
[----:B------:R-:W-:Y:S01]  /*1760*/  @!P2 IADD3 R3, R25, R3, RZ ;  /* 0x000000031903a210 */ /* 0x000fe20007ffe0ff */
[----:B------:R-:W-:Y:S01]  /*1770*/  @!P3 IMAD.WIDE.U32 R40, R38, c[0x0][0x1d8], R40 ;  /* 0x000076002628ba25 */ /* 0x000fe200078e0028 */
[-C--:B------:R-:W-:Y:S01]  /*1780*/  @!P6 MOV R38, R4.reuse ;  /* 0x000000040026e202 */ /* 0x080fe20000000f00 */
[----:B------:R-:W-:Y:S01]  /*1790*/  CS2R R54, SRZ ;  /* 0x0000000000367805 */ /* 0x000fe2000001ff00 */
[C---:B------:R-:W-:Y:S02]  /*17a0*/  @!P2 SHF.L.U32 R78, R24.reuse, 0x2, RZ ;  /* 0x00000002184ea819 */ /* 0x040fe400000006ff */
[----:B------:R-:W-:Y:S01]  /*17b0*/  @!P2 SHF.L.U64.HI R3, R24, 0x2, R3 ;  /* 0x000000021803a819 */ /* 0x000fe20000010203 */
[----:B------:R-:W-:Y:S01]  /*17c0*/  @!P6 IMAD.WIDE.U32 R38, R88, c[0x0][0x1d8], R38 ;  /* 0x000076005826ea25 */ /* 0x000fe200078e0026 */
[----:B------:R-:W-:Y:S01]  /*17d0*/  CS2R R24, SRZ ;  /* 0x0000000000187805 */ /* 0x000fe2000001ff00 */
[----:B------:R-:W-:Y:S01]  /*17e0*/  @!P4 MOV R44, R4 ;  /* 0x00000004002cc202 */ /* 0x000fe20000000f00 */
[----:B------:R0:W5:Y:S01]  /*17f0*/  @!P5 LDG.E.64 R54, [R30.64] ;  /* 0x000000121e36d981 */ /* 0x000162000c1e1b00 */
[----:B------:R-:W-:-:S02]  /*1800*/  @!P4 MOV R45, R7 ;  /* 0x00000007002dc202 */ /* 0x000fc40000000f00 */
[----:B------:R-:W-:Y:S01]  /*1810*/  @!P6 IADD3 R46, R39, R46, RZ ;  /* 0x0000002e272ee210 */ /* 0x000fe20007ffe0ff */
[----:B------:R1:W5:Y:S01]  /*1820*/  @!P5 LDG.E.64 R24, [R28.64] ;  /* 0x000000121c18d981 */ /* 0x000362000c1e1b00 */
[C---:B------:R-:W-:Y:S02]  /*1830*/  @!P4 IMAD R34, R47.reuse, c[0x0][0x1dc], R34 ;  /* 0x000077002f22ca24 */ /* 0x040fe400078e0222 */
[----:B------:R-:W-:Y:S01]  /*1840*/  @!P4 IMAD.WIDE.U32 R44, R47, c[0x0][0x1d8], R44 ;  /* 0x000076002f2cca25 */ /* 0x000fe200078e002c */
[C---:B------:R-:W-:Y:S02]  /*1850*/  @!P6 SHF.L.U32 R74, R38.reuse, 0x2, RZ ;  /* 0x00000002264ae819 */ /* 0x040fe400000006ff */
[----:B------:R-:W-:Y:S02]  /*1860*/  @!P6 SHF.L.U64.HI R75, R38, 0x2, R46 ;  /* 0x00000002264be819 */ /* 0x000fe4000001022e */
[----:B-1----:R-:W-:Y:S01]  /*1870*/  @!P0 IADD3 R28, P5, R43, c[0x0][0x180], RZ ;  /* 0x000060002b1c8a10 */ /* 0x002fe20007fbe0ff */
[----:B------:R-:W-:Y:S01]  /*1880*/  CS2R R38, SRZ ;  /* 0x0000000000267805 */ /* 0x000fe2000001ff00 */
[----:B------:R-:W-:-:S02]  /*1890*/  @!P3 IADD3 R35, R41, R35, RZ ;  /* 0x000000232923b210 */ /* 0x000fc40007ffe0ff */
[----:B------:R-:W-:Y:S01]  /*18a0*/  @!P0 IADD3.X R29, R42, c[0x0][0x184], RZ, P5, !PT ;  /* 0x000061002a1d8a10 */ /* 0x000fe20002ffe4ff */
[----:B------:R-:W-:Y:S01]  /*18b0*/  CS2R R52, SRZ ;  /* 0x0000000000347805 */ /* 0x000fe2000001ff00 */
[----:B------:R-:W-:Y:S01]  /*18c0*/  @!P4 IADD3 R41, R45, R34, RZ ;  /* 0x000000222d29c210 */ /* 0x000fe20007ffe0ff */
[----:B------:R1:W3:Y:S01]  /*18d0*/  @P1 LDG.E.64 R38, [R32.64] ;  /* 0x0000001220261981 */ /* 0x0002e2000c1e1b00 */
[----:B0-----:R-:W-:Y:S02]  /*18e0*/  @!P0 IADD3 R30, P5, R43, c[0x0][0x178], RZ ;  /* 0x00005e002b1e8a10 */ /* 0x001fe40007fbe0ff */
[----:B------:R-:W-:Y:S01]  /*18f0*/  @!P3 SHF.L.U32 R34, R40, 0x2, RZ ;  /* 0x000000022822b819 */ /* 0x000fe200000006ff */
[----:B------:R-:W-:Y:S01]  /*1900*/  CS2R R48, SRZ ;  /* 0x0000000000307805 */ /* 0x000fe2000001ff00 */
[----:B------:R-:W-:Y:S01]  /*1910*/  @!P0 IADD3.X R31, R42, c[0x0][0x17c], RZ, P5, !PT ;  /* 0x00005f002a1f8a10 */ /* 0x000fe20002ffe4ff */
[----:B------:R0:W5:Y:S01]  /*1920*/  @P1 LDG.E.64 R52, [R26.64] ;  /* 0x000000121a341981 */ /* 0x000162000c1e1b00 */
[----:B------:R-:W-:-:S02]  /*1930*/  @!P3 SHF.L.U64.HI R35, R40, 0x2, R35 ;  /* 0x000000022823b819 */ /* 0x000fc40000010223 */
[----:B-1----:R-:W-:Y:S01]  /*1940*/  @!P3 IADD3 R32, P5, R34, c[0x0][0x180], RZ ;  /* 0x000060002220ba10 */ /* 0x002fe20007fbe0ff */
[----:B------:R-:W-:Y:S01]  /*1950*/  CS2R R46, SRZ ;  /* 0x00000000002e7805 */ /* 0x000fe2000001ff00 */
[----:B------:R-:W-:Y:S01]  /*1960*/  @!P4 SHF.L.U32 R40, R44, 0x2, RZ ;  /* 0x000000022c28c819 */ /* 0x000fe200000006ff */
[----:B------:R1:W5:Y:S01]  /*1970*/  @!P0 LDG.E.64 R48, [R28.64] ;  /* 0x000000121c308981 */ /* 0x000362000c1e1b00 */
[----:B------:R-:W-:Y:S01]  /*1980*/  @!P3 IADD3.X R33, R35, c[0x0][0x184], RZ, P5, !PT ;  /* 0x000061002321ba10 */ /* 0x000fe20002ffe4ff */
[----:B0-----:R-:W-:Y:S01]  /*1990*/  CS2R R26, SRZ ;  /* 0x00000000001a7805 */ /* 0x001fe2000001ff00 */
[----:B------:R-:W-:-:S03]  /*19a0*/  @!P3 IADD3 R34, P5, R34, c[0x0][0x178], RZ ;  /* 0x00005e002222ba10 */ /* 0x000fc60007fbe0ff */
[----:B------:R0:W5:Y:S01]  /*19b0*/  @!P3 LDG.E.64 R46, [R32.64] ;  /* 0x00000012202eb981 */ /* 0x000162000c1e1b00 */
[----:B------:R-:W-:Y:S02]  /*19c0*/  @!P4 SHF.L.U64.HI R41, R44, 0x2, R41 ;  /* 0x000000022c29c819 */ /* 0x000fe40000010229 */
[----:B------:R-:W-:Y:S01]  /*19d0*/  @!P3 IADD3.X R35, R35, c[0x0][0x17c], RZ, P5, !PT ;  /* 0x00005f002323ba10 */ /* 0x000fe20002ffe4ff */
[----:B-1----:R-:W-:Y:S01]  /*19e0*/  CS2R R28, SRZ ;  /* 0x00000000001c7805 */ /* 0x002fe2000001ff00 */
[----:B------:R1:W5:Y:S01]  /*19f0*/  @!P0 LDG.E.64 R26, [R30.64] ;  /* 0x000000121e1a8981 */ /* 0x000362000c1e1b00 */
[----:B------:R-:W-:Y:S01]  /*1a00*/  CS2R R44, SRZ ;  /* 0x00000000002c7805 */ /* 0x000fe2000001ff00 */
[----:B0-----:R-:W-:-:S03]  /*1a10*/  @!P4 IADD3 R32, P0, R40, c[0x0][0x180], RZ ;  /* 0x000060002820ca10 */ /* 0x001fc60007f1e0ff */
[----:B------:R0:W5:Y:S01]  /*1a20*/  @!P3 LDG.E.64 R28, [R34.64] ;  /* 0x00000012221cb981 */ /* 0x000162000c1e1b00 */
[----:B------:R-:W-:-:S05]  /*1a30*/  @!P4 IADD3.X R33, R41, c[0x0][0x184], RZ, P0, !PT ;  /* 0x000061002921ca10 */ /* 0x000fca00007fe4ff */
[----:B------:R4:W5:Y:S01]  /*1a40*/  @!P4 LDG.E.64 R44, [R32.64] ;  /* 0x00000012202cc981 */ /* 0x000962000c1e1b00 */
[----:B0-----:R-:W-:Y:S02]  /*1a50*/  @!P4 IADD3 R34, P3, R40, c[0x0][0x178], RZ ;  /* 0x00005e002822ca10 */ /* 0x001fe40007f7e0ff */
[C---:B------:R-:W-:Y:S02]  /*1a60*/  @!P6 IADD3 R40, P5, R74.reuse, c[0x0][0x180], RZ ;  /* 0x000060004a28ea10 */ /* 0x040fe40007fbe0ff */
[----:B------:R-:W-:Y:S02]  /*1a70*/  @!P6 IADD3 R74, P0, R74, c[0x0][0x178], RZ ;  /* 0x00005e004a4aea10 */ /* 0x000fe40007f1e0ff */
[----:B------:R-:W-:Y:S02]  /*1a80*/  @!P4 IADD3.X R35, R41, c[0x0][0x17c], RZ, P3, !PT ;  /* 0x00005f002923ca10 */ /* 0x000fe40001ffe4ff */
[C---:B------:R-:W-:Y:S01]  /*1a90*/  @!P6 IADD3.X R41, R75.reuse, c[0x0][0x184], RZ, P5, !PT ;  /* 0x000061004b29ea10 */ /* 0x040fe20002ffe4ff */
[----:B----4-:R-:W-:Y:S01]  /*1aa0*/  CS2R R32, SRZ ;  /* 0x0000000000207805 */ /* 0x010fe2000001ff00 */
[----:B------:R-:W-:-:S05]  /*1ab0*/  @!P6 IADD3.X R75, R75, c[0x0][0x17c], RZ, P0, !PT ;  /* 0x00005f004b4bea10 */ /* 0x000fca00007fe4ff */
[----:B------:R0:W5:Y:S01]  /*1ac0*/  @!P6 LDG.E.64 R32, [R74.64] ;  /* 0x000000124a20e981 */ /* 0x000162000c1e1b00 */
[----:B-1----:R-:W-:Y:S01]  /*1ad0*/  CS2R R30, SRZ ;  /* 0x00000000001e7805 */ /* 0x002fe2000001ff00 */
[----:B------:R-:W-:-:S05]  /*1ae0*/  @!P2 IADD3 R76, P3, R78, c[0x0][0x180], RZ ;  /* 0x000060004e4caa10 */ /* 0x000fca0007f7e0ff */
[----:B------:R1:W5:Y:S01]  /*1af0*/  @!P4 LDG.E.64 R30, [R34.64] ;  /* 0x00000012221ec981 */ /* 0x000362000c1e1b00 */
[----:B------:R-:W-:Y:S02]  /*1b00*/  @!P2 IADD3 R78, P4, R78, c[0x0][0x178], RZ ;  /* 0x00005e004e4eaa10 */ /* 0x000fe40007f9e0ff */
[C---:B------:R-:W-:Y:S02]  /*1b10*/  @!P2 IADD3.X R77, R3.reuse, c[0x0][0x184], RZ, P3, !PT ;  /* 0x00006100034daa10 */ /* 0x040fe40001ffe4ff */
[----:B------:R-:W-:Y:S01]  /*1b20*/  @!P2 IADD3.X R79, R3, c[0x0][0x17c], RZ, P4, !PT ;  /* 0x00005f00034faa10 */ /* 0x000fe200027fe4ff */
[----:B------:R-:W-:Y:S01]  /*1b30*/  CS2R R42, SRZ ;  /* 0x00000000002a7805 */ /* 0x000fe2000001ff00 */
[----:B-1----:R-:W-:-:S05]  /*1b40*/  CS2R R34, SRZ ;  /* 0x0000000000227805 */ /* 0x002fca000001ff00 */
[----:B------:R1:W5:Y:S01]  /*1b50*/  @!P6 LDG.E.64 R42, [R40.64] ;  /* 0x00000012282ae981 */ /* 0x000362000c1e1b00 */
[----:B------:R-:W-:Y:S01]  /*1b60*/  UMOV UR25, 0x3f800000 ;  /* 0x3f80000000197882 */ /* 0x000fe20000000000 */
[----:B------:R-:W-:Y:S02]  /*1b70*/  BSSY B0, `(.L_x_2166) ;  /* 0x000001e000007945 */ /* 0x000fe40003800000 */
[----:B------:R3:W5:Y:S01]  /*1b80*/  @!P2 LDG.E.64 R34, [R78.64] ;  /* 0x000000124e22a981 */ /* 0x000762000c1e1b00 */
[----:B-1----:R-:W-:Y:S01]  /*1b90*/  CS2R R40, SRZ ;  /* 0x0000000000287805 */ /* 0x002fe2000001ff00 */
[----:B------:R-:W-:-:S05]  /*1ba0*/  ISETP.NE.AND P5, PT, RZ, UR21, PT ;  /* 0x00000015ff007c0c */ /* 0x000fca000bfa5270 */
[----:B------:R1:W5:Y:S01]  /*1bb0*/  @!P2 LDG.E.64 R40, [R76.64] ;  /* 0x000000124c28a981 */ /* 0x000362000c1e1b00 */
        /* <DEDUP_REMOVED lines=11> */
[----:B---3--:R-:W-:Y:S02]  /*1c70*/  FADD.FTZ R78, R38, -UR6 ;  /* 0x80000006264e7e21 */ /* 0x008fe40008010000 */
[----:B-1----:R-:W-:Y:S02]  /*1c80*/  FADD.FTZ R77, R39, -UR6 ;  /* 0x80000006274d7e21 */ /* 0x002fe40008010000 */
[----:B------:R-:W-:Y:S01]  /*1c90*/  CS2R R38, SRZ ;  /* 0x0000000000267805 */ /* 0x000fe2000001ff00 */
[----:B--2---:R-:W-:-:S06]  /*1ca0*/  @UP0 UMOV UR25, UR5 ;  /* 0x0000000500190c82 */ /* 0x004fcc0008000000 */
[----:B------:R-:W-:Y:S05]  /*1cb0*/  @P0 BRA `(.L_x_2167) ;  /* 0x0000009000000947 */ /* 0x000fea0003800000 */
[----:B0-----:R-:W-:Y:S02]  /*1cc0*/  ISETP.NE.AND P0, PT, RZ, UR21, PT ;  /* 0x00000015ff007c0c */ /* 0x001fe4000bf05270 */
[----:B------:R-:W-:-:S04]  /*1cd0*/  IADD3 R3, R86, UR22, RZ ;  /* 0x0000001656037c10 */ /* 0x000fc8000fffe0ff */
[----:B------:R-:W-:-:S07]  /*1ce0*/  SHF.R.S32.HI R37, RZ, 0x1f, R3 ;  /* 0x0000001fff257819 */ /* 0x000fce0000011403 */
[----:B------:R-:W-:-:S04]  /*1cf0*/  @P0 LEA R36, P2, R3, c[0x0][0x190], 0x2 ;  /* 0x0000640003240a11 */ /* 0x000fc800078410ff */
[----:B------:R-:W-:-:S05]  /*1d00*/  @P0 LEA.HI.X R37, R3, c[0x0][0x194], R37, 0x2, P2 ;  /* 0x0000650003250a11 */ /* 0x000fca00010f1425 */
[----:B------:R0:W5:Y:S02]  /*1d10*/  @P0 LDG.E.64 R38, [R36.64] ;  /* 0x0000001224260981 */ /* 0x000164000c1e1b00 */
[----:B0-----:R-:W-:-:S10]  /*1d20*/  HFMA2.MMA R36, -RZ, RZ, 0, 2.384185791015625e-07 ;  /* 0x00000004ff247435 */ /* 0x001fd400000001ff */
[----:B------:R-:W-:-:S06]  /*1d30*/  IMAD.WIDE R36, R3, R36, c[0x0][0x188] ;  /* 0x0000620003247625 */ /* 0x000fcc00078e0224 */
[----:B------:R-:W5:Y:S02]  /*1d40*/  LDG.E.64 R36, [R36.64] ;  /* 0x0000001224247981 */ /* 0x000f64000c1e1b00 */
.L_x_2167:
[----:B0-----:R-:W-:Y:S05]  /*1d50*/  BSYNC B0 ;  /* 0x0000000000007941 */ /* 0x001fea0003800000 */
.L_x_2166:
[----:B-----5:R-:W-:Y:S01]  /*1d60*/  MOV R79, R52 ;  /* 0x00000034004f7202 */ /* 0x020fe20000000f00 */
[----:B------:R-:W-:Y:S01]  /*1d70*/  FMUL.FTZ R78, R78, UR25 ;  /* 0x000000194e4e7c20 */ /* 0x000fe20008410000 */
[----:B------:R-:W-:Y:S01]  /*1d80*/  MOV R3, R53 ;  /* 0x0000003500037202 */ /* 0x000fe20000000f00 */
        /* <DEDUP_REMOVED lines=20> */
.L_x_2168:
[----:B------:R-:W-:Y:S02]  /*1ed0*/  FMUL.FTZ R76, R79, R36 ;  /* 0x000000244f4c7220 */ /* 0x000fe40000410000 */
[----:B------:R-:W-:Y:S02]  /*1ee0*/  FMUL.FTZ R74, R3, R37 ;  /* 0x00000025034a7220 */ /* 0x000fe40000410000 */
[----:B------:R-:W-:Y:S02]  /*1ef0*/  FFMA.FTZ R75, R78, R76, RZ ;  /* 0x0000004c4e4b7223 */ /* 0x000fe400000100ff */
[----:B------:R-:W-:Y:S02]  /*1f00*/  FADD.FTZ R76, RZ, R76 ;  /* 0x0000004cff4c7221 */ /* 0x000fe40000010000 */
[----:B------:R-:W-:Y:S02]  /*1f10*/  FFMA.FTZ R75, R77, R74, R75 ;  /* 0x0000004a4d4b7223 */ /* 0x000fe4000001004b */
[----:B------:R-:W-:-:S02]  /*1f20*/  FADD.FTZ R74, R74, R76 ;  /* 0x0000004c4a4a7221 */ /* 0x000fc40000010000 */
[----:B------:R-:W-:Y:S01]  /*1f30*/  FADD.FTZ R81, R72, -UR6 ;  /* 0x8000000648517e21 */ /* 0x000fe20008010000 */
[----:B------:R-:W-:Y:S01]  /*1f40*/  MOV R72, R51 ;  /* 0x0000003300487202 */ /* 0x000fe20000000f00 */
[----:B------:R-:W-:Y:S01]  /*1f50*/  FADD.FTZ R76, R73, -UR6 ;  /* 0x80000006494c7e21 */ /* 0x000fe20008010000 */
[----:B------:R-:W-:Y:S01]  /*1f60*/  MOV R73, R50 ;  /* 0x0000003200497202 */ /* 0x000fe20000000f00 */
[----:B------:R-:W-:Y:S02]  /*1f70*/  FMUL.FTZ R81, R81, UR25 ;  /* 0x0000001951517c20 */ /* 0x000fe40008410000 */
[----:B------:R-:W-:Y:S02]  /*1f80*/  FFMA.FTZ R82, R78, R79, RZ ;  /* 0x0000004f4e527223 */ /* 0x000fe400000100ff */
        /* <DEDUP_REMOVED lines=20> */
.L_x_2169:
[----:B------:R-:W-:Y:S02]  /*20d0*/  FADD.FTZ R89, RZ, R79 ;  /* 0x0000004fff597221 */ /* 0x000fe40000010000 */
[----:B------:R-:W-:Y:S02]  /*20e0*/  FMUL.FTZ R80, R73, R36 ;  /* 0x0000002449507220 */ /* 0x000fe40000410000 */
[----:B------:R-:W-:Y:S02]  /*20f0*/  FFMA.FTZ R79, R81, R73, R82 ;  /* 0x00000049514f7223 */ /* 0x000fe40000010052 */
[----:B------:R-:W-:Y:S02]  /*2100*/  FADD.FTZ R89, R89, R73 ;  /* 0x0000004959597221 */ /* 0x000fe40000010000 */
[----:B------:R-:W-:Y:S02]  /*2110*/  FFMA.FTZ R73, R81, R80, R75 ;  /* 0x0000005051497223 */ /* 0x000fe4000001004b */
[----:B------:R-:W-:-:S02]  /*2120*/  FADD.FTZ R74, R74, R80 ;  /* 0x000000504a4a7221 */ /* 0x000fc40000010000 */
[----:B------:R-:W-:Y:S02]  /*2130*/  FFMA.FTZ R80, R77, R3, RZ ;  /* 0x000000034d507223 */ /* 0x000fe400000100ff */
[----:B------:R-:W-:Y:S02]  /*2140*/  FMUL.FTZ R75, R72, R37 ;  /* 0x00000025484b7220 */ /* 0x000fe40000410000 */
[----:B------:R-:W-:Y:S02]  /*2150*/  FADD.FTZ R82, RZ, R3 ;  /* 0x00000003ff527221 */ /* 0x000fe40000010000 */
[----:B------:R-:W-:Y:S02]  /*2160*/  FADD.FTZ R70, R70, -UR6 ;  /* 0x8000000646467e21 */ /* 0x000fe40008010000 */
[----:B------:R-:W-:Y:S01]  /*2170*/  FADD.FTZ R83, R71, -UR6 ;  /* 0x8000000647537e21 */ /* 0x000fe20008010000 */
[----:B------:R-:W-:Y:S01]  /*2180*/  MOV R71, R8 ;  /* 0x0000000800477202 */ /* 0x000fe20000000f00 */
[----:B------:R-:W-:-:S02]  /*2190*/  FFMA.FTZ R3, R76, R72, R80 ;  /* 0x000000484c037223 */ /* 0x000fc40000010050 */
[----:B------:R-:W-:Y:S02]  /*21a0*/  FFMA.FTZ R73, R76, R75, R73 ;  /* 0x0000004b4c497223 */ /* 0x000fe40000010049 */
[----:B------:R-:W-:Y:S01]  /*21b0*/  FADD.FTZ R74, R75, R74 ;  /* 0x0000004a4b4a7221 */ /* 0x000fe20000010000 */
[----:B------:R-:W-:Y:S01]  /*21c0*/  MOV R75, R9 ;  /* 0x00000009004b7202 */ /* 0x000fe20000000f00 */
        /* <DEDUP_REMOVED lines=22> */
.L_x_2170:
[----:B------:R-:W-:Y:S02]  /*2330*/  FMUL.FTZ R70, R71, R36 ;  /* 0x0000002447467220 */ /* 0x000fe40000410000 */
[----:B------:R-:W-:Y:S01]  /*2340*/  FADD.FTZ R85, R68, -UR6 ;  /* 0x8000000644557e21 */ /* 0x000fe20008010000 */
[----:B------:R-:W-:Y:S01]  /*2350*/  MOV R68, R10 ;  /* 0x0000000a00447202 */ /* 0x000fe20000000f00 */
[----:B------:R-:W-:Y:S02]  /*2360*/  FFMA.FTZ R73, R84, R70, R73 ;  /* 0x0000004654497223 */ /* 0x000fe40000010049 */
[----:B------:R-:W-:Y:S02]  /*2370*/  FADD.FTZ R70, R74, R70 ;  /* 0x000000464a467221 */ /* 0x000fe40000010000 */
[----:B------:R-:W-:Y:S02]  /*2380*/  FMUL.FTZ R74, R75, R37 ;  /* 0x000000254b4a7220 */ /* 0x000fe40000410000 */
[----:B------:R-:W-:-:S02]  /*2390*/  FADD.FTZ R69, R69, -UR6 ;  /* 0x8000000645457e21 */ /* 0x000fc40008010000 */
[----:B------:R-:W-:Y:S02]  /*23a0*/  FADD.FTZ R89, R89, R71 ;  /* 0x0000004759597221 */ /* 0x000fe40000010000 */
[C---:B------:R-:W-:Y:S02]  /*23b0*/  FFMA.FTZ R73, R83.reuse, R74, R73 ;  /* 0x0000004a53497223 */ /* 0x040fe40000010049 */
[----:B------:R-:W-:Y:S01]  /*23c0*/  FADD.FTZ R70, R74, R70 ;  /* 0x000000464a467221 */ /* 0x000fe20000010000 */
[----:B------:R-:W-:Y:S01]  /*23d0*/  MOV R74, R11 ;  /* 0x0000000b004a7202 */ /* 0x000fe20000000f00 */
[----:B------:R-:W-:Y:S02]  /*23e0*/  FFMA.FTZ R71, R84, R71, R79 ;  /* 0x0000004754477223 */ /* 0x000fe4000001004f */
[----:B------:R-:W-:Y:S02]  /*23f0*/  FADD.FTZ R72, R72, R75 ;  /* 0x0000004b48487221 */ /* 0x000fe40000010000 */
[----:B------:R-:W-:-:S02]  /*2400*/  FFMA.FTZ R3, R83, R75, R3 ;  /* 0x0000004b53037223 */ /* 0x000fc40000010003 */
        /* <DEDUP_REMOVED lines=21> */
.L_x_2171:
[----:B------:R-:W-:Y:S02]  /*2560*/  FMUL.FTZ R69, R68, R36 ;  /* 0x0000002444457220 */ /* 0x000fe40000410000 */
[----:B------:R-:W-:Y:S02]  /*2570*/  FADD.FTZ R89, R89, R68 ;  /* 0x0000004459597221 */ /* 0x000fe40000010000 */
[C---:B------:R-:W-:Y:S02]  /*2580*/  FFMA.FTZ R68, R85.reuse, R68, R71 ;  /* 0x0000004455447223 */ /* 0x040fe40000010047 */
[----:B------:R-:W-:Y:S02]  /*2590*/  FFMA.FTZ R73, R85, R69, R73 ;  /* 0x0000004555497223 */ /* 0x000fe40000010049 */
[----:B------:R-:W-:Y:S02]  /*25a0*/  FADD.FTZ R70, R70, R69 ;  /* 0x0000004546467221 */ /* 0x000fe40000010000 */
[----:B------:R-:W-:-:S02]  /*25b0*/  FMUL.FTZ R71, R74, R37 ;  /* 0x000000254a477220 */ /* 0x000fc40000410000 */
[----:B------:R-:W-:Y:S02]  /*25c0*/  FADD.FTZ R69, R72, R74 ;  /* 0x0000004a48457221 */ /* 0x000fe40000010000 */
[----:B------:R-:W-:Y:S02]  /*25d0*/  FFMA.FTZ R3, R82, R74, R3 ;  /* 0x0000004a52037223 */ /* 0x000fe40000010003 */
[----:B------:R-:W-:Y:S02]  /*25e0*/  FADD.FTZ R66, R66, -UR6 ;  /* 0x8000000642427e21 */ /* 0x000fe40008010000 */
[----:B------:R-:W-:Y:S01]  /*25f0*/  FADD.FTZ R74, R67, -UR6 ;  /* 0x80000006434a7e21 */ /* 0x000fe20008010000 */
[----:B------:R-:W-:Y:S01]  /*2600*/  MOV R67, R12 ;  /* 0x0000000c00437202 */ /* 0x000fe20000000f00 */
[----:B------:R-:W-:Y:S02]  /*2610*/  FFMA.FTZ R72, R82, R71, R73 ;  /* 0x0000004752487223 */ /* 0x000fe40000010049 */
[----:B------:R-:W-:Y:S01]  /*2620*/  FADD.FTZ R70, R71, R70 ;  /* 0x0000004647467221 */ /* 0x000fe20000010000 */
[----:B------:R-:W-:Y:S01]  /*2630*/  MOV R71, R13 ;  /* 0x0000000d00477202 */ /* 0x000fe20000000f00 */
        /* <DEDUP_REMOVED lines=21> */
.L_x_2172:
[----:B------:R-:W-:Y:S02]  /*2790*/  FMUL.FTZ R66, R67, R36 ;  /* 0x0000002443427220 */ /* 0x000fe40000410000 */
[----:B------:R-:W-:Y:S02]  /*27a0*/  FADD.FTZ R89, R89, R67 ;  /* 0x0000004359597221 */ /* 0x000fe40000010000 */
[C---:B------:R-:W-:Y:S02]  /*27b0*/  FFMA.FTZ R68, R75.reuse, R67, R68 ;  /* 0x000000434b447223 */ /* 0x040fe40000010044 */
[----:B------:R-:W-:Y:S02]  /*27c0*/  FFMA.FTZ R67, R75, R66, R72 ;  /* 0x000000424b437223 */ /* 0x000fe40000010048 */
[----:B------:R-:W-:Y:S02]  /*27d0*/  FADD.FTZ R66, R70, R66 ;  /* 0x0000004246427221 */ /* 0x000fe40000010000 */
[----:B------:R-:W-:-:S02]  /*27e0*/  FMUL.FTZ R70, R71, R37 ;  /* 0x0000002547467220 */ /* 0x000fc40000410000 */
[----:B------:R-:W-:Y:S02]  /*27f0*/  FADD.FTZ R64, R64, -UR6 ;  /* 0x8000000640407e21 */ /* 0x000fe40008010000 */
[----:B------:R-:W-:Y:S01]  /*2800*/  FADD.FTZ R72, R65, -UR6 ;  /* 0x8000000641487e21 */ /* 0x000fe20008010000 */
[----:B------:R-:W-:Y:S01]  /*2810*/  MOV R65, R14 ;  /* 0x0000000e00417202 */ /* 0x000fe20000000f00 */
[----:B------:R-:W-:Y:S02]  /*2820*/  FFMA.FTZ R67, R74, R70, R67 ;  /* 0x000000464a437223 */ /* 0x000fe40000010043 */
[----:B------:R-:W-:Y:S01]  /*2830*/  FADD.FTZ R66, R70, R66 ;  /* 0x0000004246427221 */ /* 0x000fe20000010000 */
[----:B------:R-:W-:Y:S01]  /*2840*/  MOV R70, R15 ;  /* 0x0000000f00467202 */ /* 0x000fe20000000f00 */
        /* <DEDUP_REMOVED lines=23> */
.L_x_2173:
        /* <DEDUP_REMOVED lines=35> */
.L_x_2174:
        /* <DEDUP_REMOVED lines=8> */
[----:B------:R-:W-:Y:S02]  /*2c70*/  FFMA.FTZ R63, R71, R63, R68 ;  /* 0x0000003f473f7223 */ /* 0x000fe40000010044 */
        /* <DEDUP_REMOVED lines=26> */
.L_x_2175:
        /* <DEDUP_REMOVED lines=35> */
.L_x_2176:
        /* <DEDUP_REMOVED lines=35> */
.L_x_2177:
        /* <DEDUP_REMOVED lines=35> */
.L_x_2178:
[----:B------:R-:W-:Y:S02]  /*34b0*/  FMUL.FTZ R54, R55, R36 ;  /* 0x0000002437367220 */ /* 0x000fe40000410000 */
[----:B------:R-:W-:Y:S02]  /*34c0*/  FADD.FTZ R89, R89, R55 ;  /* 0x0000003759597221 */ /* 0x000fe40000010000 */
[C---:B------:R-:W-:Y:S02]  /*34d0*/  FFMA.FTZ R57, R63.reuse, R54, R57 ;  /* 0x000000363f397223 */ /* 0x040fe40000010039 */
[----:B------:R-:W-:Y:S02]  /*34e0*/  FADD.FTZ R54, R58, R54 ;  /* 0x000000363a367221 */ /* 0x000fe40000010000 */
[----:B------:R-:W-:Y:S02]  /*34f0*/  FFMA.FTZ R55, R63, R55, R60 ;  /* 0x000000373f377223 */ /* 0x000fe4000001003c */
        /* <DEDUP_REMOVED lines=30> */
.L_x_2179:
        /* <DEDUP_REMOVED lines=8> */
[----:B------:R-:W-:Y:S01]  /*3760*/  FADD.FTZ R59, R46, -UR6 ;  /* 0x800000062e3b7e21 */ /* 0x000fe20008010000 */
[----:B------:R-:W-:Y:S01]  /*3770*/  MOV R46, R29 ;  /* 0x0000001d002e7202 */ /* 0x000fe20000000f00 */
[----:B------:R-:W-:Y:S01]  /*3780*/  FADD.FTZ R58, R47, -UR6 ;  /* 0x800000062f3a7e21 */ /* 0x000fe20008010000 */
[----:B------:R-:W-:Y:S01]  /*3790*/  MOV R47, R28 ;  /* 0x0000001c002f7202 */ /* 0x000fe20000000f00 */
[----:B------:R-:W-:Y:S02]  /*37a0*/  FFMA.FTZ R56, R60, R55, R57 ;  /* 0x000000373c387223 */ /* 0x000fe40000010039 */
[----:B------:R-:W-:-:S02]  /*37b0*/  FADD.FTZ R54, R55, R54 ;  /* 0x0000003637367221 */ /* 0x000fc40000010000 */
        /* <DEDUP_REMOVED lines=21> */
.L_x_2180:
[----:B------:R-:W-:Y:S01]  /*3910*/  FMUL.FTZ R55, R47, R36 ;  /* 0x000000242f377220 */ /* 0x000fe20000410000 */
[----:B------:R-:W-:Y:S01]  /*3920*/  MOV R90, R30 ;  /* 0x0000001e005a7202 */ /* 0x000fe20000000f00 */
[----:B------:R-:W-:Y:S02]  /*3930*/  FADD.FTZ R45, R45, -UR6 ;  /* 0x800000062d2d7e21 */ /* 0x000fe40008010000 */
[----:B------:R-:W-:Y:S02]  /*3940*/  FFMA.FTZ R56, R59, R55, R56 ;  /* 0x000000373b387223 */ /* 0x000fe40000010038 */
[----:B------:R-:W-:Y:S02]  /*3950*/  FADD.FTZ R54, R54, R55 ;  /* 0x0000003736367221 */ /* 0x000fe40000010000 */
[----:B------:R-:W-:Y:S02]  /*3960*/  FMUL.FTZ R55, R46, R37 ;  /* 0x000000252e377220 */ /* 0x000fe40000410000 */
[----:B------:R-:W-:-:S02]  /*3970*/  FADD.FTZ R57, R44, -UR6 ;  /* 0x800000062c397e21 */ /* 0x000fc40008010000 */
[----:B------:R-:W-:Y:S02]  /*3980*/  FFMA.FTZ R44, R58, R55, R56 ;  /* 0x000000373a2c7223 */ /* 0x000fe40000010038 */
[----:B------:R-:W-:Y:S01]  /*3990*/  FMUL.FTZ R56, R45, UR25 ;  /* 0x000000192d387c20 */ /* 0x000fe20008410000 */
[----:B------:R-:W-:Y:S01]  /*39a0*/  MOV R45, R31 ;  /* 0x0000001f002d7202 */ /* 0x000fe20000000f00 */
[----:B------:R-:W-:Y:S02]  /*39b0*/  FADD.FTZ R54, R55, R54 ;  /* 0x0000003637367221 */ /* 0x000fe40000010000 */
        /* <DEDUP_REMOVED lines=20> */
.L_x_2181:
[----:B------:R-:W-:Y:S01]  /*3b00*/  FMUL.FTZ R55, R90, R36 ;  /* 0x000000245a377220 */ /* 0x000fe20000410000 */
[----:B------:R-:W-:Y:S01]  /*3b10*/  MOV R92, R32 ;  /* 0x00000020005c7202 */ /* 0x000fe20000000f00 */
[----:B------:R-:W-:Y:S02]  /*3b20*/  FMUL.FTZ R79, R45, R37 ;  /* 0x000000252d4f7220 */ /* 0x000fe40000410000 */
[----:B------:R-:W-:Y:S02]  /*3b30*/  FFMA.FTZ R44, R57, R55, R44 ;  /* 0x00000037392c7223 */ /* 0x000fe4000001002c */
[----:B------:R-:W-:Y:S02]  /*3b40*/  FADD.FTZ R54, R54, R55 ;  /* 0x0000003736367221 */ /* 0x000fe40000010000 */
[----:B------:R-:W-:Y:S02]  /*3b50*/  FADD.FTZ R43, R43, -UR6 ;  /* 0x800000062b2b7e21 */ /* 0x000fe40008010000 */
[----:B------:R-:W-:-:S02]  /*3b60*/  FADD.FTZ R42, R42, -UR6 ;  /* 0x800000062a2a7e21 */ /* 0x000fc40008010000 */
[----:B------:R-:W-:Y:S02]  /*3b70*/  FFMA.FTZ R44, R56, R79, R44 ;  /* 0x0000004f382c7223 */ /* 0x000fe4000001002c */
[----:B------:R-:W-:Y:S02]  /*3b80*/  FADD.FTZ R79, R79, R54 ;  /* 0x000000364f4f7221 */ /* 0x000fe40000010000 */
        /* <DEDUP_REMOVED lines=22> */
.L_x_2182:
[----:B------:R-:W-:Y:S02]  /*3cf0*/  FMUL.FTZ R42, R92, R36 ;  /* 0x000000245c2a7220 */ /* 0x000fe40000410000 */
[----:B------:R-:W-:Y:S02]  /*3d00*/  FADD.FTZ R40, R40, -UR6 ;  /* 0x8000000628287e21 */ /* 0x000fe40008010000 */
[----:B------:R-:W-:Y:S02]  /*3d10*/  FFMA.FTZ R44, R55, R42, R44 ;  /* 0x0000002a372c7223 */ /* 0x000fe4000001002c */
[----:B------:R-:W-:Y:S02]  /*3d20*/  FADD.FTZ R79, R79, R42 ;  /* 0x0000002a4f4f7221 */ /* 0x000fe40000010000 */
[----:B------:R-:W-:Y:S02]  /*3d30*/  FMUL.FTZ R42, R43, R37 ;  /* 0x000000252b2a7220 */ /* 0x000fe40000410000 */
[----:B------:R-:W-:-:S02]  /*3d40*/  FADD.FTZ R41, R41, -UR6 ;  /* 0x8000000629297e21 */ /* 0x000fc40008010000 */
[----:B------:R-:W-:Y:S02]  /*3d50*/  FFMA.FTZ R91, R54, R42, R44 ;  /* 0x0000002a365b7223 */ /* 0x000fe4000001002c */
[----:B------:R-:W-:Y:S01]  /*3d60*/  FADD.FTZ R44, R42, R79 ;  /* 0x0000004f2a2c7221 */ /* 0x000fe20000010000 */
[----:B------:R-:W-:Y:S01]  /*3d70*/  MOV R42, R34 ;  /* 0x00000022002a7202 */ /* 0x000fe20000000f00 */
        /* <DEDUP_REMOVED lines=22> */
.L_x_2183:
        /* <DEDUP_REMOVED lines=8> */
[----:B------:R-:W-:-:S02]  /*3f60*/  FADD.FTZ R89, R89, R47 ;  /* 0x0000002f59597221 */ /* 0x000fc40000010000 */
[----:B------:R-:W-:Y:S02]  /*3f70*/  FFMA.FTZ R49, R59, R47, R49 ;  /* 0x0000002f3b317223 */ /* 0x000fe40000010031 */
        /* <DEDUP_REMOVED lines=34> */
[----:B------:R-:W-:Y:S02]  /*41a0*/  FADD.FTZ R48, R48, R46 ;  /* 0x0000002e30307221 */ /* 0x000fe40000010000 */
[----:B------:R-:W-:Y:S02]  /*41b0*/  FFMA.FTZ R3, R58, R46, R3 ;  /* 0x0000002e3a037223 */ /* 0x000fe40000010003 */
[----:B------:R-:W3:Y:S01]  /*41c0*/  S2R R46, SR_LANEID ;  /* 0x00000000002e7919 */ /* 0x000ee20000000000 */
[----:B0-----:R-:W-:-:S04]  /*41d0*/  IADD3 R93, R93, 0x10, RZ ;  /* 0x000000105d5d7810 */ /* 0x001fc80007ffe0ff */
[----:B------:R-:W-:Y:S02]  /*41e0*/  ISETP.GT.AND P0, PT, R93, R41, PT ;  /* 0x000000295d00720c */ /* 0x000fe40003f04270 */
[----:B------:R-:W0:Y:S04]  /*41f0*/  SHFL.DOWN PT, R93, R91, 0x10, R41 ;  /* 0x0a0000005b5d7989 */ /* 0x000e2800000e0029 */
[----:B------:R-:W4:Y:S01]  /*4200*/  SHFL.DOWN PT, R41, R44, 0x10, R41 ;  /* 0x0a0000002c297989 */ /* 0x000f2200000e0029 */
[----:B------:R-:W-:Y:S02]  /*4210*/  FADD.FTZ R48, R48, R45 ;  /* 0x0000002d30307221 */ /* 0x000fe40000010000 */
[----:B------:R-:W-:Y:S02]  /*4220*/  FFMA.FTZ R3, R56, R45, R3 ;  /* 0x0000002d38037223 */ /* 0x000fe40000010003 */
[----:B------:R-:W-:-:S02]  /*4230*/  FFMA.FTZ R49, R57, R90, R49 ;  /* 0x0000005a39317223 */ /* 0x000fc40000010031 */
[----:B------:R-:W-:Y:S01]  /*4240*/  FADD.FTZ R89, R89, R90 ;  /* 0x0000005a59597221 */ /* 0x000fe20000010000 */
[----:B------:R-:W-:Y:S01]  /*4250*/  ISETP.NE.AND P2, PT, R0, RZ, PT ;  /* 0x000000ff0000720c */ /* 0x000fe20003f45270 */
[----:B------:R-:W-:Y:S02]  /*4260*/  FADD.FTZ R48, R48, R43 ;  /* 0x0000002b30307221 */ /* 0x000fe40000010000 */
[----:B------:R-:W-:Y:S02]  /*4270*/  FFMA.FTZ R3, R54, R43, R3 ;  /* 0x0000002b36037223 */ /* 0x000fe40000010003 */
[----:B------:R-:W-:Y:S02]  /*4280*/  FFMA.FTZ R49, R55, R92, R49 ;  /* 0x0000005c37317223 */ /* 0x000fe40000010031 */
[----:B------:R-:W-:Y:S02]  /*4290*/  FADD.FTZ R89, R89, R92 ;  /* 0x0000005c59597221 */ /* 0x000fe40000010000 */
[----:B0-----:R-:W-:-:S02]  /*42a0*/  @!P0 FADD.FTZ R91, R91, R93 ;  /* 0x0000005d5b5b8221 */ /* 0x001fc40000010000 */
[----:B----4-:R-:W-:Y:S01]  /*42b0*/  @!P0 FADD.FTZ R44, R44, R41 ;  /* 0x000000292c2c8221 */ /* 0x010fe20000010000 */
[----:B---3--:R-:W-:Y:S01]  /*42c0*/  ISETP.NE.AND P0, PT, R46, RZ, PT ;  /* 0x000000ff2e00720c */ /* 0x008fe20003f05270 */
[----:B------:R-:W-:Y:S02]  /*42d0*/  FFMA.FTZ R41, R79, R40, R3 ;  /* 0x000000284f297223 */ /* 0x000fe40000010003 */
[----:B------:R-:W-:Y:S02]  /*42e0*/  FADD.FTZ R43, R48, R40 ;  /* 0x00000028302b7221 */ /* 0x000fe40000010000 */
[----:B------:R-:W-:Y:S01]  /*42f0*/  FFMA.FTZ R40, R80, R42, R49 ;  /* 0x0000002a50287223 */ /* 0x000fe20000010031 */
[----:B------:R-:W-:Y:S01]  /*4300*/  MOV R48, R91 ;  /* 0x0000005b00307202 */ /* 0x000fe20000000f00 */
[----:B------:R-:W-:Y:S01]  /*4310*/  FADD.FTZ R42, R89, R42 ;  /* 0x0000002a592a7221 */ /* 0x000fe20000010000 */
[----:B------:R-:W-:Y:S01]  /*4320*/  MOV R49, R44 ;  /* 0x0000002c00317202 */ /* 0x000fe20000000f00 */
[----:B------:R-:W-:Y:S01]  /*4330*/  UMOV UR23, 0x4 ;  /* 0x0000000400177882 */ /* 0x000fe20000000000 */
[----:B------:R-:W-:Y:S02]  /*4340*/  BSSY B0, `(.L_x_2184) ;  /* 0x0000033000007945 */ /* 0x000fe40003800000 */
[----:B------:R1:W-:Y:S01]  /*4350*/  STS.128 [R0.X16+0xc0], R40 ;  /* 0x0000c02800007388 */ /* 0x0003e2000000cc00 */
[----:B------:R-:W-:-:S03]  /*4360*/  ULDC UR22, c[0x0][0xc] ;  /* 0x0000030000167ab9 */ /* 0x000fc60000000800 */
[----:B--2---:R1:W-:Y:S04]  /*4370*/  @!P0 STS.64 [R47.X8+0x18], R48 ;  /* 0x000018302f008388 */ /* 0x0043e80000008a00 */
[----:B------:R-:W-:Y:S01]  /*4380*/  BAR.SYNC.DEFER_BLOCKING 0x0 ;  /* 0x0000000000007b1d */ /* 0x000fe20000010000 */
[C---:B------:R-:W-:Y:S02]  /*4390*/  ISETP.GT.U32.AND P3, PT, R0.reuse, 0x22, PT ;  /* 0x000000220000780c */ /* 0x040fe40003f64070 */
[----:B------:R-:W-:-:S03]  /*43a0*/  SHF.L.U32 R3, R0, 0x4, RZ ;  /* 0x0000000400037819 */ /* 0x000fc600000006ff */
[----:B------:R-:W-:Y:S05]  /*43b0*/  @P2 BRA `(.L_x_2185) ;  /* 0x000002b000002947 */ /* 0x000fea0003800000 */
[----:B-1----:R-:W0:Y:S02]  /*43c0*/  LDS.128 R44, [0x20] ;  /* 0x00002000ff2c7984 */ /* 0x002e240000000c00 */
        /* <DEDUP_REMOVED lines=37> */
[----:B------:R-:W0:Y:S01]  /*4620*/  LDS.64 R48, [0xa0] ;  /* 0x0000a000ff307984 */ /* 0x000e220000000a00 */
[----:B------:R-:W-:Y:S02]  /*4630*/  FADD.FTZ R44, R44, R46 ;  /* 0x0000002e2c2c7221 */ /* 0x000fe40000010000 */
[----:B------:R-:W-:Y:S02]  /*4640*/  FADD.FTZ R45, R45, R47 ;  /* 0x0000002f2d2d7221 */ /* 0x000fe40000010000 */
[----:B0-----:R-:W-:Y:S02]  /*4650*/  FADD.FTZ R48, R44, R48 ;  /* 0x000000302c307221 */ /* 0x001fe40000010000 */
[----:B------:R-:W-:Y:S02]  /*4660*/  FADD.FTZ R49, R45, R49 ;  /* 0x000000312d317221 */ /* 0x000fe40000010000 */
.L_x_2185:
[----:B------:R-:W-:Y:S05]  /*4670*/  BSYNC B0 ;  /* 0x0000000000007941 */ /* 0x000fea0003800000 */
.L_x_2184:
[----:B------:R-:W-:Y:S06]  /*4680*/  BAR.SYNC.DEFER_BLOCKING 0x0 ;  /* 0x0000000000007b1d */ /* 0x000fec0000010000 */
[----:B------:R-:W-:Y:S01]  /*4690*/  BSSY B0, `(.L_x_2186) ;  /* 0x000004d000007945 */ /* 0x000fe20003800000 */
[----:B------:R-:W-:Y:S05]  /*46a0*/  @P3 BRA `(.L_x_2187) ;  /* 0x000004b000003947 */ /* 0x000fea0003800000 */
[----:B-1----:R-:W0:Y:S02]  /*46b0*/  LDS.128 R44, [R3+0x2f0] ;  /* 0x0002f000032c7984 */ /* 0x002e240000000c00 */
        /* <DEDUP_REMOVED lines=74> */
.L_x_2187:
[----:B------:R-:W-:Y:S05]  /*4b60*/  BSYNC B0 ;  /* 0x0000000000007941 */ /* 0x000fea0003800000 */
.L_x_2186:
        /* <DEDUP_REMOVED lines=9> */
[----:B-1----:R-:W-:Y:S02]  /*4c00*/  IADD3.X R47, R45, UR11, RZ, P0, !PT ;  /* 0x0000000b2d2f7c10 */ /* 0x002fe400087fe4ff */
[----:B------:R-:W-:-:S03]  /*4c10*/  MOV R3, UR12 ;  /* 0x0000000c00037c02 */ /* 0x000fc60008000f00 */
[----:B------:R0:W-:Y:S02]  /*4c20*/  RED.E.ADD.F32.FTZ.RN.STRONG.GPU [R46.64], R41 ;  /* 0x000000292e00798e */ /* 0x0001e4000c10e792 */
[----:B0-----:R-:W-:Y:S02]  /*4c30*/  MOV R41, c[0x0][0x1d8] ;  /* 0x0000760000297a02 */ /* 0x001fe40000000f00 */
[----:B------:R-:W-:Y:S02]  /*4c40*/  MOV R46, c[0x0][0x1dc] ;  /* 0x00007700002e7a02 */ /* 0x000fe40000000f00 */
[-C--:B------:R-:W-:Y:S02]  /*4c50*/  LEA R40, P0, R41, R44.reuse, 0x2 ;  /* 0x0000002c29287211 */ /* 0x080fe400078010ff */
[----:B------:R-:W-:Y:S02]  /*4c60*/  LEA R44, P3, R3, R44, 0x2 ;  /* 0x0000002c032c7211 */ /* 0x000fe400078610ff */
[----:B------:R-:W-:-:S02]  /*4c70*/  LEA.HI.X R41, R41, R45, R46, 0x2, P0 ;  /* 0x0000002d29297211 */ /* 0x000fc400000f142e */
[----:B------:R-:W-:-:S03]  /*4c80*/  IADD3.X R45, R45, UR13, RZ, P3, !PT ;  /* 0x0000000d2d2d7c10 */ /* 0x000fc60009ffe4ff */
[----:B------:R0:W-:Y:S04]  /*4c90*/  RED.E.ADD.F32.FTZ.RN.STRONG.GPU [R40.64], R42 ;  /* 0x0000002a2800798e */ /* 0x0001e8000c10e792 */
[----:B------:R0:W-:Y:S02]  /*4ca0*/  RED.E.ADD.F32.FTZ.RN.STRONG.GPU [R44.64], R43 ;  /* 0x0000002b2c00798e */ /* 0x0001e4000c10e792 */
.L_x_2189:
[----:B------:R-:W-:Y:S05]  /*4cb0*/  BSYNC B0 ;  /* 0x0000000000007941 */ /* 0x000fea0003800000 */
.L_x_2188:
        /* <DEDUP_REMOVED lines=41> */
.L_x_2192:
[----:B------:R-:W-:Y:S02]  /*4f50*/  MOV R40, UR16 ;  /* 0x0000001000287c02 */ /* 0x000fe40008000f00 */
[----:B------:R-:W-:-:S05]  /*4f60*/  MOV R41, UR17 ;  /* 0x0000001100297c02 */ /* 0x000fca0008000f00 */
[----:B------:R-:W2:Y:S01]  /*4f70*/  LDG.E.STRONG.GPU R40, [R40.64] ;  /* 0x0000001228287981 */ /* 0x000ea2000c1ef900 */
[----:B------:R-:W-:Y:S01]  /*4f80*/  YIELD ;  /* 0x0000000000007946 */ /* 0x000fe20003800000 */
[----:B--2---:R-:W-:Y:S01]  /*4f90*/  ISETP.NE.AND P0, PT, R40, R3, PT ;  /* 0x000000032800720c */ /* 0x004fe20003f05270 */
[----:B------:R-:W-:-:S12]  /*4fa0*/  CCTL.IVALL ;  /* 0x00000000ff00798f */ /* 0x000fd80002000000 */
[----:B------:R-:W-:Y:S05]  /*4fb0*/  @P0 BRA `(.L_x_2192) ;  /* 0xffffff9000000947 */ /* 0x000fea000383ffff */
.L_x_2191:
        /* <DEDUP_REMOVED lines=20> */
.L_x_2196:
[----:B------:R-:W-:Y:S01]  /*5100*/  MOV R3, UR5 ;  /* 0x0000000500037c02 */ /* 0x000fe20008000f00 */
[----:B01----:R-:W-:Y:S01]  /*5110*/  HFMA2.MMA R41, -RZ, RZ, 0, 4.76837158203125e-07 ;  /* 0x00000008ff297435 */ /* 0x003fe200000001ff */
[----:B------:R-:W-:Y:S02]  /*5120*/  MOV R40, c[0x0][0x10] ;  /* 0x0000040000287a02 */ /* 0x000fe40000000f00 */
[----:B------:R-:W-:-:S13]  /*5130*/  ISETP.EQ.OR P6, PT, R3, UR20, P2 ;  /* 0x0000001403007c0c */ /* 0x000fda00097c2670 */
[----:B------:R-:W-:-:S04]  /*5140*/  @!P6 IMAD R40, R3, R40, UR24 ;  /* 0x000000180328ee24 */ /* 0x000fc8000f8e0228 */
[----:B------:R-:W-:-:S06]  /*5150*/  @!P6 IMAD.WIDE.U32 R40, R40, R41, UR6 ;  /* 0x000000062828ee25 */ /* 0x000fcc000f8e0029 */
[----:B------:R-:W2:Y:S01]  /*5160*/  @!P6 LDG.E.64 R40, [R40.64] ;  /* 0x000000122828e981 */ /* 0x000ea2000c1e1b00 */
[----:B------:R-:W-:Y:S02]  /*5170*/  MOV R42, UR5 ;  /* 0x00000005002a7c02 */ /* 0x000fe40008000f00 */
[----:B------:R-:W-:Y:S02]  /*5180*/  IADD3 R3, R3, 0x2, RZ ;  /* 0x0000000203037810 */ /* 0x000fe40007ffe0ff */
[----:B------:R-:W-:Y:S02]  /*5190*/  IADD3 R42, R42, 0x1, RZ ;  /* 0x000000012a2a7810 */ /* 0x000fe40007ffe0ff */
[----:B------:R-:W-:Y:S02]  /*51a0*/  ISETP.EQ.OR P4, PT, R3, UR20, P2 ;  /* 0x0000001403007c0c */ /* 0x000fe40009782670 */
[----:B------:R-:W-:Y:S02]  /*51b0*/  ISETP.EQ.OR P3, PT, R42, UR20, P2 ;  /* 0x000000142a007c0c */ /* 0x000fe40009762670 */
[----:B------:R-:W-:-:S11]  /*51c0*/  MOV R43, c[0x0][0x10] ;  /* 0x00000400002b7a02 */ /* 0x000fd60000000f00 */
[----:B------:R-:W-:Y:S01]  /*51d0*/  @!P3 IMAD R42, R42, R43, UR24 ;  /* 0x000000182a2abe24 */ /* 0x000fe2000f8e022b */
[----:B------:R-:W-:-:S10]  /*51e0*/  HFMA2.MMA R43, -RZ, RZ, 0, 4.76837158203125e-07 ;  /* 0x00000008ff2b7435 */ /* 0x000fd400000001ff */
[----:B------:R-:W-:-:S06]  /*51f0*/  @!P3 IMAD.WIDE.U32 R42, R42, R43, UR6 ;  /* 0x000000062a2abe25 */ /* 0x000fcc000f8e002b */
[----:B------:R-:W3:Y:S01]  /*5200*/  @!P3 LDG.E.64 R42, [R42.64] ;  /* 0x000000122a2ab981 */ /* 0x000ee2000c1e1b00 */
[----:B------:R-:W-:Y:S01]  /*5210*/  HFMA2.MMA R45, -RZ, RZ, 0, 4.76837158203125e-07 ;  /* 0x00000008ff2d7435 */ /* 0x000fe200000001ff */
[----:B------:R-:W-:Y:S01]  /*5220*/  MOV R44, c[0x0][0x10] ;  /* 0x00000400002c7a02 */ /* 0x000fe20000000f00 */
[----:B--2---:R-:W-:Y:S01]  /*5230*/  @!P6 FADD.FTZ R48, R48, R40 ;  /* 0x000000283030e221 */ /* 0x004fe20000010000 */
[----:B------:R-:W-:Y:S01]  /*5240*/  MOV R40, c[0x0][0x10] ;  /* 0x0000040000287a02 */ /* 0x000fe20000000f00 */
[----:B------:R-:W-:Y:S01]  /*5250*/  @!P6 FADD.FTZ R49, R49, R41 ;  /* 0x000000293131e221 */ /* 0x000fe20000010000 */
[----:B------:R-:W-:-:S03]  /*5260*/  MOV R41, UR5 ;  /* 0x0000000500297c02 */ /* 0x000fc60008000f00 */
[----:B------:R-:W-:Y:S01]  /*5270*/  @!P4 IMAD R40, R3, R40, UR24 ;  /* 0x000000180328ce24 */ /* 0x000fe2000f8e0228 */
[----:B------:R-:W-:Y:S02]  /*5280*/  IADD3 R3, R41, 0x3, RZ ;  /* 0x0000000329037810 */ /* 0x000fe40007ffe0ff */
[----:B------:R-:W-:Y:S02]  /*5290*/  MOV R41, 0x8 ;  /* 0x0000000800297802 */ /* 0x000fe40000000f00 */
[----:B------:R-:W-:-:S03]  /*52a0*/  ISETP.EQ.OR P6, PT, R3, UR20, P2 ;  /* 0x0000001403007c0c */ /* 0x000fc600097c2670 */
[----:B------:R-:W-:-:S06]  /*52b0*/  @!P4 IMAD.WIDE.U32 R40, R40, R41, UR6 ;  /* 0x000000062828ce25 */ /* 0x000fcc000f8e0029 */
[----:B------:R-:W2:Y:S04]  /*52c0*/  @!P4 LDG.E.64 R40, [R40.64] ;  /* 0x000000122828c981 */ /* 0x000ea8000c1e1b00 */
[----:B------:R-:W-:-:S04]  /*52d0*/  @!P6 IMAD R44, R3, R44, UR24 ;  /* 0x00000018032cee24 */ /* 0x000fc8000f8e022c */
[----:B------:R-:W-:-:S06]  /*52e0*/  @!P6 IMAD.WIDE.U32 R44, R44, R45, UR6 ;  /* 0x000000062c2cee25 */ /* 0x000fcc000f8e002d */
[----:B------:R-:W4:Y:S01]  /*52f0*/  @!P6 LDG.E.64 R44, [R44.64] ;  /* 0x000000122c2ce981 */ /* 0x000f22000c1e1b00 */
[----:B---3--:R-:W-:Y:S02]  /*5300*/  @!P3 FADD.FTZ R48, R48, R42 ;  /* 0x0000002a3030b221 */ /* 0x008fe40000010000 */
[----:B------:R-:W-:Y:S01]  /*5310*/  @!P3 FADD.FTZ R49, R49, R43 ;  /* 0x0000002b3131b221 */ /* 0x000fe20000010000 */
[----:B------:R-:W-:Y:S02]  /*5320*/  MOV R3, UR5 ;  /* 0x0000000500037c02 */ /* 0x000fe40008000f00 */
[----:B------:R-:W-:Y:S02]  /*5330*/  MOV R43, c[0x0][0x10] ;  /* 0x00000400002b7a02 */ /* 0x000fe40000000f00 */
[----:B------:R-:W-:Y:S02]  /*5340*/  IADD3 R3, R3, 0x6, RZ ;  /* 0x0000000603037810 */ /* 0x000fe40007ffe0ff */
[----:B------:R-:W-:Y:S01]  /*5350*/  MOV R42, c[0x0][0x10] ;  /* 0x00000400002a7a02 */ /* 0x000fe20000000f00 */
[----:B--2---:R-:W-:Y:S01]  /*5360*/  @!P4 FADD.FTZ R48, R48, R40 ;  /* 0x000000283030c221 */ /* 0x004fe20000010000 */
[----:B------:R-:W-:Y:S01]  /*5370*/  MOV R40, UR5 ;  /* 0x0000000500287c02 */ /* 0x000fe20008000f00 */
[----:B------:R-:W-:-:S03]  /*5380*/  @!P4 FADD.FTZ R49, R49, R41 ;  /* 0x000000293131c221 */ /* 0x000fc60000010000 */
[----:B------:R-:W-:Y:S02]  /*5390*/  IADD3 R40, R40, 0x5, RZ ;  /* 0x0000000528287810 */ /* 0x000fe40007ffe0ff */
[----:B------:R-:W-:Y:S02]  /*53a0*/  MOV R41, UR5 ;  /* 0x0000000500297c02 */ /* 0x000fe40008000f00 */
[----:B------:R-:W-:Y:S02]  /*53b0*/  ISETP.EQ.OR P3, PT, R40, UR20, P2 ;  /* 0x0000001428007c0c */ /* 0x000fe40009762670 */
[----:B------:R-:W-:-:S04]  /*53c0*/  IADD3 R41, R41, 0x4, RZ ;  /* 0x0000000429297810 */ /* 0x000fc80007ffe0ff */
[----:B------:R-:W-:Y:S01]  /*53d0*/  ISETP.EQ.OR P4, PT, R41, UR20, P2 ;  /* 0x0000001429007c0c */ /* 0x000fe20009782670 */
[----:B----4-:R-:W-:Y:S02]  /*53e0*/  @!P6 FADD.FTZ R48, R48, R44 ;  /* 0x0000002c3030e221 */ /* 0x010fe40000010000 */
[----:B------:R-:W-:Y:S01]  /*53f0*/  @!P6 FADD.FTZ R49, R49, R45 ;  /* 0x0000002d3131e221 */ /* 0x000fe20000010000 */
[----:B------:R-:W-:-:S03]  /*5400*/  ISETP.EQ.OR P6, PT, R3, UR20, P2 ;  /* 0x0000001403007c0c */ /* 0x000fc600097c2670 */
[----:B------:R-:W-:Y:S01]  /*5410*/  @!P3 IMAD R40, R40, R43, UR24 ;  /* 0x000000182828be24 */ /* 0x000fe2000f8e022b */
[----:B------:R-:W-:Y:S01]  /*5420*/  HFMA2.MMA R43, -RZ, RZ, 0, 4.76837158203125e-07 ;  /* 0x00000008ff2b7435 */ /* 0x000fe200000001ff */
[----:B------:R-:W-:Y:S01]  /*5430*/  MOV R44, c[0x0][0x10] ;  /* 0x00000400002c7a02 */ /* 0x000fe20000000f00 */
[----:B------:R-:W-:-:S03]  /*5440*/  HFMA2.MMA R45, -RZ, RZ, 0, 4.76837158203125e-07 ;  /* 0x00000008ff2d7435 */ /* 0x000fc600000001ff */
[----:B------:R-:W-:Y:S01]  /*5450*/  @!P4 IMAD R42, R41, R42, UR24 ;  /* 0x00000018292ace24 */ /* 0x000fe2000f8e022a */
[----:B------:R-:W-:-:S04]  /*5460*/  MOV R41, 0x8 ;  /* 0x0000000800297802 */ /* 0x000fc80000000f00 */
[----:B------:R-:W-:-:S04]  /*5470*/  @!P4 IMAD.WIDE.U32 R42, R42, R43, UR6 ;  /* 0x000000062a2ace25 */ /* 0x000fc8000f8e002b */
[----:B------:R-:W-:Y:S02]  /*5480*/  @!P3 IMAD.WIDE.U32 R40, R40, R41, UR6 ;  /* 0x000000062828be25 */ /* 0x000fe4000f8e0029 */
[----:B------:R-:W2:Y:S02]  /*5490*/  @!P4 LDG.E.64 R42, [R42.64] ;  /* 0x000000122a2ac981 */ /* 0x000ea4000c1e1b00 */
[----:B------:R-:W-:Y:S02]  /*54a0*/  @!P6 IMAD R44, R3, R44, UR24 ;  /* 0x00000018032cee24 */ /* 0x000fe4000f8e022c */
[----:B------:R-:W3:Y:S02]  /*54b0*/  @!P3 LDG.E.64 R40, [R40.64] ;  /* 0x000000122828b981 */ /* 0x000ee4000c1e1b00 */
[----:B------:R-:W-:-:S06]  /*54c0*/  @!P6 IMAD.WIDE.U32 R44, R44, R45, UR6 ;  /* 0x000000062c2cee25 */ /* 0x000fcc000f8e002d */
[----:B------:R-:W4:Y:S01]  /*54d0*/  @!P6 LDG.E.64 R44, [R44.64] ;  /* 0x000000122c2ce981 */ /* 0x000f22000c1e1b00 */
[----:B------:R-:W-:-:S04]  /*54e0*/  MOV R3, UR5 ;  /* 0x0000000500037c02 */ /* 0x000fc80008000f00 */
[----:B------:R-:W-:Y:S01]  /*54f0*/  IADD3 R3, R3, 0x7, RZ ;  /* 0x0000000703037810 */ /* 0x000fe20007ffe0ff */
[----:B--2---:R-:W-:Y:S02]  /*5500*/  @!P4 FADD.FTZ R48, R48, R42 ;  /* 0x0000002a3030c221 */ /* 0x004fe40000010000 */
[----:B------:R-:W-:Y:S02]  /*5510*/  @!P4 FADD.FTZ R49, R49, R43 ;  /* 0x0000002b3131c221 */ /* 0x000fe40000010000 */
[----:B---3--:R-:W-:Y:S01]  /*5520*/  @!P3 FADD.FTZ R48, R48, R40 ;  /* 0x000000283030b221 */ /* 0x008fe20000010000 */
[----:B------:R-:W-:Y:S01]  /*5530*/  MOV R40, UR5 ;  /* 0x0000000500287c02 */ /* 0x000fe20008000f00 */
[----:B------:R-:W-:Y:S01]  /*5540*/  @!P3 FADD.FTZ R49, R49, R41 ;  /* 0x000000293131b221 */ /* 0x000fe20000010000 */
[----:B------:R-:W-:Y:S02]  /*5550*/  ISETP.EQ.OR P3, PT, R3, UR20, P2 ;  /* 0x0000001403007c0c */ /* 0x000fe40009762670 */
[----:B------:R-:W-:Y:S01]  /*5560*/  IADD3 R40, R40, 0x8, RZ ;  /* 0x0000000828287810 */ /* 0x000fe20007ffe0ff */
[----:B----4-:R-:W-:Y:S01]  /*5570*/  @!P6 FADD.FTZ R48, R48, R44 ;  /* 0x0000002c3030e221 */ /* 0x010fe20000010000 */
[----:B------:R-:W-:Y:S01]  /*5580*/  MOV R44, UR5 ;  /* 0x00000005002c7c02 */ /* 0x000fe20008000f00 */
[----:B------:R-:W-:Y:S01]  /*5590*/  @!P6 FADD.FTZ R49, R49, R45 ;  /* 0x0000002d3131e221 */ /* 0x000fe20000010000 */
[----:B------:R-:W-:-:S02]  /*55a0*/  ISETP.EQ.OR P6, PT, R40, UR20, P2 ;  /* 0x0000001428007c0c */ /* 0x000fc400097c2670 */
[----:B------:R-:W-:Y:S01]  /*55b0*/  IADD3 R44, R44, 0x9, RZ ;  /* 0x000000092c2c7810 */ /* 0x000fe20007ffe0ff */
[----:B------:R-:W-:Y:S01]  /*55c0*/  HFMA2.MMA R43, -RZ, RZ, 0, 4.76837158203125e-07 ;  /* 0x00000008ff2b7435 */ /* 0x000fe200000001ff */
[----:B------:R-:W-:Y:S02]  /*55d0*/  MOV R42, c[0x0][0x10] ;  /* 0x00000400002a7a02 */ /* 0x000fe40000000f00 */
[----:B------:R-:W-:-:S03]  /*55e0*/  ISETP.EQ.OR P4, PT, R44, UR20, P2 ;  /* 0x000000142c007c0c */ /* 0x000fc60009782670 */
[----:B------:R-:W-:Y:S01]  /*55f0*/  @!P3 IMAD R42, R3, R42, UR24 ;  /* 0x00000018032abe24 */ /* 0x000fe2000f8e022a */
[----:B------:R-:W-:Y:S01]  /*5600*/  MOV R3, c[0x0][0x10] ;  /* 0x0000040000037a02 */ /* 0x000fe20000000f00 */
[----:B------:R-:W-:Y:S01]  /*5610*/  HFMA2.MMA R45, -RZ, RZ, 0, 4.76837158203125e-07 ;  /* 0x00000008ff2d7435 */ /* 0x000fe200000001ff */
[----:B------:R-:W-:Y:S01]  /*5620*/  MOV R41, 0x8 ;  /* 0x0000000800297802 */ /* 0x000fe20000000f00 */
[----:B------:R-:W-:-:S04]  /*5630*/  @!P3 IMAD.WIDE.U32 R42, R42, R43, UR6 ;  /* 0x000000062a2abe25 */ /* 0x000fc8000f8e002b */
[-C--:B------:R-:W-:Y:S02]  /*5640*/  @!P6 IMAD R40, R40, R3.reuse, UR24 ;  /* 0x000000182828ee24 */ /* 0x080fe4000f8e0203 */
[----:B------:R-:W-:Y:S01]  /*5650*/  @!P4 IMAD R44, R44, R3, UR24 ;  /* 0x000000182c2cce24 */ /* 0x000fe2000f8e0203 */
[----:B------:R-:W2:Y:S01]  /*5660*/  @!P3 LDG.E.64 R42, [R42.64] ;  /* 0x000000122a2ab981 */ /* 0x000ea2000c1e1b00 */
[----:B------:R-:W-:-:S04]  /*5670*/  @!P6 IMAD.WIDE.U32 R40, R40, R41, UR6 ;  /* 0x000000062828ee25 */ /* 0x000fc8000f8e0029 */
[----:B------:R-:W-:Y:S02]  /*5680*/  @!P4 IMAD.WIDE.U32 R44, R44, R45, UR6 ;  /* 0x000000062c2cce25 */ /* 0x000fe4000f8e002d */
[----:B------:R-:W3:Y:S04]  /*5690*/  @!P6 LDG.E.64 R40, [R40.64] ;  /* 0x000000122828e981 */ /* 0x000ee8000c1e1b00 */
[----:B------:R-:W4:Y:S01]  /*56a0*/  @!P4 LDG.E.64 R44, [R44.64] ;  /* 0x000000122c2cc981 */ /* 0x000f22000c1e1b00 */
[----:B--2---:R-:W-:Y:S02]  /*56b0*/  @!P3 FADD.FTZ R48, R48, R42 ;  /* 0x0000002a3030b221 */ /* 0x004fe40000010000 */
[----:B------:R-:W-:Y:S02]  /*56c0*/  @!P3 FADD.FTZ R49, R49, R43 ;  /* 0x0000002b3131b221 */ /* 0x000fe40000010000 */
[----:B---3--:R-:W-:-:S04]  /*56d0*/  @!P6 FADD.FTZ R48, R48, R40 ;  /* 0x000000283030e221 */ /* 0x008fc80000010000 */
[----:B----4-:R-:W-:Y:S01]  /*56e0*/  @!P4 FADD.FTZ R48, R48, R44 ;  /* 0x0000002c3030c221 */ /* 0x010fe20000010000 */
[----:B------:R-:W-:Y:S01]  /*56f0*/  MOV R44, UR5 ;  /* 0x00000005002c7c02 */ /* 0x000fe20008000f00 */
[----:B------:R-:W-:-:S03]  /*5700*/  @!P6 FADD.FTZ R49, R49, R41 ;  /* 0x000000293131e221 */ /* 0x000fc60000010000 */
[----:B------:R-:W-:Y:S01]  /*5710*/  IADD3 R44, R44, 0xb, RZ ;  /* 0x0000000b2c2c7810 */ /* 0x000fe20007ffe0ff */
[----:B------:R-:W-:Y:S01]  /*5720*/  @!P4 FADD.FTZ R49, R49, R45 ;  /* 0x0000002d3131c221 */ /* 0x000fe20000010000 */
[----:B------:R-:W-:Y:S02]  /*5730*/  MOV R40, UR5 ;  /* 0x0000000500287c02 */ /* 0x000fe40008000f00 */
[----:B------:R-:W-:Y:S02]  /*5740*/  ISETP.EQ.OR P4, PT, R44, UR20, P2 ;  /* 0x000000142c007c0c */ /* 0x000fe40009782670 */
[----:B------:R-:W-:Y:S02]  /*5750*/  IADD3 R40, R40, 0xa, RZ ;  /* 0x0000000a28287810 */ /* 0x000fe40007ffe0ff */
[----:B------:R-:W-:Y:S02]  /*5760*/  MOV R42, UR5 ;  /* 0x00000005002a7c02 */ /* 0x000fe40008000f00 */
[----:B------:R-:W-:-:S02]  /*5770*/  ISETP.EQ.OR P6, PT, R40, UR20, P2 ;  /* 0x0000001428007c0c */ /* 0x000fc400097c2670 */
[----:B------:R-:W-:Y:S02]  /*5780*/  MOV R41, c[0x0][0x10] ;  /* 0x0000040000297a02 */ /* 0x000fe40000000f00 */
[----:B------:R-:W-:-:S03]  /*5790*/  IADD3 R42, R42, 0xc, RZ ;  /* 0x0000000c2a2a7810 */ /* 0x000fc60007ffe0ff */
[----:B------:R-:W-:Y:S01]  /*57a0*/  @!P4 IMAD R44, R44, R41, UR24 ;  /* 0x000000182c2cce24 */ /* 0x000fe2000f8e0229 */
[----:B------:R-:W-:Y:S01]  /*57b0*/  HFMA2.MMA R41, -RZ, RZ, 0, 4.76837158203125e-07 ;  /* 0x00000008ff297435 */ /* 0x000fe200000001ff */
[----:B------:R-:W-:Y:S01]  /*57c0*/  ISETP.EQ.OR P3, PT, R42, UR20, P2 ;  /* 0x000000142a007c0c */ /* 0x000fe20009762670 */
[----:B------:R-:W-:-:S03]  /*57d0*/  HFMA2.MMA R43, -RZ, RZ, 0, 4.76837158203125e-07 ;  /* 0x00000008ff2b7435 */ /* 0x000fc600000001ff */
[----:B------:R-:W-:Y:S01]  /*57e0*/  @!P6 IMAD R40, R40, R3, UR24 ;  /* 0x000000182828ee24 */ /* 0x000fe2000f8e0203 */
[----:B------:R-:W-:-:S04]  /*57f0*/  MOV R45, 0x8 ;  /* 0x00000008002d7802 */ /* 0x000fc80000000f00 */
[----:B------:R-:W-:-:S04]  /*5800*/  @!P6 IMAD.WIDE.U32 R40, R40, R41, UR6 ;  /* 0x000000062828ee25 */ /* 0x000fc8000f8e0029 */
[----:B------:R-:W-:Y:S02]  /*5810*/  @!P3 IMAD R42, R42, R3, UR24 ;  /* 0x000000182a2abe24 */ /* 0x000fe4000f8e0203 */
[----:B------:R-:W-:Y:S01]  /*5820*/  @!P4 IMAD.WIDE.U32 R44, R44, R45, UR6 ;  /* 0x000000062c2cce25 */ /* 0x000fe2000f8e002d */
[----:B------:R-:W2:Y:S03]  /*5830*/  @!P6 LDG.E.64 R40, [R40.64] ;  /* 0x000000122828e981 */ /* 0x000ea6000c1e1b00 */
[----:B------:R-:W-:Y:S02]  /*5840*/  @!P3 IMAD.WIDE.U32 R42, R42, R43, UR6 ;  /* 0x000000062a2abe25 */ /* 0x000fe4000f8e002b */
[----:B------:R-:W3:Y:S04]  /*5850*/  @!P4 LDG.E.64 R44, [R44.64] ;  /* 0x000000122c2cc981 */ /* 0x000ee8000c1e1b00 */
[----:B------:R-:W4:Y:S01]  /*5860*/  @!P3 LDG.E.64 R42, [R42.64] ;  /* 0x000000122a2ab981 */ /* 0x000f22000c1e1b00 */
[----:B------:R-:W-:Y:S01]  /*5870*/  MOV R3, UR5 ;  /* 0x0000000500037c02 */ /* 0x000fe20008000f00 */
[----:B--2---:R-:W-:-:S04]  /*5880*/  @!P6 FADD.FTZ R48, R48, R40 ;  /* 0x000000283030e221 */ /* 0x004fc80000010000 */
[----:B---3--:R-:W-:-:S04]  /*5890*/  @!P4 FADD.FTZ R48, R48, R44 ;  /* 0x0000002c3030c221 */ /* 0x008fc80000010000 */
[----:B----4-:R-:W-:Y:S01]  /*58a0*/  @!P3 FADD.FTZ R48, R48, R42 ;  /* 0x0000002a3030b221 */ /* 0x010fe20000010000 */
[----:B------:R-:W-:Y:S01]  /*58b0*/  IADD3 R42, R3, 0xd, RZ ;  /* 0x0000000d032a7810 */ /* 0x000fe20007ffe0ff */
[----:B------:R-:W-:-:S03]  /*58c0*/  @!P6 FADD.FTZ R49, R49, R41 ;  /* 0x000000293131e221 */ /* 0x000fc60000010000 */
[----:B------:R-:W-:Y:S01]  /*58d0*/  ISETP.EQ.OR P6, PT, R42, UR20, P2 ;  /* 0x000000142a007c0c */ /* 0x000fe200097c2670 */
[----:B------:R-:W-:Y:S01]  /*58e0*/  @!P4 FADD.FTZ R49, R49, R45 ;  /* 0x0000002d3131c221 */ /* 0x000fe20000010000 */
[----:B------:R-:W-:-:S03]  /*58f0*/  MOV R40, UR5 ;  /* 0x0000000500287c02 */ /* 0x000fc60008000f00 */
[----:B------:R-:W-:Y:S01]  /*5900*/  @!P3 FADD.FTZ R49, R49, R43 ;  /* 0x0000002b3131b221 */ /* 0x000fe20000010000 */
[----:B------:R-:W-:Y:S01]  /*5910*/  HFMA2.MMA R43, -RZ, RZ, 0, 4.76837158203125e-07 ;  /* 0x00000008ff2b7435 */ /* 0x000fe200000001ff */
[----:B------:R-:W-:Y:S02]  /*5920*/  IADD3 R40, R40, 0xe, RZ ;  /* 0x0000000e28287810 */ /* 0x000fe40007ffe0ff */
[----:B------:R-:W-:Y:S02]  /*5930*/  MOV R44, UR5 ;  /* 0x00000005002c7c02 */ /* 0x000fe40008000f00 */
[----:B------:R-:W-:Y:S02]  /*5940*/  MOV R41, c[0x0][0x10] ;  /* 0x0000040000297a02 */ /* 0x000fe40000000f00 */
[----:B------:R-:W-:Y:S02]  /*5950*/  ISETP.EQ.OR P4, PT, R40, UR20, P2 ;  /* 0x0000001428007c0c */ /* 0x000fe40009782670 */
[----:B------:R-:W-:Y:S01]  /*5960*/  IADD3 R44, R44, 0xf, RZ ;  /* 0x0000000f2c2c7810 */ /* 0x000fe20007ffe0ff */
[----:B------:R-:W-:-:S03]  /*5970*/  @!P6 IMAD R42, R42, R41, UR24 ;  /* 0x000000182a2aee24 */ /* 0x000fc6000f8e0229 */
[----:B------:R-:W-:Y:S01]  /*5980*/  ISETP.EQ.OR P3, PT, R44, UR20, P2 ;  /* 0x000000142c007c0c */ /* 0x000fe20009762670 */
[----:B------:R-:W-:Y:S01]  /*5990*/  @!P6 IMAD.WIDE.U32 R42, R42, R43, UR6 ;  /* 0x000000062a2aee25 */ /* 0x000fe2000f8e002b */
[----:B------:R-:W-:Y:S01]  /*59a0*/  MOV R3, c[0x0][0x10] ;  /* 0x0000040000037a02 */ /* 0x000fe20000000f00 */
[----:B------:R-:W-:Y:S01]  /*59b0*/  HFMA2.MMA R45, -RZ, RZ, 0, 4.76837158203125e-07 ;  /* 0x00000008ff2d7435 */ /* 0x000fe200000001ff */
[----:B------:R-:W-:-:S03]  /*59c0*/  MOV R41, 0x8 ;  /* 0x0000000800297802 */ /* 0x000fc60000000f00 */
[----:B------:R-:W2:Y:S01]  /*59d0*/  @!P6 LDG.E.64 R42, [R42.64] ;  /* 0x000000122a2ae981 */ /* 0x000ea2000c1e1b00 */
[----:B------:R-:W-:-:S04]  /*59e0*/  @!P4 IMAD R40, R40, R3, UR24 ;  /* 0x000000182828ce24 */ /* 0x000fc8000f8e0203 */
[----:B------:R-:W-:-:S04]  /*59f0*/  @!P4 IMAD.WIDE.U32 R40, R40, R41, UR6 ;  /* 0x000000062828ce25 */ /* 0x000fc8000f8e0029 */
[----:B------:R-:W-:Y:S02]  /*5a00*/  @!P3 IMAD R44, R44, R3, UR24 ;  /* 0x000000182c2cbe24 */ /* 0x000fe4000f8e0203 */
[----:B------:R-:W3:Y:S02]  /*5a10*/  @!P4 LDG.E.64 R40, [R40.64] ;  /* 0x000000122828c981 */ /* 0x000ee4000c1e1b00 */
[----:B------:R-:W-:-:S06]  /*5a20*/  @!P3 IMAD.WIDE.U32 R44, R44, R45, UR6 ;  /* 0x000000062c2cbe25 */ /* 0x000fcc000f8e002d */
[----:B------:R-:W4:Y:S01]  /*5a30*/  @!P3 LDG.E.64 R44, [R44.64] ;  /* 0x000000122c2cb981 */ /* 0x000f22000c1e1b00 */
[----:B------:R-:W-:-:S04]  /*5a40*/  UIADD3 UR14, UR14, -0x10, URZ ;  /* 0xfffffff00e0e7890 */ /* 0x000fc8000fffe03f */
[----:B------:R-:W-:Y:S02]  /*5a50*/  UISETP.GT.AND UP0, UPT, UR14, 0xc, UPT ;  /* 0x0000000c0e00788c */ /* 0x000fe4000bf04270 */
[----:B------:R-:W-:Y:S01]  /*5a60*/  UIADD3 UR5, UR5, 0x10, URZ ;  /* 0x0000001005057890 */ /* 0x000fe2000fffe03f */
[----:B--2---:R-:W-:Y:S02]  /*5a70*/  @!P6 FADD.FTZ R48, R48, R42 ;  /* 0x0000002a3030e221 */ /* 0x004fe40000010000 */
[----:B------:R-:W-:Y:S01]  /*5a80*/  @!P6 FADD.FTZ R49, R49, R43 ;  /* 0x0000002b3131e221 */ /* 0x000fe20000010000 */
[----:B------:R-:W-:Y:S01]  /*5a90*/  PLOP3.LUT P6, PT, PT, PT, UP0, 0x80, 0x0 ;  /* 0x000000000000781c */ /* 0x000fe20003fcf008 */
[----:B---3--:R-:W-:Y:S02]  /*5aa0*/  @!P4 FADD.FTZ R48, R48, R40 ;  /* 0x000000283030c221 */ /* 0x008fe40000010000 */
[----:B------:R-:W-:Y:S02]  /*5ab0*/  @!P4 FADD.FTZ R49, R49, R41 ;  /* 0x000000293131c221 */ /* 0x000fe40000010000 */
[----:B----4-:R-:W-:-:S02]  /*5ac0*/  @!P3 FADD.FTZ R48, R48, R44 ;  /* 0x0000002c3030b221 */ /* 0x010fc40000010000 */
[----:B------:R-:W-:-:S06]  /*5ad0*/  @!P3 FADD.FTZ R49, R49, R45 ;  /* 0x0000002d3131b221 */ /* 0x000fcc0000010000 */
[----:B------:R-:W-:Y:S05]  /*5ae0*/  @P6 BRA `(.L_x_2196) ;  /* 0xfffff61000006947 */ /* 0x000fea000383ffff */
.L_x_2195:
        /* <DEDUP_REMOVED lines=85> */
.L_x_2197:
[----:B01----:R-:W-:-:S13]  /*6040*/  ISETP.NE.OR P0, PT, RZ, UR14, P0 ;  /* 0x0000000eff007c0c */ /* 0x003fda0008705670 */
[----:B------:R-:W-:Y:S05]  /*6050*/  @!P0 BRA `(.L_x_2193) ;  /* 0x000002a000008947 */ /* 0x000fea0003800000 */
.L_x_2194:
        /* <DEDUP_REMOVED lines=42> */
.L_x_2193:
        /* <DEDUP_REMOVED lines=16> */
.L_x_2199:
[----:B------:R-:W-:Y:S05]  /*6400*/  BSYNC B0 ;  /* 0x0000000000007941 */ /* 0x000fea0003800000 */
.L_x_2198:
        /* <DEDUP_REMOVED lines=24> */
.L_x_2190:
[----:B------:R-:W-:Y:S04]  /*6590*/  @!P2 STS.64 [0xb0], R48 ;  /* 0x0000b030ff00a388 */ /* 0x000fe80000000a00 */
[----:B------:R-:W-:Y:S06]  /*65a0*/  BAR.SYNC.DEFER_BLOCKING 0x0 ;  /* 0x0000000000007b1d */ /* 0x000fec0000010000 */
[----:B01----:R-:W0:Y:S02]  /*65b0*/  LDS.64 R40, [0xb0] ;  /* 0x0000b000ff287984 */ /* 0x003e240000000a00 */
[----:B0-----:R-:W-:-:S02]  /*65c0*/  FMUL.FTZ R40, R40, c[0x0][0x20c] ;  /* 0x0000830028287a20 */ /* 0x001fc40000410000 */
[----:B------:R-:W-:Y:S02]  /*65d0*/  FMUL.FTZ R41, R41, c[0x0][0x20c] ;  /* 0x0000830029297a20 */ /* 0x000fe40000410000 */
[----:B------:R0:W1:Y:S08]  /*65e0*/  R2UR UR5, R40 ;  /* 0x00000000280573c2 */ /* 0x00007000000e0000 */
[----:B------:R0:W2:Y:S01]  /*65f0*/  R2UR UR6, R41 ;  /* 0x00000000290673c2 */ /* 0x0000a200000e0000 */
[----:B------:R-:W-:Y:S05]  /*6600*/  @!P5 BRA `(.L_x_2200) ;  /* 0x000001200000d947 */ /* 0x000fea0003800000 */
[----:B------:R-:W-:-:S04]  /*6610*/  FFMA.FTZ R3, R78, R36, R38 ;  /* 0x000000244e037223 */ /* 0x000fc80000010026 */
[----:B0-----:R-:W-:-:S06]  /*6620*/  FMUL.FTZ R40, R3, -1.4426950216293334961 ;  /* 0xbfb8aa3b03287820 */ /* 0x001fcc0000410000 */
        /* <DEDUP_REMOVED lines=16> */
.L_x_2200:
[----:B------:R-:W-:Y:S01]  /*6730*/  BSSY B0, `(.L_x_2201) ;  /* 0x0000014000007945 */ /* 0x000fe20003800000 */
[----:B------:R-:W-:Y:S05]  /*6740*/  @!P1 BRA `(.L_x_2202) ;  /* 0x0000012000009947 */ /* 0x000fea0003800000 */
[----:B-1----:R-:W-:Y:S02]  /*6750*/  MOV R3, UR5 ;  /* 0x0000000500037c02 */ /* 0x002fe40008000f00 */
[----:B0----5:R-:W-:Y:S02]  /*6760*/  SHF.R.S32.HI R40, RZ, 0x1f, R2 ;  /* 0x0000001fff287819 */ /* 0x021fe40000011402 */
[----:B------:R-:W-:Y:S01]  /*6770*/  MOV R42, R4 ;  /* 0x00000004002a7202 */ /* 0x000fe20000000f00 */
[----:B--2---:R-:W-:Y:S01]  /*6780*/  FFMA.FTZ R3, R78, R3, UR6 ;  /* 0x000000064e037e23 */ /* 0x004fe20008010003 */
[----:B------:R-:W-:-:S03]  /*6790*/  MOV R43, R7 ;  /* 0x00000007002b7202 */ /* 0x000fc60000000f00 */
[----:B------:R-:W-:Y:S01]  /*67a0*/  FFMA.FTZ R52, R36, R52, -R3 ;  /* 0x0000003424347223 */ /* 0x000fe20000010803 */
[----:B------:R-:W-:Y:S01]  /*67b0*/  MOV R3, UR5 ;  /* 0x0000000500037c02 */ /* 0x000fe20008000f00 */
[----:B------:R-:W-:-:S04]  /*67c0*/  IMAD.WIDE.U32 R42, R2, c[0x0][0x1d8], R42 ;  /* 0x00007600022a7a25 */ /* 0x000fc800078e002a */
[----:B------:R-:W-:-:S04]  /*67d0*/  FFMA.FTZ R3, R77, R3, UR6 ;  /* 0x000000064d037e23 */ /* 0x000fc80008010003 */
[----:B------:R-:W-:Y:S02]  /*67e0*/  FFMA.FTZ R53, R37, R53, -R3 ;  /* 0x0000003525357223 */ /* 0x000fe40000010803 */
[----:B------:R-:W-:Y:S01]  /*67f0*/  IMAD R3, R40, c[0x0][0x1d8], RZ ;  /* 0x0000760028037a24 */ /* 0x000fe200078e02ff */
[----:B------:R-:W-:-:S03]  /*6800*/  LEA R40, P0, R42, c[0x0][0x160], 0x2 ;  /* 0x000058002a287a11 */ /* 0x000fc600078010ff */
[----:B------:R-:W-:-:S05]  /*6810*/  IMAD R3, R2, c[0x0][0x1dc], R3 ;  /* 0x0000770002037a24 */ /* 0x000fca00078e0203 */
[----:B------:R-:W-:Y:S01]  /*6820*/  IADD3 R3, R43, R3, RZ ;  /* 0x000000032b037210 */ /* 0x000fe20007ffe0ff */
[----:B------:R-:W-:-:S03]  /*6830*/  FMUL.FTZ R43, R53, UR25 ;  /* 0x00000019352b7c20 */ /* 0x000fc60008410000 */
[----:B------:R-:W-:Y:S01]  /*6840*/  LEA.HI.X R41, R42, c[0x0][0x164], R3, 0x2, P0 ;  /* 0x000059002a297a11 */ /* 0x000fe200000f1403 */
[----:B------:R-:W-:-:S05]  /*6850*/  FMUL.FTZ R42, R52, UR25 ;  /* 0x00000019342a7c20 */ /* 0x000fca0008410000 */
[----:B------:R0:W-:Y:S02]  /*6860*/  STG.E.64 [R40.64], R42 ;  /* 0x0000002a28007986 */ /* 0x0001e4000c101b12 */
.L_x_2202:
[----:B------:R-:W-:Y:S05]  /*6870*/  BSYNC B0 ;  /* 0x0000000000007941 */ /* 0x000fea0003800000 */
.L_x_2201:
[C---:B0----5:R-:W-:Y:S02]  /*6880*/  IADD3 R42, R2.reuse, 0x10, RZ ;  /* 0x00000010022a7810 */ /* 0x061fe40007ffe0ff */
[----:B------:R-:W-:Y:S02]  /*6890*/  IADD3 R41, R2, 0x10, RZ ;  /* 0x0000001002297810 */ /* 0x000fe40007ffe0ff */
[----:B------:R-:W-:Y:S02]  /*68a0*/  SHF.R.S32.HI R42, RZ, 0x1f, R42 ;  /* 0x0000001fff2a7819 */ /* 0x000fe4000001142a */
[----:B------:R-:W-:-:S04]  /*68b0*/  ISETP.GE.U32.AND P0, PT, R41, c[0x0][0x1e0], PT ;  /* 0x0000780029007a0c */ /* 0x000fc80003f06070 */
[----:B------:R-:W-:-:S04]  /*68c0*/  ISETP.GE.AND.EX P0, PT, R42, c[0x0][0x1e4], PT, P0 ;  /* 0x000079002a007a0c */ /* 0x000fc80003f06300 */
        /* <DEDUP_REMOVED lines=20> */
.L_x_2203:
[----:B------:R-:W-:Y:S01]  /*6a10*/  BSSY B0, `(.L_x_2204) ;  /* 0x0000013000007945 */ /* 0x000fe20003800000 */
[----:B------:R-:W-:Y:S05]  /*6a20*/  @P0 BRA `(.L_x_2205) ;  /* 0x0000011000000947 */ /* 0x000fea0003800000 */
[----:B-1----:R-:W-:Y:S02]  /*6a30*/  MOV R3, UR5 ;  /* 0x0000000500037c02 */ /* 0x002fe40008000f00 */
[----:B------:R-:W-:-:S03]  /*6a40*/  MOV R43, R7 ;  /* 0x00000007002b7202 */ /* 0x000fc60000000f00 */
[----:B--2---:R-:W-:-:S04]  /*6a50*/  FFMA.FTZ R3, R81, R3, UR6 ;  /* 0x0000000651037e23 */ /* 0x004fc80008010003 */
[----:B------:R-:W-:Y:S01]  /*6a60*/  FFMA.FTZ R50, R36, R50, -R3 ;  /* 0x0000003224327223 */ /* 0x000fe20000010803 */
[----:B------:R-:W-:-:S05]  /*6a70*/  MOV R3, UR5 ;  /* 0x0000000500037c02 */ /* 0x000fca0008000f00 */
[----:B------:R-:W-:-:S04]  /*6a80*/  FFMA.FTZ R3, R76, R3, UR6 ;  /* 0x000000064c037e23 */ /* 0x000fc80008010003 */
[----:B------:R-:W-:Y:S02]  /*6a90*/  FFMA.FTZ R51, R37, R51, -R3 ;  /* 0x0000003325337223 */ /* 0x000fe40000010803 */
[----:B------:R-:W-:Y:S01]  /*6aa0*/  IMAD R3, R42, c[0x0][0x1d8], RZ ;  /* 0x000076002a037a24 */ /* 0x000fe200078e02ff */
[----:B------:R-:W-:-:S03]  /*6ab0*/  MOV R42, R4 ;  /* 0x00000004002a7202 */ /* 0x000fc60000000f00 */
[C---:B------:R-:W-:Y:S02]  /*6ac0*/  IMAD R3, R41.reuse, c[0x0][0x1dc], R3 ;  /* 0x0000770029037a24 */ /* 0x040fe400078e0203 */
[----:B------:R-:W-:-:S05]  /*6ad0*/  IMAD.WIDE.U32 R42, R41, c[0x0][0x1d8], R42 ;  /* 0x00007600292a7a25 */ /* 0x000fca00078e002a */
[----:B------:R-:W-:Y:S01]  /*6ae0*/  IADD3 R3, R43, R3, RZ ;  /* 0x000000032b037210 */ /* 0x000fe20007ffe0ff */
[----:B------:R-:W-:Y:S01]  /*6af0*/  FMUL.FTZ R43, R51, UR25 ;  /* 0x00000019332b7c20 */ /* 0x000fe20008410000 */
[----:B------:R-:W-:-:S04]  /*6b00*/  LEA R40, P0, R42, c[0x0][0x160], 0x2 ;  /* 0x000058002a287a11 */ /* 0x000fc800078010ff */
[----:B------:R-:W-:Y:S01]  /*6b10*/  LEA.HI.X R41, R42, c[0x0][0x164], R3, 0x2, P0 ;  /* 0x000059002a297a11 */ /* 0x000fe200000f1403 */
[----:B------:R-:W-:-:S05]  /*6b20*/  FMUL.FTZ R42, R50, UR25 ;  /* 0x00000019322a7c20 */ /* 0x000fca0008410000 */
[----:B------:R0:W-:Y:S03]  /*6b30*/  STG.E.64 [R40.64], R42 ;  /* 0x0000002a28007986 */ /* 0x0001e6000c101b12 */
.L_x_2205:
[----:B------:R-:W-:Y:S05]  /*6b40*/  BSYNC B0 ;  /* 0x0000000000007941 */ /* 0x000fea0003800000 */
.L_x_2204:
[C---:B------:R-:W-:Y:S02]  /*6b50*/  IADD3 R49, R2.reuse, 0x20, RZ ;  /* 0x0000002002317810 */ /* 0x040fe40007ffe0ff */
[C---:B------:R-:W-:Y:S02]  /*6b60*/  IADD3 R45, R2.reuse, 0x30, RZ ;  /* 0x00000030022d7810 */ /* 0x040fe40007ffe0ff */
[C---:B0-----:R-:W-:Y:S02]  /*6b70*/  IADD3 R43, R2.reuse, 0x40, RZ ;  /* 0x00000040022b7810 */ /* 0x041fe40007ffe0ff */
[C---:B------:R-:W-:Y:S02]  /*6b80*/  IADD3 R44, R2.reuse, 0x40, RZ ;  /* 0x00000040022c7810 */ /* 0x040fe40007ffe0ff */
[C---:B------:R-:W-:Y:S02]  /*6b90*/  IADD3 R47, R2.reuse, 0x30, RZ ;  /* 0x00000030022f7810 */ /* 0x040fe40007ffe0ff */
[----:B------:R-:W-:-:S02]  /*6ba0*/  IADD3 R41, R2, 0x20, RZ ;  /* 0x0000002002297810 */ /* 0x000fc40007ffe0ff */
[----:B------:R-:W-:Y:S02]  /*6bb0*/  ISETP.GE.U32.AND P6, PT, R49, c[0x0][0x1e0], PT ;  /* 0x0000780031007a0c */ /* 0x000fe40003fc6070 */
[----:B------:R-:W-:Y:S02]  /*6bc0*/  ISETP.GE.U32.AND P0, PT, R45, c[0x0][0x1e0], PT ;  /* 0x000078002d007a0c */ /* 0x000fe40003f06070 */
[----:B------:R-:W-:Y:S02]  /*6bd0*/  ISETP.GE.U32.AND P2, PT, R43, c[0x0][0x1e0], PT ;  /* 0x000078002b007a0c */ /* 0x000fe40003f46070 */
[----:B------:R-:W-:Y:S02]  /*6be0*/  SHF.R.S32.HI R41, RZ, 0x1f, R41 ;  /* 0x0000001fff297819 */ /* 0x000fe40000011429 */
[----:B------:R-:W-:Y:S02]  /*6bf0*/  SHF.R.S32.HI R47, RZ, 0x1f, R47 ;  /* 0x0000001fff2f7819 */ /* 0x000fe4000001142f */
[----:B------:R-:W-:-:S02]  /*6c00*/  SHF.R.S32.HI R44, RZ, 0x1f, R44 ;  /* 0x0000001fff2c7819 */ /* 0x000fc4000001142c */
[C---:B------:R-:W-:Y:S02]  /*6c10*/  IADD3 R48, R2.reuse, 0x50, RZ ;  /* 0x0000005002307810 */ /* 0x040fe40007ffe0ff */
[----:B------:R-:W-:Y:S02]  /*6c20*/  IADD3 R46, R2, 0x60, RZ ;  /* 0x00000060022e7810 */ /* 0x000fe40007ffe0ff */
[----:B------:R-:W-:Y:S02]  /*6c30*/  ISETP.GE.AND.EX P6, PT, R41, c[0x0][0x1e4], PT, P6 ;  /* 0x0000790029007a0c */ /* 0x000fe40003fc6360 */
[----:B------:R-:W-:Y:S02]  /*6c40*/  ISETP.GE.AND.EX P0, PT, R47, c[0x0][0x1e4], PT, P0 ;  /* 0x000079002f007a0c */ /* 0x000fe40003f06300 */
[----:B------:R-:W-:Y:S02]  /*6c50*/  ISETP.GE.AND.EX P2, PT, R44, c[0x0][0x1e4], PT, P2 ;  /* 0x000079002c007a0c */ /* 0x000fe40003f46320 */
[----:B------:R-:W-:-:S02]  /*6c60*/  ISETP.GE.U32.AND P3, PT, R48, c[0x0][0x1e0], PT ;  /* 0x0000780030007a0c */ /* 0x000fc40003f66070 */
[----:B------:R-:W-:Y:S02]  /*6c70*/  ISETP.GE.U32.AND P4, PT, R46, c[0x0][0x1e0], PT ;  /* 0x000078002e007a0c */ /* 0x000fe40003f86070 */
[C---:B------:R-:W-:Y:S02]  /*6c80*/  ISETP.GT.U32.OR P6, PT, R0.reuse, 0x22f, P6 ;  /* 0x0000022f0000780c */ /* 0x040fe400037c4470 */
[C---:B------:R-:W-:Y:S02]  /*6c90*/  ISETP.GT.U32.OR P0, PT, R0.reuse, 0x22f, P0 ;  /* 0x0000022f0000780c */ /* 0x040fe40000704470 */
[----:B------:R-:W-:Y:S01]  /*6ca0*/  ISETP.GT.U32.OR P2, PT, R0, 0x22f, P2 ;  /* 0x0000022f0000780c */ /* 0x000fe20001744470 */
[----:B------:R-:W-:Y:S07]  /*6cb0*/  @!P5 BRA `(.L_x_2206) ;  /* 0x000001200000d947 */ /* 0x000fee0003800000 */
        /* <DEDUP_REMOVED lines=18> */
.L_x_2206:
        /* <DEDUP_REMOVED lines=19> */
.L_x_2208:
[----:B------:R-:W-:Y:S05]  /*6f10*/  BSYNC B0 ;  /* 0x0000000000007941 */ /* 0x000fea0003800000 */
.L_x_2207:
        /* <DEDUP_REMOVED lines=19> */
.L_x_2209:
[----:B------:R-:W-:Y:S01]  /*7050*/  BSSY B0, `(.L_x_2210) ;  /* 0x0000013000007945 */ /* 0x000fe20003800000 */
[----:B------:R-:W-:Y:S05]  /*7060*/  @P0 BRA `(.L_x_2211) ;  /* 0x0000011000000947 */ /* 0x000fea0003800000 */
[----:B-1----:R-:W-:Y:S02]  /*7070*/  MOV R3, UR5 ;  /* 0x0000000500037c02 */ /* 0x002fe40008000f00 */
[----:B0-----:R-:W-:-:S03]  /*7080*/  MOV R8, UR5 ;  /* 0x0000000500087c02 */ /* 0x001fc60008000f00 */
[----:B--2---:R-:W-:Y:S02]  /*7090*/  FFMA.FTZ R3, R85, R3, UR6 ;  /* 0x0000000655037e23 */ /* 0x004fe40008010003 */
[----:B------:R-:W-:Y:S02]  /*70a0*/  FFMA.FTZ R8, R82, R8, UR6 ;  /* 0x0000000652087e23 */ /* 0x000fe40008010008 */
[----:B------:R-:W-:Y:S01]  /*70b0*/  FFMA.FTZ R3, R36, R10, -R3 ;  /* 0x0000000a24037223 */ /* 0x000fe20000010803 */
[----:B------:R-:W-:Y:S01]  /*70c0*/  MOV R10, R4 ;  /* 0x00000004000a7202 */ /* 0x000fe20000000f00 */
[----:B------:R-:W-:Y:S01]  /*70d0*/  FFMA.FTZ R40, R37, R11, -R8 ;  /* 0x0000000b25287223 */ /* 0x000fe20000010808 */
[----:B------:R-:W-:Y:S01]  /*70e0*/  MOV R11, R7 ;  /* 0x00000007000b7202 */ /* 0x000fe20000000f00 */
[----:B------:R-:W-:-:S04]  /*70f0*/  IMAD R8, R47, c[0x0][0x1d8], RZ ;  /* 0x000076002f087a24 */ /* 0x000fc800078e02ff */
        /* <DEDUP_REMOVED lines=8> */
.L_x_2211:
[----:B------:R-:W-:Y:S05]  /*7180*/  BSYNC B0 ;  /* 0x0000000000007941 */ /* 0x000fea0003800000 */
.L_x_2210:
[----:B------:R-:W-:Y:S05]  /*7190*/  @!P5 BRA `(.L_x_2212) ;  /* 0x000001200000d947 */ /* 0x000fea0003800000 */
[----:B------:R-:W-:-:S04]  /*71a0*/  FFMA.FTZ R3, R75, R36, R38 ;  /* 0x000000244b037223 */ /* 0x000fc80000010026 */
[----:B0-----:R-:W-:-:S06]  /*71b0*/  FMUL.FTZ R8, R3, -1.4426950216293334961 ;  /* 0xbfb8aa3b03087820 */ /* 0x001fcc0000410000 */
        /* <DEDUP_REMOVED lines=16> */
.L_x_2212:
[----:B------:R-:W-:Y:S01]  /*72c0*/  BSSY B0, `(.L_x_2213) ;  /* 0x0000013000007945 */ /* 0x000fe20003800000 */
[----:B------:R-:W-:Y:S05]  /*72d0*/  @P2 BRA `(.L_x_2214) ;  /* 0x0000011000002947 */ /* 0x000fea0003800000 */
[----:B01----:R-:W-:Y:S01]  /*72e0*/  MOV R8, UR5 ;  /* 0x0000000500087c02 */ /* 0x003fe20008000f00 */
[----:B------:R-:W-:Y:S01]  /*72f0*/  IMAD R3, R44, c[0x0][0x1d8], RZ ;  /* 0x000076002c037a24 */ /* 0x000fe200078e02ff */
[----:B------:R-:W-:-:S03]  /*7300*/  MOV R9, UR5 ;  /* 0x0000000500097c02 */ /* 0x000fc60008000f00 */
[----:B--2---:R-:W-:Y:S01]  /*7310*/  FFMA.FTZ R75, R75, R8, UR6 ;  /* 0x000000064b4b7e23 */ /* 0x004fe20008010008 */
[----:B------:R-:W-:Y:S01]  /*7320*/  MOV R8, R4 ;  /* 0x0000000400087202 */ /* 0x000fe20000000f00 */
[----:B------:R-:W-:Y:S01]  /*7330*/  FFMA.FTZ R74, R74, R9, UR6 ;  /* 0x000000064a4a7e23 */ /* 0x000fe20008010009 */
[----:B------:R-:W-:Y:S01]  /*7340*/  MOV R9, R7 ;  /* 0x0000000700097202 */ /* 0x000fe20000000f00 */
[C---:B------:R-:W-:Y:S02]  /*7350*/  IMAD R3, R43.reuse, c[0x0][0x1dc], R3 ;  /* 0x000077002b037a24 */ /* 0x040fe400078e0203 */
[----:B------:R-:W-:Y:S02]  /*7360*/  FFMA.FTZ R75, R36, R12, -R75 ;  /* 0x0000000c244b7223 */ /* 0x000fe4000001084b */
[----:B------:R-:W-:-:S04]  /*7370*/  IMAD.WIDE.U32 R8, R43, c[0x0][0x1d8], R8 ;  /* 0x000076002b087a25 */ /* 0x000fc800078e0008 */
[----:B------:R-:W-:Y:S01]  /*7380*/  FFMA.FTZ R74, R37, R13, -R74 ;  /* 0x0000000d254a7223 */ /* 0x000fe2000001084a */
[----:B------:R-:W-:Y:S02]  /*7390*/  IADD3 R3, R9, R3, RZ ;  /* 0x0000000309037210 */ /* 0x000fe40007ffe0ff */
[----:B------:R-:W-:Y:S01]  /*73a0*/  LEA R10, P0, R8, c[0x0][0x160], 0x2 ;  /* 0x00005800080a7a11 */ /* 0x000fe200078010ff */
[----:B------:R-:W-:-:S03]  /*73b0*/  FMUL.FTZ R9, R74, UR25 ;  /* 0x000000194a097c20 */ /* 0x000fc60008410000 */
[----:B------:R-:W-:Y:S01]  /*73c0*/  LEA.HI.X R11, R8, c[0x0][0x164], R3, 0x2, P0 ;  /* 0x00005900080b7a11 */ /* 0x000fe200000f1403 */
[----:B------:R-:W-:-:S05]  /*73d0*/  FMUL.FTZ R8, R75, UR25 ;  /* 0x000000194b087c20 */ /* 0x000fca0008410000 */
[----:B------:R0:W-:Y:S03]  /*73e0*/  STG.E.64 [R10.64], R8 ;  /* 0x000000080a007986 */ /* 0x0001e6000c101b12 */
.L_x_2214:
[----:B------:R-:W-:Y:S05]  /*73f0*/  BSYNC B0 ;  /* 0x0000000000007941 */ /* 0x000fea0003800000 */
.L_x_2213:
[C---:B0-----:R-:W-:Y:S02]  /*7400*/  IADD3 R41, R2.reuse, 0x70, RZ ;  /* 0x0000007002297810 */ /* 0x041fe40007ffe0ff */
[C---:B------:R-:W-:Y:S02]  /*7410*/  IADD3 R45, R2.reuse, 0x70, RZ ;  /* 0x00000070022d7810 */ /* 0x040fe40007ffe0ff */
[C---:B------:R-:W-:Y:S02]  /*7420*/  IADD3 R47, R2.reuse, 0x60, RZ ;  /* 0x00000060022f7810 */ /* 0x040fe40007ffe0ff */
[----:B------:R-:W-:Y:S02]  /*7430*/  IADD3 R49, R2, 0x50, RZ ;  /* 0x0000005002317810 */ /* 0x000fe40007ffe0ff */
[----:B------:R-:W-:Y:S02]  /*7440*/  ISETP.GE.U32.AND P0, PT, R41, c[0x0][0x1e0], PT ;  /* 0x0000780029007a0c */ /* 0x000fe40003f06070 */
[----:B------:R-:W-:-:S02]  /*7450*/  SHF.R.S32.HI R49, RZ, 0x1f, R49 ;  /* 0x0000001fff317819 */ /* 0x000fc40000011431 */
[----:B------:R-:W-:Y:S02]  /*7460*/  SHF.R.S32.HI R47, RZ, 0x1f, R47 ;  /* 0x0000001fff2f7819 */ /* 0x000fe4000001142f */
[----:B------:R-:W-:Y:S02]  /*7470*/  SHF.R.S32.HI R45, RZ, 0x1f, R45 ;  /* 0x0000001fff2d7819 */ /* 0x000fe4000001142d */
[C---:B------:R-:W-:Y:S02]  /*7480*/  IADD3 R44, R2.reuse, 0x80, RZ ;  /* 0x00000080022c7810 */ /* 0x040fe40007ffe0ff */
[----:B------:R-:W-:Y:S02]  /*7490*/  IADD3 R43, R2, 0x90, RZ ;  /* 0x00000090022b7810 */ /* 0x000fe40007ffe0ff */
[----:B------:R-:W-:Y:S02]  /*74a0*/  ISETP.GE.AND.EX P3, PT, R49, c[0x0][0x1e4], PT, P3 ;  /* 0x0000790031007a0c */ /* 0x000fe40003f66330 */
[----:B------:R-:W-:-:S02]  /*74b0*/  ISETP.GE.AND.EX P4, PT, R47, c[0x0][0x1e4], PT, P4 ;  /* 0x000079002f007a0c */ /* 0x000fc40003f86340 */
[----:B------:R-:W-:Y:S02]  /*74c0*/  ISETP.GE.AND.EX P6, PT, R45, c[0x0][0x1e4], PT, P0 ;  /* 0x000079002d007a0c */ /* 0x000fe40003fc6300 */
[----:B------:R-:W-:Y:S02]  /*74d0*/  ISETP.GE.U32.AND P2, PT, R44, c[0x0][0x1e0], PT ;  /* 0x000078002c007a0c */ /* 0x000fe40003f46070 */
[----:B------:R-:W-:Y:S02]  /*74e0*/  ISETP.GE.U32.AND P0, PT, R43, c[0x0][0x1e0], PT ;  /* 0x000078002b007a0c */ /* 0x000fe40003f06070 */
[C---:B------:R-:W-:Y:S02]  /*74f0*/  ISETP.GT.U32.OR P3, PT, R0.reuse, 0x22f, P3 ;  /* 0x0000022f0000780c */ /* 0x040fe40001f64470 */
[C---:B------:R-:W-:Y:S02]  /*7500*/  ISETP.GT.U32.OR P4, PT, R0.reuse, 0x22f, P4 ;  /* 0x0000022f0000780c */ /* 0x040fe40002784470 */
[----:B------:R-:W-:Y:S01]  /*7510*/  ISETP.GT.U32.OR P6, PT, R0, 0x22f, P6 ;  /* 0x0000022f0000780c */ /* 0x000fe200037c4470 */
[----:B------:R-:W-:Y:S07]  /*7520*/  @!P5 BRA `(.L_x_2215) ;  /* 0x000001200000d947 */ /* 0x000fee0003800000 */
[----:B------:R-:W-:Y:S02]  /*7530*/  FFMA.FTZ R3, R73, R36, R38 ;  /* 0x0000002449037223 */ /* 0x000fe40000010026 */
[----:B------:R-:W-:-:S02]  /*7540*/  FFMA.FTZ R8, R72, R37, R39 ;  /* 0x0000002548087223 */ /* 0x000fc40000010027 */
[----:B------:R-:W-:Y:S02]  /*7550*/  FMUL.FTZ R9, R3, -1.4426950216293334961 ;  /* 0xbfb8aa3b03097820 */ /* 0x000fe40000410000 */
[----:B------:R-:W-:-:S04]  /*7560*/  FMUL.FTZ R12, R8, -1.4426950216293334961 ;  /* 0xbfb8aa3b080c7820 */ /* 0x000fc80000410000 */
[----:B------:R-:W0:Y:S08]  /*7570*/  MUFU.EX2 R9, R9 ;  /* 0x0000000900097308 */ /* 0x000e300000000800 */
[----:B------:R-:W3:Y:S01]  /*7580*/  MUFU.EX2 R12, R12 ;  /* 0x0000000c000c7308 */ /* 0x000ee20000000800 */
[----:B0-----:R-:W-:-:S07]  /*7590*/  FADD.FTZ R10, R9, 1 ;  /* 0x3f800000090a7421 */ /* 0x001fce0000010000 */
[----:B------:R-:W0:Y:S01]  /*75a0*/  MUFU.RCP R11, R10 ;  /* 0x0000000a000b7308 */ /* 0x000e220000001000 */
[----:B---3--:R-:W-:-:S07]  /*75b0*/  FADD.FTZ R13, R12, 1 ;  /* 0x3f8000000c0d7421 */ /* 0x008fce0000010000 */
[----:B------:R-:W3:Y:S01]  /*75c0*/  MUFU.RCP R40, R13 ;  /* 0x0000000d00287308 */ /* 0x000ee20000001000 */
[----:B0-----:R-:W-:Y:S02]  /*75d0*/  FADD.FTZ R42, -R11, 1 ;  /* 0x3f8000000b2a7421 */ /* 0x001fe40000010100 */
[----:B------:R-:W-:Y:S02]  /*75e0*/  FMUL.FTZ R14, R14, R11 ;  /* 0x0000000b0e0e7220 */ /* 0x000fe40000410000 */
[----:B------:R-:W-:Y:S02]  /*75f0*/  FFMA.FTZ R3, R3, R42, 1 ;  /* 0x3f80000003037423 */ /* 0x000fe4000001002a */
[----:B---3--:R-:W-:Y:S02]  /*7600*/  FADD.FTZ R9, -R40, 1 ;  /* 0x3f80000028097421 */ /* 0x008fe40000010100 */
[----:B------:R-:W-:Y:S02]  /*7610*/  FMUL.FTZ R15, R15, R40 ;  /* 0x000000280f0f7220 */ /* 0x000fe40000410000 */
[----:B------:R-:W-:-:S02]  /*7620*/  FFMA.FTZ R8, R8, R9, 1 ;  /* 0x3f80000008087423 */ /* 0x000fc40000010009 */
[----:B------:R-:W-:Y:S02]  /*7630*/  FMUL.FTZ R14, R14, R3 ;  /* 0x000000030e0e7220 */ /* 0x000fe40000410000 */
[----:B------:R-:W-:Y:S02]  /*7640*/  FMUL.FTZ R15, R15, R8 ;  /* 0x000000080f0f7220 */ /* 0x000fe40000410000 */
.L_x_2215:
[----:B------:R-:W-:Y:S01]  /*7650*/  BSSY B0, `(.L_x_2216) ;  /* 0x0000013000007945 */ /* 0x000fe20003800000 */
[----:B------:R-:W-:Y:S05]  /*7660*/  @P3 BRA `(.L_x_2217) ;  /* 0x0000011000003947 */ /* 0x000fea0003800000 */
[----:B-1----:R-:W-:Y:S01]  /*7670*/  MOV R8, UR5 ;  /* 0x0000000500087c02 */ /* 0x002fe20008000f00 */
[----:B------:R-:W-:Y:S01]  /*7680*/  IMAD R3, R49, c[0x0][0x1d8], RZ ;  /* 0x0000760031037a24 */ /* 0x000fe200078e02ff */
[----:B------:R-:W-:Y:S02]  /*7690*/  MOV R9, R7 ;  /* 0x0000000700097202 */ /* 0x000fe40000000f00 */
[----:B------:R-:W-:Y:S01]  /*76a0*/  MOV R11, UR5 ;  /* 0x00000005000b7c02 */ /* 0x000fe20008000f00 */
[----:B--2---:R-:W-:Y:S01]  /*76b0*/  FFMA.FTZ R73, R73, R8, UR6 ;  /* 0x0000000649497e23 */ /* 0x004fe20008010008 */
[----:B------:R-:W-:Y:S01]  /*76c0*/  MOV R8, R4 ;  /* 0x0000000400087202 */ /* 0x000fe20000000f00 */
[----:B------:R-:W-:-:S02]  /*76d0*/  IMAD R3, R48, c[0x0][0x1dc], R3 ;  /* 0x0000770030037a24 */ /* 0x000fc400078e0203 */
[----:B------:R-:W-:Y:S02]  /*76e0*/  FFMA.FTZ R72, R72, R11, UR6 ;  /* 0x0000000648487e23 */ /* 0x000fe4000801000b */
[----:B------:R-:W-:-:S04]  /*76f0*/  IMAD.WIDE.U32 R8, R48, c[0x0][0x1d8], R8 ;  /* 0x0000760030087a25 */ /* 0x000fc800078e0008 */
[----:B------:R-:W-:Y:S01]  /*7700*/  FFMA.FTZ R73, R36, R14, -R73 ;  /* 0x0000000e24497223 */ /* 0x000fe20000010849 */
[----:B------:R-:W-:Y:S01]  /*7710*/  IADD3 R3, R9, R3, RZ ;  /* 0x0000000309037210 */ /* 0x000fe20007ffe0ff */
[----:B------:R-:W-:Y:S01]  /*7720*/  FFMA.FTZ R9, R37, R15, -R72 ;  /* 0x0000000f25097223 */ /* 0x000fe20000010848 */
[----:B------:R-:W-:-:S03]  /*7730*/  LEA R10, P3, R8, c[0x0][0x160], 0x2 ;  /* 0x00005800080a7a11 */ /* 0x000fc600078610ff */
[----:B------:R-:W-:Y:S01]  /*7740*/  FMUL.FTZ R9, R9, UR25 ;  /* 0x0000001909097c20 */ /* 0x000fe20008410000 */
[----:B------:R-:W-:Y:S01]  /*7750*/  LEA.HI.X R11, R8, c[0x0][0x164], R3, 0x2, P3 ;  /* 0x00005900080b7a11 */ /* 0x000fe200018f1403 */
[----:B------:R-:W-:-:S05]  /*7760*/  FMUL.FTZ R8, R73, UR25 ;  /* 0x0000001949087c20 */ /* 0x000fca0008410000 */
[----:B------:R0:W-:Y:S03]  /*7770*/  STG.E.64 [R10.64], R8 ;  /* 0x000000080a007986 */ /* 0x0001e6000c101b12 */
.L_x_2217:
[----:B------:R-:W-:Y:S05]  /*7780*/  BSYNC B0 ;  /* 0x0000000000007941 */ /* 0x000fea0003800000 */
.L_x_2216:
[----:B------:R-:W-:Y:S05]  /*7790*/  @!P5 BRA `(.L_x_2218) ;  /* 0x000001200000d947 */ /* 0x000fea0003800000 */
[----:B0-----:R-:W-:Y:S02]  /*77a0*/  FFMA.FTZ R8, R71, R36, R38 ;  /* 0x0000002447087223 */ /* 0x001fe40000010026 */
[----:B------:R-:W-:Y:S02]  /*77b0*/  FFMA.FTZ R3, R70, R37, R39 ;  /* 0x0000002546037223 */ /* 0x000fe40000010027 */
        /* <DEDUP_REMOVED lines=16> */
.L_x_2218:
[----:B------:R-:W-:Y:S01]  /*78c0*/  BSSY B0, `(.L_x_2219) ;  /* 0x0000013000007945 */ /* 0x000fe20003800000 */
[----:B------:R-:W-:Y:S05]  /*78d0*/  @P4 BRA `(.L_x_2220) ;  /* 0x0000011000004947 */ /* 0x000fea0003800000 */
[----:B0-----:R-:W-:Y:S01]  /*78e0*/  MOV R8, R4 ;  /* 0x0000000400087202 */ /* 0x001fe20000000f00 */
[----:B------:R-:W-:Y:S01]  /*78f0*/  IMAD R3, R47, c[0x0][0x1d8], RZ ;  /* 0x000076002f037a24 */ /* 0x000fe200078e02ff */
[----:B------:R-:W-:Y:S02]  /*7900*/  MOV R9, R7 ;  /* 0x0000000700097202 */ /* 0x000fe40000000f00 */
[----:B-1----:R-:W-:Y:S01]  /*7910*/  MOV R10, UR5 ;  /* 0x00000005000a7c02 */ /* 0x002fe20008000f00 */
[C---:B------:R-:W-:Y:S01]  /*7920*/  IMAD R3, R46.reuse, c[0x0][0x1dc], R3 ;  /* 0x000077002e037a24 */ /* 0x040fe200078e0203 */
[----:B------:R-:W-:Y:S01]  /*7930*/  MOV R11, UR5 ;  /* 0x00000005000b7c02 */ /* 0x000fe20008000f00 */
[----:B------:R-:W-:-:S04]  /*7940*/  IMAD.WIDE.U32 R8, R46, c[0x0][0x1d8], R8 ;  /* 0x000076002e087a25 */ /* 0x000fc800078e0008 */
[----:B--2---:R-:W-:Y:S01]  /*7950*/  FFMA.FTZ R71, R71, R10, UR6 ;  /* 0x0000000647477e23 */ /* 0x004fe2000801000a */
[----:B------:R-:W-:Y:S01]  /*7960*/  IADD3 R3, R9, R3, RZ ;  /* 0x0000000309037210 */ /* 0x000fe20007ffe0ff */
[----:B------:R-:W-:Y:S01]  /*7970*/  FFMA.FTZ R70, R70, R11, UR6 ;  /* 0x0000000646467e23 */ /* 0x000fe2000801000b */
[----:B------:R-:W-:Y:S01]  /*7980*/  LEA R10, P3, R8, c[0x0][0x160], 0x2 ;  /* 0x00005800080a7a11 */ /* 0x000fe200078610ff */
[----:B------:R-:W-:Y:S02]  /*7990*/  FFMA.FTZ R71, R36, R16, -R71 ;  /* 0x0000001024477223 */ /* 0x000fe40000010847 */
[----:B------:R-:W-:Y:S01]  /*79a0*/  FFMA.FTZ R9, R37, R17, -R70 ;  /* 0x0000001125097223 */ /* 0x000fe20000010846 */
[----:B------:R-:W-:Y:S01]  /*79b0*/  LEA.HI.X R11, R8, c[0x0][0x164], R3, 0x2, P3 ;  /* 0x00005900080b7a11 */ /* 0x000fe200018f1403 */
[----:B------:R-:W-:Y:S02]  /*79c0*/  FMUL.FTZ R8, R71, UR25 ;  /* 0x0000001947087c20 */ /* 0x000fe40008410000 */
[----:B------:R-:W-:-:S05]  /*79d0*/  FMUL.FTZ R9, R9, UR25 ;  /* 0x0000001909097c20 */ /* 0x000fca0008410000 */
[----:B------:R0:W-:Y:S02]  /*79e0*/  STG.E.64 [R10.64], R8 ;  /* 0x000000080a007986 */ /* 0x0001e4000c101b12 */
.L_x_2220:
[----:B------:R-:W-:Y:S05]  /*79f0*/  BSYNC B0 ;  /* 0x0000000000007941 */ /* 0x000fea0003800000 */
.L_x_2219:
[----:B------:R-:W-:Y:S05]  /*7a00*/  @!P5 BRA `(.L_x_2221) ;  /* 0x000001200000d947 */ /* 0x000fea0003800000 */
[----:B------:R-:W-:Y:S02]  /*7a10*/  FFMA.FTZ R3, R69, R36, R38 ;  /* 0x0000002445037223 */ /* 0x000fe40000010026 */
[----:B0-----:R-:W-:Y:S02]  /*7a20*/  FFMA.FTZ R8, R68, R37, R39 ;  /* 0x0000002544087223 */ /* 0x001fe40000010027 */
        /* <DEDUP_REMOVED lines=16> */
.L_x_2221:
        /* <DEDUP_REMOVED lines=19> */
.L_x_2223:
[----:B------:R-:W-:Y:S05]  /*7c60*/  BSYNC B0 ;  /* 0x0000000000007941 */ /* 0x000fea0003800000 */
.L_x_2222:
[C---:B------:R-:W-:Y:S02]  /*7c70*/  IADD3 R17, R2.reuse, 0xa0, RZ ;  /* 0x000000a002117810 */ /* 0x040fe40007ffe0ff */
        /* <DEDUP_REMOVED lines=19> */
[----:B0-----:R-:W-:-:S02]  /*7db0*/  FFMA.FTZ R8, R66, R37, R39 ;  /* 0x0000002542087223 */ /* 0x001fc40000010027 */
        /* <DEDUP_REMOVED lines=16> */
.L_x_2224:
        /* <DEDUP_REMOVED lines=19> */
.L_x_2226:
[----:B------:R-:W-:Y:S05]  /*7ff0*/  BSYNC B0 ;  /* 0x0000000000007941 */ /* 0x000fea0003800000 */
.L_x_2225:
        /* <DEDUP_REMOVED lines=19> */
.L_x_2227:
        /* <DEDUP_REMOVED lines=19> */
.L_x_2229:
[----:B------:R-:W-:Y:S05]  /*8260*/  BSYNC B0 ;  /* 0x0000000000007941 */ /* 0x000fea0003800000 */
.L_x_2228:
        /* <DEDUP_REMOVED lines=19> */
.L_x_2230:
        /* <DEDUP_REMOVED lines=19> */
.L_x_2232:
[----:B------:R-:W-:Y:S05]  /*84d0*/  BSYNC B0 ;  /* 0x0000000000007941 */ /* 0x000fea0003800000 */
.L_x_2231:
[C---:B------:R-:W-:Y:S02]  /*84e0*/  IADD3 R19, R2.reuse, 0xd0, RZ ;  /* 0x000000d002137810 */ /* 0x040fe40007ffe0ff */
[C---:B------:R-:W-:Y:S02]  /*84f0*/  IADD3 R22, R2.reuse, 0xb0, RZ ;  /* 0x000000b002167810 */ /* 0x040fe40007ffe0ff */
[C---:B------:R-:W-:Y:S02]  /*8500*/  IADD3 R20, R2.reuse, 0xd0, RZ ;  /* 0x000000d002147810 */ /* 0x040fe40007ffe0ff */
[----:B------:R-:W-:Y:S02]  /*8510*/  IADD3 R21, R2, 0xc0, RZ ;  /* 0x000000c002157810 */ /* 0x000fe40007ffe0ff */
[----:B------:R-:W-:Y:S02]  /*8520*/  SHF.R.S32.HI R22, RZ, 0x1f, R22 ;  /* 0x0000001fff167819 */ /* 0x000fe40000011416 */
[----:B------:R-:W-:-:S02]  /*8530*/  ISETP.GE.U32.AND P0, PT, R19, c[0x0][0x1e0], PT ;  /* 0x0000780013007a0c */ /* 0x000fc40003f06070 */
[----:B------:R-:W-:Y:S02]  /*8540*/  ISETP.GE.U32.AND P2, PT, R88, c[0x0][0x1e0], PT ;  /* 0x0000780058007a0c */ /* 0x000fe40003f46070 */
[----:B------:R-:W-:Y:S02]  /*8550*/  ISETP.GE.U32.AND P3, PT, R87, c[0x0][0x1e0], PT ;  /* 0x0000780057007a0c */ /* 0x000fe40003f66070 */
[----:B------:R-:W-:Y:S02]  /*8560*/  SHF.R.S32.HI R21, RZ, 0x1f, R21 ;  /* 0x0000001fff157819 */ /* 0x000fe40000011415 */
[----:B------:R-:W-:Y:S02]  /*8570*/  SHF.R.S32.HI R20, RZ, 0x1f, R20 ;  /* 0x0000001fff147819 */ /* 0x000fe40000011414 */
[----:B------:R-:W-:Y:S02]  /*8580*/  SHF.R.S32.HI R18, RZ, 0x1f, R88 ;  /* 0x0000001fff127819 */ /* 0x000fe40000011458 */
[----:B------:R-:W-:-:S02]  /*8590*/  SHF.R.S32.HI R17, RZ, 0x1f, R87 ;  /* 0x0000001fff117819 */ /* 0x000fc40000011457 */
[----:B------:R-:W-:Y:S02]  /*85a0*/  ISETP.GE.AND.EX P4, PT, R22, c[0x0][0x1e4], PT, P4 ;  /* 0x0000790016007a0c */ /* 0x000fe40003f86340 */
[----:B------:R-:W-:Y:S02]  /*85b0*/  ISETP.GE.AND.EX P6, PT, R21, c[0x0][0x1e4], PT, P6 ;  /* 0x0000790015007a0c */ /* 0x000fe40003fc6360 */
[----:B------:R-:W-:Y:S02]  /*85c0*/  ISETP.GE.AND.EX P0, PT, R20, c[0x0][0x1e4], PT, P0 ;  /* 0x0000790014007a0c */ /* 0x000fe40003f06300 */
[----:B------:R-:W-:Y:S02]  /*85d0*/  ISETP.GE.AND.EX P2, PT, R18, c[0x0][0x1e4], PT, P2 ;  /* 0x0000790012007a0c */ /* 0x000fe40003f46320 */
[----:B------:R-:W-:Y:S02]  /*85e0*/  ISETP.GE.AND.EX P3, PT, R17, c[0x0][0x1e4], PT, P3 ;  /* 0x0000790011007a0c */ /* 0x000fe40003f66330 */
[----:B------:R-:W-:-:S02]  /*85f0*/  ISETP.GT.U32.OR P4, PT, R0, 0x22f, P4 ;  /* 0x0000022f0000780c */ /* 0x000fc40002784470 */
[C---:B------:R-:W-:Y:S02]  /*8600*/  ISETP.GT.U32.OR P6, PT, R0.reuse, 0x22f, P6 ;  /* 0x0000022f0000780c */ /* 0x040fe400037c4470 */
[C---:B------:R-:W-:Y:S02]  /*8610*/  ISETP.GT.U32.OR P0, PT, R0.reuse, 0x22f, P0 ;  /* 0x0000022f0000780c */ /* 0x040fe40000704470 */
[C---:B------:R-:W-:Y:S02]  /*8620*/  ISETP.GT.U32.OR P2, PT, R0.reuse, 0x22f, P2 ;  /* 0x0000022f0000780c */ /* 0x040fe40001744470 */
[----:B------:R-:W-:Y:S01]  /*8630*/  ISETP.GT.U32.OR P3, PT, R0, 0x22f, P3 ;  /* 0x0000022f0000780c */ /* 0x000fe20001f64470 */
[----:B------:R-:W-:Y:S06]  /*8640*/  @!P5 BRA `(.L_x_2233) ;  /* 0x000001200000d947 */ /* 0x000fec0003800000 */
[----:B------:R-:W-:Y:S02]  /*8650*/  FFMA.FTZ R3, R61, R36, R38 ;  /* 0x000000243d037223 */ /* 0x000fe40000010026 */
[----:B0-----:R-:W-:Y:S02]  /*8660*/  FFMA.FTZ R8, R60, R37, R39 ;  /* 0x000000253c087223 */ /* 0x001fe40000010027 */
[----:B------:R-:W-:-:S02]  /*8670*/  FMUL.FTZ R9, R3, -1.4426950216293334961 ;  /* 0xbfb8aa3b03097820 */ /* 0x000fc40000410000 */
        /* <DEDUP_REMOVED lines=15> */
.L_x_2233:
        /* <DEDUP_REMOVED lines=19> */
.L_x_2235:
[----:B------:R-:W-:Y:S05]  /*88a0*/  BSYNC B0 ;  /* 0x0000000000007941 */ /* 0x000fea0003800000 */
.L_x_2234:
        /* <DEDUP_REMOVED lines=19> */
.L_x_2236:
        /* <DEDUP_REMOVED lines=19> */
.L_x_2238:
[----:B------:R-:W-:Y:S05]  /*8b10*/  BSYNC B0 ;  /* 0x0000000000007941 */ /* 0x000fea0003800000 */
.L_x_2237:
        /* <DEDUP_REMOVED lines=19> */
.L_x_2239:
        /* <DEDUP_REMOVED lines=19> */
.L_x_2241:
[----:B------:R-:W-:Y:S05]  /*8d80*/  BSYNC B0 ;  /* 0x0000000000007941 */ /* 0x000fea0003800000 */
.L_x_2240:
        /* <DEDUP_REMOVED lines=19> */
.L_x_2242:
        /* <DEDUP_REMOVED lines=19> */
.L_x_2244:
[----:B------:R-:W-:Y:S05]  /*8ff0*/  BSYNC B0 ;  /* 0x0000000000007941 */ /* 0x000fea0003800000 */
.L_x_2243:
[----:B------:R-:W-:Y:S05]  /*9000*/  @!P5 BRA `(.L_x_2245) ;  /* 0x000001200000d947 */ /* 0x000fea0003800000 */
[----:B------:R-:W-:Y:S02]  /*9010*/  FFMA.FTZ R38, R80, R36, R38 ;  /* 0x0000002450267223 */ /* 0x000fe40000010026 */
[----:B------:R-:W-:Y:S02]  /*9020*/  FFMA.FTZ R39, R79, R37, R39 ;  /* 0x000000254f277223 */ /* 0x000fe40000010027 */
[----:B------:R-:W-:Y:S02]  /*9030*/  FMUL.FTZ R3, R38, -1.4426950216293334961 ;  /* 0xbfb8aa3b26037820 */ /* 0x000fe40000410000 */
[----:B0-----:R-:W-:-:S04]  /*9040*/  FMUL.FTZ R10, R39, -1.4426950216293334961 ;  /* 0xbfb8aa3b270a7820 */ /* 0x001fc80000410000 */
        /* <DEDUP_REMOVED lines=14> */
.L_x_2245:
[----:B------:R-:W-:Y:S01]  /*9130*/  BSSY B0, `(.L_x_2246) ;  /* 0x0000012000007945 */ /* 0x000fe20003800000 */
[----:B------:R-:W-:Y:S05]  /*9140*/  @P3 BRA `(.L_x_2247) ;  /* 0x0000010000003947 */ /* 0x000fea0003800000 */
[----:B------:R-:W-:Y:S01]  /*9150*/  MOV R5, R7 ;  /* 0x0000000700057202 */ /* 0x000fe20000000f00 */
[----:B0-----:R-:W-:Y:S01]  /*9160*/  IMAD R8, R17, c[0x0][0x1d8], RZ ;  /* 0x0000760011087a24 */ /* 0x001fe200078e02ff */
[----:B-1----:R-:W-:Y:S02]  /*9170*/  MOV R3, UR5 ;  /* 0x0000000500037c02 */ /* 0x002fe40008000f00 */
[----:B------:R-:W-:Y:S01]  /*9180*/  MOV R10, UR5 ;  /* 0x00000005000a7c02 */ /* 0x000fe20008000f00 */
[----:B------:R-:W-:-:S04]  /*9190*/  IMAD.WIDE.U32 R6, R87, c[0x0][0x1d8], R4 ;  /* 0x0000760057067a25 */ /* 0x000fc800078e0004 */
[----:B------:R-:W-:Y:S01]  /*91a0*/  IMAD R5, R87, c[0x0][0x1dc], R8 ;  /* 0x0000770057057a24 */ /* 0x000fe200078e0208 */
[----:B------:R-:W-:Y:S01]  /*91b0*/  LEA R4, P0, R6, c[0x0][0x160], 0x2 ;  /* 0x0000580006047a11 */ /* 0x000fe200078010ff */
[----:B--2---:R-:W-:Y:S02]  /*91c0*/  FFMA.FTZ R3, R80, R3, UR6 ;  /* 0x0000000650037e23 */ /* 0x004fe40008010003 */
[----:B------:R-:W-:Y:S01]  /*91d0*/  FFMA.FTZ R8, R79, R10, UR6 ;  /* 0x000000064f087e23 */ /* 0x000fe2000801000a */
[----:B------:R-:W-:Y:S01]  /*91e0*/  IADD3 R5, R7, R5, RZ ;  /* 0x0000000507057210 */ /* 0x000fe20007ffe0ff */
[----:B------:R-:W-:Y:S02]  /*91f0*/  FFMA.FTZ R3, R36, R34, -R3 ;  /* 0x0000002224037223 */ /* 0x000fe40000010803 */
[----:B------:R-:W-:Y:S01]  /*9200*/  FFMA.FTZ R8, R37, R35, -R8 ;  /* 0x0000002325087223 */ /* 0x000fe20000010808 */
[----:B------:R-:W-:Y:S01]  /*9210*/  LEA.HI.X R5, R6, c[0x0][0x164], R5, 0x2, P0 ;  /* 0x0000590006057a11 */ /* 0x000fe200000f1405 */
[----:B------:R-:W-:-:S02]  /*9220*/  FMUL.FTZ R6, R3, UR25 ;  /* 0x0000001903067c20 */ /* 0x000fc40008410000 */
[----:B------:R-:W-:-:S05]  /*9230*/  FMUL.FTZ R7, R8, UR25 ;  /* 0x0000001908077c20 */ /* 0x000fca0008410000 */
[----:B------:R0:W-:Y:S02]  /*9240*/  STG.E.64 [R4.64], R6 ;  /* 0x0000000604007986 */ /* 0x0001e4000c101b12 */
.L_x_2247:
[----:B------:R-:W-:Y:S05]  /*9250*/  BSYNC B0 ;  /* 0x0000000000007941 */ /* 0x000fea0003800000 */
.L_x_2246:
[----:B-1----:R-:W-:Y:S02]  /*9260*/  ULDC UR5, c[0x0][0x10] ;  /* 0x0000040000057ab9 */ /* 0x002fe40000000800 */
[----:B------:R-:W-:Y:S02]  /*9270*/  UIADD3 UR9, UR9, UR5, URZ ;  /* 0x0000000509097290 */ /* 0x000fe4000fffe03f */
[----:B------:R-:W-:Y:S02]  /*9280*/  UIADD3 UR4, UR4, 0x1, URZ ;  /* 0x0000000104047890 */ /* 0x000fe4000fffe03f */
[----:B------:R-:W-:-:S06]  /*9290*/  UISETP.GE.AND UP0, UPT, UR9, UR8, UPT ;  /* 0x000000080900728c */ /* 0x000fcc000bf06270 */
[----:B------:R-:W-:-:S13]  /*92a0*/  PLOP3.LUT P0, PT, PT, PT, UP0, 0x80, 0x0 ;  /* 0x000000000000781c */ /* 0x000fda0003f0f008 */
[----:B------:R-:W-:Y:S01]  /*92b0*/  @P0 CALL.REL.NOINC `(.L_x_2165) ;  /* 0x0000001000000944 */ /* 0x000fe20003c00000 */
[----:B------:R-:W-:Y:S05]  /*92c0*/  BRA `(.L_x_2248) ;  /* 0xffff70f000007947 */ /* 0x000fea000383ffff */
.L_x_2165:
        /* <DEDUP_REMOVED lines=18> */
.L_x_2250:
[----:B------:R-:W-:Y:S05]  /*93f0*/  BSYNC B0 ;  /* 0x0000000000007941 */ /* 0x000fea0003800000 */
.L_x_2249:
        /* <DEDUP_REMOVED lines=11> */
.L_x_2252:
[----:B------:R-:W3:Y:S01]  /*94b0*/  LDG.E.STRONG.GPU R5, [R2.64] ;  /* 0x0000001202057981 */ /* 0x000ee2000c1ef900 */
[----:B------:R-:W-:Y:S01]  /*94c0*/  YIELD ;  /* 0x0000000000007946 */ /* 0x000fe20003800000 */
[----:B---3--:R-:W-:Y:S01]  /*94d0*/  ISETP.NE.AND P0, PT, R5, R4, PT ;  /* 0x000000040500720c */ /* 0x008fe20003f05270 */
[----:B------:R-:W-:-:S12]  /*94e0*/  CCTL.IVALL ;  /* 0x00000000ff00798f */ /* 0x000fd80002000000 */
[----:B------:R-:W-:Y:S05]  /*94f0*/  @P0 BRA `(.L_x_2252) ;  /* 0xffffffb000000947 */ /* 0x000fea000383ffff */
.L_x_2251:
        /* <DEDUP_REMOVED lines=25> */
.L_x_2253:
[----:B------:R-:W-:-:S04]  /*9690*/  LEA R6, P0, R0, c[0x0][0x1b8], 0x2 ;  /* 0x00006e0000067a11 */ /* 0x000fc800078010ff */
[----:B------:R-:W-:Y:S02]  /*96a0*/  LEA.HI.X R7, R0, c[0x0][0x1bc], R7, 0x2, P0 ;  /* 0x00006f0000077a11 */ /* 0x000fe400000f1407 */
[-C--:B------:R-:W-:Y:S02]  /*96b0*/  LEA R8, P0, R27, R6.reuse, 0x2 ;  /* 0x000000061b087211 */ /* 0x080fe400078010ff */
[-C--:B------:R-:W-:Y:S01]  /*96c0*/  LEA R12, P1, R20, R6.reuse, 0x2 ;  /* 0x00000006140c7211 */ /* 0x080fe200078210ff */
[----:B0-----:R0:W3:Y:S01]  /*96d0*/  LDG.E R14, [R6.64] ;  /* 0x00000012060e7981 */ /* 0x0010e2000c1e1900 */
[----:B------:R-:W-:Y:S02]  /*96e0*/  LEA R10, P2, R23, R6, 0x2 ;  /* 0x00000006170a7211 */ /* 0x000fe400078410ff */
[----:B------:R-:W-:Y:S02]  /*96f0*/  IADD3.X R9, R7, R29, RZ, P0, !PT ;  /* 0x0000001d07097210 */ /* 0x000fe400007fe4ff */
[----:B------:R-:W-:-:S02]  /*9700*/  IADD3.X R13, R19, R7, RZ, P1, !PT ;  /* 0x00000007130d7210 */ /* 0x000fc40000ffe4ff */
[----:B------:R-:W-:Y:S01]  /*9710*/  IADD3.X R11, R7, R21, RZ, P2, !PT ;  /* 0x00000015070b7210 */ /* 0x000fe200017fe4ff */
[----:B------:R-:W3:Y:S04]  /*9720*/  LDG.E R15, [R8.64] ;  /* 0x00000012080f7981 */ /* 0x000ee8000c1e1900 */
[----:B------:R-:W4:Y:S04]  /*9730*/  LDG.E R16, [R12.64] ;  /* 0x000000120c107981 */ /* 0x000f28000c1e1900 */
[----:B------:R-:W4:Y:S01]  /*9740*/  LDG.E R17, [R10.64] ;  /* 0x000000120a117981 */ /* 0x000f22000c1e1900 */
[----:B------:R-:W-:-:S02]  /*9750*/  SHF.L.U32 R4, R0, 0x1, RZ ;  /* 0x0000000100047819 */ /* 0x000fc400000006ff */
[----:B------:R-:W-:-:S03]  /*9760*/  IADD3 R0, R0, 0x230, RZ ;  /* 0x0000023000007810 */ /* 0x000fc60007ffe0ff */
[----:B------:R-:W-:-:S04]  /*9770*/  IMAD.WIDE R2, R4, R25, c[0x0][0x168] ;  /* 0x00005a0004027625 */ /* 0x000fc800078e0219 */
[----:B------:R-:W-:Y:S01]  /*9780*/  IMAD.WIDE R4, R4, R25, c[0x0][0x170] ;  /* 0x00005c0004047625 */ /* 0x000fe200078e0219 */
[----:B------:R-:W-:Y:S02]  /*9790*/  ISETP.GT.U32.AND P0, PT, R27, R0, PT ;  /* 0x000000001b00720c */ /* 0x000fe40003f04070 */
[----:B0-----:R-:W-:-:S04]  /*97a0*/  SHF.R.S32.HI R7, RZ, 0x1f, R0 ;  /* 0x0000001fff077819 */ /* 0x001fc80000011400 */
[----:B------:R-:W-:Y:S01]  /*97b0*/  ISETP.GT.AND.EX P0, PT, R18, R7, PT, P0 ;  /* 0x000000071200720c */ /* 0x000fe20003f04300 */
[----:B---3--:R0:W-:Y:S04]  /*97c0*/  STG.E.64 [R2.64], R14 ;  /* 0x0000000e02007986 */ /* 0x0081e8000c101b12 */
[----:B----4-:R0:W-:Y:S08]  /*97d0*/  STG.E.64 [R4.64], R16 ;  /* 0x0000001004007986 */ /* 0x0101f0000c101b12 */
[----:B------:R-:W-:Y:S05]  /*97e0*/  @P0 BRA `(.L_x_2253) ;  /* 0xfffffea000000947 */ /* 0x000fea000383ffff */
[----:B------:R-:W-:Y:S05]  /*97f0*/  EXIT ;  /* 0x000000000000794d */ /* 0x000fea0003800000 */
.L_x_2254:
        /* <DEDUP_REMOVED lines=16> */
.L_x_5176:


//--------------------- .text._Z35group_norm_nhwc_bwd_one_pass_kernelI11Fp32IOFp32WLi512ELi70ELi560EEv26Group_norm_nhwc_bwd_params --------------------------
	.section	.text._Z35group_norm_nhwc_bwd_one_pass_kernelI11Fp32IOFp32WLi512ELi70ELi560EEv26Group_norm_nhwc_bwd_params,"ax",@progbits
	.sectioninfo	@"SHI_REGISTERS=32"
	.align	128
        .global         _Z35group_norm_nhwc_bwd_one_pass_kernelI11Fp32IOFp32WLi512ELi70ELi560EEv26Group_norm_nhwc_bwd_params
        .type           _Z35group_norm_nhwc_bwd_one_pass_kernelI11Fp32IOFp32WLi512ELi70ELi560EEv26Group_norm_nhwc_bwd_params,@function
        .size           _Z35group_norm_nhwc_bwd_one_pass_kernelI11Fp32IOFp32WLi512ELi70ELi560EEv26Group_norm_nhwc_bwd_params,(.L_x_5177 - _Z35group_norm_nhwc_bwd_one_pass_kernelI11Fp32IOFp32WLi512ELi70ELi560EEv26Group_norm_nhwc_bwd_params)
        .other          _Z35group_norm_nhwc_bwd_one_pass_kernelI11Fp32IOFp32WLi512ELi70ELi560EEv26Group_norm_nhwc_bwd_params,@"STO_CUDA_ENTRY STV_DEFAULT"
_Z35group_norm_nhwc_bwd_one_pass_kernelI11Fp32IOFp32WLi512ELi70ELi560EEv26Group_norm_nhwc_bwd_params:
.text._Z35group_norm_nhwc_bwd_one_pass_kernelI11Fp32IOFp32WLi512ELi70ELi560EEv26Group_norm_nhwc_bwd_params:
        /* <DEDUP_REMOVED lines=21> */
[----:B------:R-:W-:Y:S01]  /*0150*/  SHF.L.U32 R3, R3, 0x1, RZ ;  /* 0x0000000103037819 */ /* 0x000fe200000006ff */
[----:B------:R-:W-:-:S02]  /*0160*/  ULEA.HI UR10, UP0, UR11, UR10, URZ, 0x1 ;  /* 0x0000000a0b0a7291 */ /* 0x000fc4000f81083f */
[----:B------:R-:W-:Y:S02]  /*0170*/  UIADD3 UR13, UR5, UR13, URZ ;  /* 0x0000000d050d7290 */ /* 0x000fe4000fffe03f */
[----:B------:R1:W-:Y:S01]  /*0180*/  STL [R1+0x214], R3 ;  /* 0x0002140301007387 */ /* 0x0003e20000100800 */
[----:B------:R-:W-:Y:S02]  /*0190*/  UIADD3.X UR11, URZ, UR11, URZ, UP0, !UPT ;  /* 0x0000000b3f0b7290 */ /* 0x000fe400087fe43f */
[----:B------:R-:W-:Y:S02]  /*01a0*/  ULEA.HI UR12, UP0, UR13, UR4, URZ, 0x1 ;  /* 0x000000040d0c7291 */ /* 0x000fe4000f81083f */
[----:B------:R-:W-:Y:S02]  /*01b0*/  USHF.R.S64 UR10, UR10, 0x1, UR11 ;  /* 0x000000010a0a7899 */ /* 0x000fe4000800100b */
[----:B------:R-:W-:Y:S01]  /*01c0*/  UIADD3.X UR13, URZ, UR13, URZ, UP0, !UPT ;  /* 0x0000000d3f0d7290 */ /* 0x000fe200087fe43f */
[----:B0-----:R-:W-:Y:S01]  /*01d0*/  MOV R5, UR20 ;  /* 0x0000001400057c02 */ /* 0x001fe20008000f00 */
[----:B------:R-:W-:-:S02]  /*01e0*/  USHF.R.S32.HI UR11, URZ, 0x1, UR11 ;  /* 0x000000013f0b7899 */ /* 0x000fc4000801140b */
[----:B------:R-:W-:Y:S02]  /*01f0*/  USHF.R.S64 UR12, UR12, 0x1, UR13 ;  /* 0x000000010c0c7899 */ /* 0x000fe4000800100d */
[----:B------:R-:W-:Y:S01]  /*0200*/  IMAD R16, R5, c[0x0][0x1fc], R2 ;  /* 0x00007f0005107a24 */ /* 0x000fe200078e0202 */
[----:B------:R-:W-:Y:S01]  /*0210*/  SHF.R.S32.HI R5, RZ, 0x1f, R0 ;  /* 0x0000001fff057819 */ /* 0x000fe20000011400 */
[----:B------:R-:W-:Y:S02]  /*0220*/  USHF.R.S32.HI UR13, URZ, 0x1, UR13 ;  /* 0x000000013f0d7899 */ /* 0x000fe4000801140d */
[----:B------:R-:W-:Y:S01]  /*0230*/  ULDC.U8 UR21, c[0x0][0x1f4] ;  /* 0x00007d0000157ab9 */ /* 0x000fe20000000000 */
[----:B------:R-:W-:Y:S01]  /*0240*/  LEA.HI R5, R5, R0, RZ, 0x5 ;  /* 0x0000000005057211 */ /* 0x000fe200078f28ff */
[----:B------:R-:W-:Y:S01]  /*0250*/  USHF.L.U64.HI UR11, UR10, 0x2, UR11 ;  /* 0x000000020a0b7899 */ /* 0x000fe2000801020b */
[C---:B-1----:R-:W-:Y:S01]  /*0260*/  IADD3 R3, R16.reuse, 0x20, RZ ;  /* 0x0000002010037810 */ /* 0x042fe20007ffe0ff */
[----:B------:R-:W-:Y:S01]  /*0270*/  USHF.L.U64.HI UR13, UR12, 0x2, UR13 ;  /* 0x000000020c0d7899 */ /* 0x000fe2000801020d */
[----:B------:R-:W-:Y:S01]  /*0280*/  SHF.R.S32.HI R2, RZ, 0x5, R5 ;  /* 0x00000005ff027819 */ /* 0x000fe20000011405 */
[----:B------:R-:W-:Y:S01]  /*0290*/  UMOV UR4, URZ ;  /* 0x0000003f00047c82 */ /* 0x000fe20008000000 */
[----:B------:R-:W-:-:S02]  /*02a0*/  IADD3 R3, R16, 0x40, RZ ;  /* 0x0000004010037810 */ /* 0x000fc40007ffe0ff */
[C---:B------:R-:W-:Y:S01]  /*02b0*/  IADD3 R3, R16.reuse, 0x70, RZ ;  /* 0x0000007010037810 */ /* 0x040fe20007ffe0ff */
[----:B------:R0:W-:Y:S01]  /*02c0*/  STL [R1+0x22c], R2 ;  /* 0x00022c0201007387 */ /* 0x0001e20000100800 */
[C---:B------:R-:W-:Y:S02]  /*02d0*/  IADD3 R3, R16.reuse, 0xa0, RZ ;  /* 0x000000a010037810 */ /* 0x040fe40007ffe0ff */
[C---:B------:R-:W-:Y:S02]  /*02e0*/  ISETP.GE.U32.AND P1, PT, R16.reuse, c[0x0][0x1e0], PT ;  /* 0x0000780010007a0c */ /* 0x040fe40003f26070 */
[C---:B------:R-:W-:Y:S02]  /*02f0*/  IADD3 R3, R16.reuse, 0xd0, RZ ;  /* 0x000000d010037810 */ /* 0x040fe40007ffe0ff */
[C---:B------:R-:W-:Y:S02]  /*0300*/  IADD3 R3, R16.reuse, 0x100, RZ ;  /* 0x0000010010037810 */ /* 0x040fe40007ffe0ff */
[----:B------:R-:W-:-:S02]  /*0310*/  IADD3 R4, R16, 0x30, RZ ;  /* 0x0000003010047810 */ /* 0x000fc40007ffe0ff */
[----:B0-----:R-:W-:Y:S02]  /*0320*/  SHF.R.S32.HI R2, RZ, 0x1f, R16 ;  /* 0x0000001fff027819 */ /* 0x001fe40000011410 */
        /* <DEDUP_REMOVED lines=10> */
[C---:B------:R-:W-:Y:S01]  /*03d0*/  IADD3 R2, R16.reuse, 0x1c0, RZ ;  /* 0x000001c010027810 */ /* 0x040fe20007ffe0ff */
[----:B------:R0:W-:Y:S01]  /*03e0*/  STL [R1+0x228], R3 ;  /* 0x0002280301007387 */ /* 0x0001e20000100800 */
[----:B------:R-:W-:-:S02]  /*03f0*/  IADD3 R4, R16, 0x120, RZ ;  /* 0x0000012010047810 */ /* 0x000fc40007ffe0ff */
[C---:B------:R-:W-:Y:S01]  /*0400*/  IADD3 R4, R16.reuse, 0x150, RZ ;  /* 0x0000015010047810 */ /* 0x040fe20007ffe0ff */
[----:B------:R1:W-:Y:S01]  /*0410*/  STL [R1+0x224], R2 ;  /* 0x0002240201007387 */ /* 0x0003e20000100800 */
[C---:B------:R-:W-:Y:S02]  /*0420*/  IADD3 R4, R16.reuse, 0x180, RZ ;  /* 0x0000018010047810 */ /* 0x040fe40007ffe0ff */
[C---:B------:R-:W-:Y:S02]  /*0430*/  IADD3 R4, R16.reuse, 0x1d0, RZ ;  /* 0x000001d010047810 */ /* 0x040fe40007ffe0ff */
[C---:B------:R-:W-:Y:S02]  /*0440*/  IADD3 R5, R16.reuse, 0x10, RZ ;  /* 0x0000001010057810 */ /* 0x040fe40007ffe0ff */
[C---:B0-----:R-:W-:Y:S01]  /*0450*/  IADD3 R3, R16.reuse, 0x1e0, RZ ;  /* 0x000001e010037810 */ /* 0x041fe20007ffe0ff */
[----:B------:R0:W-:Y:S01]  /*0460*/  STL [R1+0x220], R4 ;  /* 0x0002200401007387 */ /* 0x0001e20000100800 */
[----:B------:R-:W-:-:S02]  /*0470*/  IADD3 R5, R16, 0x50, RZ ;  /* 0x0000005010057810 */ /* 0x000fc40007ffe0ff */
[C---:B-1----:R-:W-:Y:S01]  /*0480*/  IADD3 R2, R16.reuse, 0x1f0, RZ ;  /* 0x000001f010027810 */ /* 0x042fe20007ffe0ff */
[----:B------:R0:W-:Y:S01]  /*0490*/  STL [R1+0x21c], R3 ;  /* 0x00021c0301007387 */ /* 0x0001e20000100800 */
[C---:B------:R-:W-:Y:S02]  /*04a0*/  IADD3 R5, R16.reuse, 0x80, RZ ;  /* 0x0000008010057810 */ /* 0x040fe40007ffe0ff */
[C---:B------:R-:W-:Y:S01]  /*04b0*/  IADD3 R5, R16.reuse, 0xb0, RZ ;  /* 0x000000b010057810 */ /* 0x040fe20007ffe0ff */
[----:B------:R0:W-:Y:S01]  /*04c0*/  STL [R1+0x218], R2 ;  /* 0x0002180201007387 */ /* 0x0001e20000100800 */
[C---:B------:R-:W-:Y:S02]  /*04d0*/  IADD3 R5, R16.reuse, 0xe0, RZ ;  /* 0x000000e010057810 */ /* 0x040fe40007ffe0ff */
[C---:B------:R-:W-:Y:S02]  /*04e0*/  IADD3 R5, R16.reuse, 0x110, RZ ;  /* 0x0000011010057810 */ /* 0x040fe40007ffe0ff */
[----:B------:R-:W-:-:S02]  /*04f0*/  IADD3 R5, R16, 0x140, RZ ;  /* 0x0000014010057810 */ /* 0x000fc40007ffe0ff */
[----:B------:R-:W-:Y:S02]  /*0500*/  IADD3 R5, R16, 0x170, RZ ;  /* 0x0000017010057810 */ /* 0x000fe40007ffe0ff */
[----:B------:R-:W-:-:S04]  /*0510*/  ISETP.LT.U32.AND P1, PT, R0, 0x230, !P1 ;  /* 0x000002300000780c */ /* 0x000fc80004f21070 */
.L_x_2402:
[----:B0-2---:R-:W2:Y:S01]  /*0520*/  LDL R5, [R1+0x214] ;  /* 0x0002140001057983 */ /* 0x005ea20000100800 */
[----:B0-----:R-:W-:Y:S01]  /*0530*/  IABS R2, c[0x0][0x1f0] ;  /* 0x00007c0000027a13 */ /* 0x001fe20000000000 */
[----:B------:R-:W-:Y:S01]  /*0540*/  UMOV UR6, URZ ;  /* 0x0000003f00067c82 */ /* 0x000fe20008000000 */
[----:B-----5:R-:W-:Y:S01]  /*0550*/  IADD3 R6, R16, 0x10, RZ ;  /* 0x0000001010067810 */ /* 0x020fe20007ffe0ff */
[----:B------:R-:W-:Y:S01]  /*0560*/  UISETP.GE.AND UP4, UPT, UR9, URZ, UPT ;  /* 0x0000003f0900728c */ /* 0x000fe2000bf86270 */
[----:B------:R-:W0:Y:S01]  /*0570*/  R2UR UR16, R2 ;  /* 0x00000000021073c2 */ /* 0x000e2200000e0000 */
[----:B------:R-:W-:Y:S01]  /*0580*/  ULDC UR15, c[0x0][0x1f0] ;  /* 0x00007c00000f7ab9 */ /* 0x000fe20000000800 */
[----:B------:R-:W-:Y:S01]  /*0590*/  ISETP.GE.U32.AND P2, PT, R6, c[0x0][0x1e0], PT ;  /* 0x0000780006007a0c */ /* 0x000fe20003f46070 */
[----:B------:R-:W-:Y:S01]  /*05a0*/  UISETP.NE.AND UP0, UPT, URZ, UR15, UPT ;  /* 0x0000000f3f00728c */ /* 0x000fe2000bf05270 */
[C---:B------:R-:W-:Y:S01]  /*05b0*/  IADD3 R14, R16.reuse, 0x20, RZ ;  /* 0x00000020100e7810 */ /* 0x040fe20007ffe0ff */
[----:B------:R-:W-:Y:S01]  /*05c0*/  CS2R R18, SRZ ;  /* 0x0000000000127805 */ /* 0x000fe2000001ff00 */
[----:B------:R-:W-:-:S02]  /*05d0*/  IADD3 R13, R16, 0x30, RZ ;  /* 0x00000030100d7810 */ /* 0x000fc40007ffe0ff */
[----:B------:R-:W-:Y:S02]  /*05e0*/  ISETP.GE.U32.AND P3, PT, R14, c[0x0][0x1e0], PT ;  /* 0x000078000e007a0c */ /* 0x000fe40003f66070 */
[----:B------:R-:W-:Y:S02]  /*05f0*/  SHF.R.S32.HI R9, RZ, 0x1f, R14 ;  /* 0x0000001fff097819 */ /* 0x000fe4000001140e */
[----:B------:R-:W-:Y:S02]  /*0600*/  ISETP.GE.U32.AND P6, PT, R13, c[0x0][0x1e0], PT ;  /* 0x000078000d007a0c */ /* 0x000fe40003fc6070 */
[----:B------:R-:W-:Y:S02]  /*0610*/  ISETP.GE.AND.EX P3, PT, R9, c[0x0][0x1e4], PT, P3 ;  /* 0x0000790009007a0c */ /* 0x000fe40003f66330 */
[----:B------:R-:W-:Y:S02]  /*0620*/  SHF.R.S32.HI R8, RZ, 0x1f, R13 ;  /* 0x0000001fff087819 */ /* 0x000fe4000001140d */
[----:B------:R-:W-:-:S02]  /*0630*/  ISETP.GT.U32.OR P3, PT, R0, 0x22f, P3 ;  /* 0x0000022f0000780c */ /* 0x000fc40001f64470 */
[----:B------:R-:W-:Y:S02]  /*0640*/  ISETP.GE.AND.EX P6, PT, R8, c[0x0][0x1e4], PT, P6 ;  /* 0x0000790008007a0c */ /* 0x000fe40003fc6360 */
[----:B------:R-:W-:Y:S01]  /*0650*/  IADD3 R25, R16, 0x40, RZ ;  /* 0x0000004010197810 */ /* 0x000fe20007ffe0ff */
[----:B0-----:R-:W0:Y:S01]  /*0660*/  I2F.RP R2, UR16 ;  /* 0x0000001000027d06 */ /* 0x001e220008209400 */
[----:B------:R-:W-:Y:S02]  /*0670*/  ISETP.GT.U32.OR P6, PT, R0, 0x22f, P6 ;  /* 0x0000022f0000780c */ /* 0x000fe400037c4470 */
[----:B------:R-:W-:-:S11]  /*0680*/  IADD3 R22, R16, 0x50, RZ ;  /* 0x0000005010167810 */ /* 0x000fd60007ffe0ff */
[----:B------:R-:W-:Y:S01]  /*0690*/  @!P6 IMAD R12, R8, c[0x0][0x1d8], RZ ;  /* 0x00007600080cea24 */ /* 0x000fe200078e02ff */
[----:B0-----:R-:W0:Y:S03]  /*06a0*/  MUFU.RCP R2, R2 ;  /* 0x0000000200027308 */ /* 0x001e260000001000 */
[----:B------:R-:W-:Y:S01]  /*06b0*/  @!P6 IMAD R12, R13, c[0x0][0x1dc], R12 ;  /* 0x000077000d0cea24 */ /* 0x000fe200078e020c */
[----:B0-----:R-:W-:-:S06]  /*06c0*/  IADD3 R2, R2, 0xffffffe, RZ ;  /* 0x0ffffffe02027810 */ /* 0x001fcc0007ffe0ff */
[----:B------:R-:W0:Y:S02]  /*06d0*/  F2I.FTZ.U32.TRUNC.NTZ R2, R2 ;  /* 0x0000000200027305 */ /* 0x000e24000021f000 */
[----:B0-----:R0:W1:Y:S02]  /*06e0*/  R2UR UR7, R2 ;  /* 0x00000000020773c2 */ /* 0x00106400000e0000 */
[----:B0-----:R-:W-:-:S06]  /*06f0*/  IABS R2, UR9 ;  /* 0x0000000900027c13 */ /* 0x001fcc0008000000 */
[----:B------:R-:W0:Y:S01]  /*0700*/  R2UR UR14, R2 ;  /* 0x00000000020e73c2 */ /* 0x000e2200000e0000 */
[----:B-1----:R-:W-:-:S04]  /*0710*/  UIADD3 UR5, URZ, -UR7, URZ ;  /* 0x800000073f057290 */ /* 0x002fc8000fffe03f */
[----:B------:R-:W-:-:S04]  /*0720*/  UIMAD UR5, UR5, UR16, URZ ;  /* 0x00000010050572a4 */ /* 0x000fc8000f8e023f */
[----:B------:R-:W-:-:S04]  /*0730*/  UIMAD.WIDE.U32 UR6, UR7, UR5, UR6 ;  /* 0x00000005070672a5 */ /* 0x000fc8000f8e0006 */
[----:B0-----:R-:W-:-:S04]  /*0740*/  UIMAD.WIDE.U32 UR6, UR7, UR14, URZ ;  /* 0x0000000e070672a5 */ /* 0x001fc8000f8e003f */
[----:B------:R-:W-:-:S04]  /*0750*/  UIADD3 UR5, -UR7, URZ, URZ ;  /* 0x0000003f07057290 */ /* 0x000fc8000fffe13f */
[----:B------:R-:W-:Y:S02]  /*0760*/  UIMAD UR5, UR16, UR5, UR14 ;  /* 0x00000005100572a4 */ /* 0x000fe4000f8e020e */
[----:B------:R-:W-:Y:S02]  /*0770*/  ULOP3.LUT UR14, URZ, UR15, URZ, 0x33, !UPT ;  /* 0x0000000f3f0e7292 */ /* 0x000fe4000f8e333f */
[----:B------:R-:W-:-:S11]  /*0780*/  UISETP.GT.U32.AND UP2, UPT, UR16, UR5, UPT ;  /* 0x000000051000728c */ /* 0x000fd6000bf44070 */
[----:B------:R-:W-:Y:S02]  /*0790*/  @!UP2 UIADD3 UR5, UR5, -UR16, URZ ;  /* 0x800000100505a290 */ /* 0x000fe4000fffe03f */
[----:B------:R-:W-:Y:S02]  /*07a0*/  @!UP2 UIADD3 UR7, UR7, 0x1, URZ ;  /* 0x000000010707a890 */ /* 0x000fe4000fffe03f */
[----:B------:R-:W-:Y:S02]  /*07b0*/  UIADD3 UR6, UR5, -UR16, URZ ;  /* 0x8000001005067290 */ /* 0x000fe4000fffe03f */
[----:B------:R-:W-:Y:S02]  /*07c0*/  UISETP.GT.U32.AND UP3, UPT, UR16, UR5, UPT ;  /* 0x000000051000728c */ /* 0x000fe4000bf64070 */
[----:B------:R-:W-:Y:S02]  /*07d0*/  UISETP.GE.U32.AND UP1, UPT, UR5, UR16, UPT ;  /* 0x000000100500728c */ /* 0x000fe4000bf26070 */
[----:B------:R-:W-:-:S02]  /*07e0*/  USEL UR5, UR6, UR5, !UP3 ;  /* 0x0000000506057287 */ /* 0x000fc4000d800000 */
[----:B------:R-:W-:Y:S02]  /*07f0*/  ULOP3.LUT UR6, UR9, UR15, URZ, 0x3c, !UPT ;  /* 0x0000000f09067292 */ /* 0x000fe4000f8e3c3f */
[----:B------:R-:W-:Y:S02]  /*0800*/  @!UP4 UIADD3 UR5, -UR5, URZ, URZ ;  /* 0x0000003f0505c290 */ /* 0x000fe4000fffe13f */
[----:B------:R-:W-:Y:S02]  /*0810*/  UISETP.GE.AND UP2, UPT, UR6, URZ, UPT ;  /* 0x0000003f0600728c */ /* 0x000fe4000bf46270 */
[----:B------:R-:W-:Y:S02]  /*0820*/  USEL UR15, UR14, UR5, !UP0 ;  /* 0x000000050e0f7287 */ /* 0x000fe4000c000000 */
[----:B------:R-:W-:Y:S02]  /*0830*/  @UP1 UIADD3 UR7, UR7, 0x1, URZ ;  /* 0x0000000107071890 */ /* 0x000fe4000fffe03f */
[----:B------:R-:W-:-:S02]  /*0840*/  UIMAD UR22, UR15, 0x46, URZ ;  /* 0x000000460f1678a4 */ /* 0x000fc4000f8e023f */
[----:B------:R-:W-:-:S03]  /*0850*/  ULDC.64 UR16, c[0x0][0x1e8] ;  /* 0x00007a0000107ab9 */ /* 0x000fc60000000a00 */
[----:B------:R-:W-:Y:S01]  /*0860*/  @!UP2 UIADD3 UR7, -UR7, URZ, URZ ;  /* 0x0000003f0707a290 */ /* 0x000fe2000fffe13f */
[----:B------:R-:W-:-:S03]  /*0870*/  MOV R4, UR22 ;  /* 0x0000001600047c02 */ /* 0x000fc60008000f00 */
[----:B------:R-:W-:-:S04]  /*0880*/  USEL UR7, UR14, UR7, !UP0 ;  /* 0x000000070e077287 */ /* 0x000fc8000c000000 */
[----:B------:R-:W-:-:S04]  /*0890*/  USHF.R.S32.HI UR5, URZ, 0x1f, UR7 ;  /* 0x0000001f3f057899 */ /* 0x000fc80008011407 */
[----:B------:R-:W-:-:S04]  /*08a0*/  UIMAD UR5, UR5, UR16, URZ ;  /* 0x00000010050572a4 */ /* 0x000fc8000f8e023f */
[----:B------:R-:W-:Y:S01]  /*08b0*/  UIMAD UR5, UR7, UR17, UR5 ;  /* 0x00000011070572a4 */ /* 0x000fe2000f8e0205 */
[----:B--2---:R-:W-:Y:S02]  /*08c0*/  SHF.R.S32.HI R3, RZ, 0x1f, R5 ;  /* 0x0000001fff037819 */ /* 0x004fe40000011405 */
[----:B------:R-:W-:Y:S02]  /*08d0*/  IADD3 R2, P0, R5, UR22, RZ ;  /* 0x0000001605027c10 */ /* 0x000fe4000ff1e0ff */
[----:B------:R-:W-:Y:S02]  /*08e0*/  SHF.R.S32.HI R5, RZ, 0x1f, R6 ;  /* 0x0000001fff057819 */ /* 0x000fe40000011406 */
[----:B------:R-:W-:Y:S02]  /*08f0*/  LEA.HI.X.SX32 R3, R4, R3, 0x1, P0 ;  /* 0x0000000304037211 */ /* 0x000fe400000f0eff */
[----:B------:R-:W-:Y:S02]  /*0900*/  ISETP.GE.AND.EX P2, PT, R5, c[0x0][0x1e4], PT, P2 ;  /* 0x0000790005007a0c */ /* 0x000fe40003f46320 */
[----:B------:R-:W-:-:S02]  /*0910*/  MOV R4, UR7 ;  /* 0x0000000700047c02 */ /* 0x000fc40008000f00 */
[----:B------:R-:W-:-:S03]  /*0920*/  ISETP.GT.U32.OR P2, PT, R0, 0x22f, P2 ;  /* 0x0000022f0000780c */ /* 0x000fc60001744470 */
[----:B------:R-:W-:-:S05]  /*0930*/  IMAD.WIDE.U32 R2, R4, c[0x0][0x1e8], R2 ;  /* 0x00007a0004027a25 */ /* 0x000fca00078e0002 */
[-C--:B------:R-:W-:Y:S02]  /*0940*/  @!P3 MOV R10, R2.reuse ;  /* 0x00000002000ab202 */ /* 0x080fe40000000f00 */
[----:B------:R-:W-:-:S03]  /*0950*/  @!P6 MOV R8, R2 ;  /* 0x000000020008e202 */ /* 0x000fc60000000f00 */
[----:B------:R-:W-:Y:S01]  /*0960*/  @!P2 IMAD R15, R5, c[0x0][0x1d8], RZ ;  /* 0x00007600050faa24 */ /* 0x000fe200078e02ff */
[----:B------:R-:W-:Y:S02]  /*0970*/  IADD3 R5, R3, UR5, RZ ;  /* 0x0000000503057c10 */ /* 0x000fe4000fffe0ff */
[----:B------:R-:W-:Y:S01]  /*0980*/  @!P2 MOV R4, R2 ;  /* 0x000000020004a202 */ /* 0x000fe20000000f00 */
[----:B------:R-:W-:Y:S01]  /*0990*/  @!P2 IMAD R15, R6, c[0x0][0x1dc], R15 ;  /* 0x00007700060faa24 */ /* 0x000fe200078e020f */
[----:B------:R-:W-:-:S03]  /*09a0*/  @!P3 MOV R11, R5 ;  /* 0x00000005000bb202 */ /* 0x000fc60000000f00 */
[----:B------:R-:W-:-:S04]  /*09b0*/  @!P2 IMAD.WIDE.U32 R6, R6, c[0x0][0x1d8], R4 ;  /* 0x000076000606aa25 */ /* 0x000fc800078e0004 */
[----:B------:R-:W-:Y:S01]  /*09c0*/  @!P3 IMAD.WIDE.U32 R10, R14, c[0x0][0x1d8], R10 ;  /* 0x000076000e0aba25 */ /* 0x000fe200078e000a */
[----:B------:R-:W-:Y:S02]  /*09d0*/  @!P2 IADD3 R15, R7, R15, RZ ;  /* 0x0000000f070fa210 */ /* 0x000fe40007ffe0ff */
[C---:B------:R-:W-:Y:S01]  /*09e0*/  @!P2 SHF.L.U32 R17, R6.reuse, 0x2, RZ ;  /* 0x000000020611a819 */ /* 0x040fe200000006ff */
[----:B------:R-:W-:Y:S01]  /*09f0*/  @!P3 IMAD R7, R9, c[0x0][0x1d8], RZ ;  /* 0x000076000907ba24 */ /* 0x000fe200078e02ff */
[----:B------:R-:W-:Y:S02]  /*0a00*/  @!P2 SHF.L.U64.HI R15, R6, 0x2, R15 ;  /* 0x00000002060fa819 */ /* 0x000fe4000001020f */
[----:B------:R-:W-:Y:S01]  /*0a10*/  @!P2 IADD3 R6, P0, R17, c[0x0][0x180], RZ ;  /* 0x000060001106aa10 */ /* 0x000fe20007f1e0ff */
[----:B------:R-:W-:Y:S01]  /*0a20*/  @!P3 IMAD R7, R14, c[0x0][0x1dc], R7 ;  /* 0x000077000e07ba24 */ /* 0x000fe200078e0207 */
[----:B------:R-:W-:Y:S02]  /*0a30*/  @!P6 MOV R9, R5 ;  /* 0x000000050009e202 */ /* 0x000fe40000000f00 */
[----:B------:R-:W-:-:S02]  /*0a40*/  ISETP.GE.U32.AND P5, PT, R25, c[0x0][0x1e0], PT ;  /* 0x0000780019007a0c */ /* 0x000fc40003fa6070 */
[----:B------:R-:W-:Y:S01]  /*0a50*/  @!P3 IADD3 R11, R11, R7, RZ ;  /* 0x000000070b0bb210 */ /* 0x000fe20007ffe0ff */
[----:B------:R-:W-:Y:S01]  /*0a60*/  @!P6 IMAD.WIDE.U32 R8, R13, c[0x0][0x1d8], R8 ;  /* 0x000076000d08ea25 */ /* 0x000fe200078e0008 */
[----:B------:R-:W-:Y:S01]  /*0a70*/  @!P2 IADD3.X R7, R15, c[0x0][0x184], RZ, P0, !PT ;  /* 0x000061000f07aa10 */ /* 0x000fe200007fe4ff */
[----:B------:R-:W-:Y:S01]  /*0a80*/  CS2R R20, SRZ ;  /* 0x0000000000147805 */ /* 0x000fe2000001ff00 */
[----:B------:R-:W-:Y:S02]  /*0a90*/  @!P3 SHF.L.U32 R14, R10, 0x2, RZ ;  /* 0x000000020a0eb819 */ /* 0x000fe400000006ff */
[----:B------:R-:W-:Y:S01]  /*0aa0*/  @!P6 IADD3 R13, R9, R12, RZ ;  /* 0x0000000c090de210 */ /* 0x000fe20007ffe0ff */
[----:B------:R0:W2:Y:S01]  /*0ab0*/  @!P2 LDG.E.64 R18, [R6.64] ;  /* 0x000000120612a981 */ /* 0x0000a2000c1e1b00 */
[C---:B------:R-:W-:Y:S02]  /*0ac0*/  @!P6 SHF.L.U32 R12, R8.reuse, 0x2, RZ ;  /* 0x00000002080ce819 */ /* 0x040fe400000006ff */
[----:B------:R-:W-:-:S02]  /*0ad0*/  @!P6 SHF.L.U64.HI R13, R8, 0x2, R13 ;  /* 0x00000002080de819 */ /* 0x000fc4000001020d */
[----:B------:R-:W-:Y:S02]  /*0ae0*/  @!P2 IADD3 R8, P0, R17, c[0x0][0x178], RZ ;  /* 0x00005e001108aa10 */ /* 0x000fe40007f1e0ff */
[----:B------:R-:W-:Y:S02]  /*0af0*/  @!P3 SHF.L.U64.HI R10, R10, 0x2, R11 ;  /* 0x000000020a0ab819 */ /* 0x000fe4000001020b */
[----:B------:R-:W-:Y:S02]  /*0b00*/  @!P2 IADD3.X R9, R15, c[0x0][0x17c], RZ, P0, !PT ;  /* 0x00005f000f09aa10 */ /* 0x000fe400007fe4ff */
[----:B------:R-:W-:Y:S02]  /*0b10*/  ISETP.GE.U32.AND P4, PT, R22, c[0x0][0x1e0], PT ;  /* 0x0000780016007a0c */ /* 0x000fe40003f86070 */
[----:B------:R-:W-:Y:S01]  /*0b20*/  SHF.R.S32.HI R11, RZ, 0x1f, R22 ;  /* 0x0000001fff0b7819 */ /* 0x000fe20000011416 */
[----:B------:R-:W3:Y:S01]  /*0b30*/  @!P2 LDG.E.64 R20, [R8.64] ;  /* 0x000000120814a981 */ /* 0x000ee2000c1e1b00 */
[----:B0-----:R-:W-:-:S02]  /*0b40*/  @!P3 IADD3 R6, P0, R14, c[0x0][0x180], RZ ;  /* 0x000060000e06ba10 */ /* 0x001fc40007f1e0ff */
[----:B------:R-:W-:Y:S02]  /*0b50*/  ISETP.GE.AND.EX P4, PT, R11, c[0x0][0x1e4], PT, P4 ;  /* 0x000079000b007a0c */ /* 0x000fe40003f86340 */
[----:B------:R-:W-:Y:S02]  /*0b60*/  @!P3 IADD3 R14, P2, R14, c[0x0][0x178], RZ ;  /* 0x00005e000e0eba10 */ /* 0x000fe40007f5e0ff */
[----:B------:R-:W-:Y:S02]  /*0b70*/  ISETP.GT.U32.OR P4, PT, R0, 0x22f, P4 ;  /* 0x0000022f0000780c */ /* 0x000fe40002784470 */
[C---:B------:R-:W-:Y:S02]  /*0b80*/  @!P3 IADD3.X R7, R10.reuse, c[0x0][0x184], RZ, P0, !PT ;  /* 0x000061000a07ba10 */ /* 0x040fe400007fe4ff */
[----:B------:R-:W-:-:S09]  /*0b90*/  @!P3 IADD3.X R15, R10, c[0x0][0x17c], RZ, P2, !PT ;  /* 0x00005f000a0fba10 */ /* 0x000fd200017fe4ff */
[----:B------:R-:W-:Y:S01]  /*0ba0*/  @!P4 IMAD R17, R11, c[0x0][0x1d8], RZ ;  /* 0x000076000b11ca24 */ /* 0x000fe200078e02ff */
[----:B--2---:R0:W-:Y:S02]  /*0bb0*/  STL.64 [R1+0x18], R18 ;  /* 0x0000181201007387 */ /* 0x0041e40000100a00 */
[----:B0-----:R-:W-:-:S04]  /*0bc0*/  SHF.R.S32.HI R18, RZ, 0x1f, R25 ;  /* 0x0000001fff127819 */ /* 0x001fc80000011419 */
[----:B------:R-:W-:-:S04]  /*0bd0*/  ISETP.GE.AND.EX P5, PT, R18, c[0x0][0x1e4], PT, P5 ;  /* 0x0000790012007a0c */ /* 0x000fc80003fa6350 */
[----:B------:R-:W-:-:S13]  /*0be0*/  ISETP.GT.U32.OR P5, PT, R0, 0x22f, P5 ;  /* 0x0000022f0000780c */ /* 0x000fda0002fa4470 */
[----:B------:R-:W-:Y:S01]  /*0bf0*/  @!P5 IMAD R10, R18, c[0x0][0x1d8], RZ ;  /* 0x00007600120ada24 */ /* 0x000fe200078e02ff */
[----:B------:R-:W-:Y:S02]  /*0c00*/  @!P5 MOV R18, R2 ;  /* 0x000000020012d202 */ /* 0x000fe40000000f00 */
[----:B------:R-:W-:Y:S01]  /*0c10*/  @!P5 MOV R19, R5 ;  /* 0x000000050013d202 */ /* 0x000fe20000000f00 */
[----:B------:R-:W-:-:S04]  /*0c20*/  @!P5 IMAD R10, R25, c[0x0][0x1dc], R10 ;  /* 0x00007700190ada24 */ /* 0x000fc800078e020a */
[----:B------:R-:W-:-:S05]  /*0c30*/  @!P5 IMAD.WIDE.U32 R18, R25, c[0x0][0x1d8], R18 ;  /* 0x000076001912da25 */ /* 0x000fca00078e0012 */
[----:B------:R-:W-:Y:S02]  /*0c40*/  @!P5 IADD3 R19, R19, R10, RZ ;  /* 0x0000000a1313d210 */ /* 0x000fe40007ffe0ff */
[----:B------:R-:W-:-:S06]  /*0c50*/  CS2R R10, SRZ ;  /* 0x00000000000a7805 */ /* 0x000fcc000001ff00 */
[----:B------:R-:W2:Y:S04]  /*0c60*/  @!P3 LDG.E.64 R10, [R6.64] ;  /* 0x00000012060ab981 */ /* 0x000ea8000c1e1b00 */
[----:B---3--:R0:W-:Y:S01]  /*0c70*/  STL.64 [R1+0xc8], R20 ;  /* 0x0000c81401007387 */ /* 0x0081e20000100a00 */
[C---:B------:R-:W-:Y:S02]  /*0c80*/  IADD3 R23, R16.reuse, 0x70, RZ ;  /* 0x0000007010177810 */ /* 0x040fe40007ffe0ff */
[----:B0-----:R-:W-:-:S04]  /*0c90*/  IADD3 R20, R16, 0x60, RZ ;  /* 0x0000006010147810 */ /* 0x001fc80007ffe0ff */
[----:B------:R-:W-:Y:S02]  /*0ca0*/  ISETP.GE.U32.AND P0, PT, R20, c[0x0][0x1e0], PT ;  /* 0x0000780014007a0c */ /* 0x000fe40003f06070 */
[----:B------:R-:W-:Y:S01]  /*0cb0*/  SHF.R.S32.HI R24, RZ, 0x1f, R20 ;  /* 0x0000001fff187819 */ /* 0x000fe20000011414 */
[----:B--2---:R-:W-:Y:S04]  /*0cc0*/  STL [R1+0x240], R10 ;  /* 0x0002400a01007387 */ /* 0x004fe80000100800 */
[----:B------:R0:W-:Y:S02]  /*0cd0*/  STL [R1+0x230], R11 ;  /* 0x0002300b01007387 */ /* 0x0001e40000100800 */
[----:B0-----:R-:W-:-:S06]  /*0ce0*/  CS2R R10, SRZ ;  /* 0x00000000000a7805 */ /* 0x001fcc000001ff00 */
[----:B------:R0:W2:Y:S01]  /*0cf0*/  @!P3 LDG.E.64 R10, [R14.64] ;  /* 0x000000120e0ab981 */ /* 0x0000a2000c1e1b00 */
[----:B------:R-:W-:Y:S02]  /*0d00*/  ISETP.GE.AND.EX P0, PT, R24, c[0x0][0x1e4], PT, P0 ;  /* 0x0000790018007a0c */ /* 0x000fe40003f06300 */
[----:B------:R-:W-:Y:S02]  /*0d10*/  ISETP.GE.U32.AND P2, PT, R23, c[0x0][0x1e0], PT ;  /* 0x0000780017007a0c */ /* 0x000fe40003f46070 */
[----:B------:R-:W-:Y:S02]  /*0d20*/  SHF.R.S32.HI R21, RZ, 0x1f, R23 ;  /* 0x0000001fff157819 */ /* 0x000fe40000011417 */
[----:B------:R-:W-:Y:S02]  /*0d30*/  @!P4 MOV R8, R2 ;  /* 0x000000020008c202 */ /* 0x000fe40000000f00 */
[----:B------:R-:W-:Y:S02]  /*0d40*/  @!P4 MOV R9, R5 ;  /* 0x000000050009c202 */ /* 0x000fe40000000f00 */
[----:B------:R-:W-:-:S02]  /*0d50*/  ISETP.GT.U32.OR P0, PT, R0, 0x22f, P0 ;  /* 0x0000022f0000780c */ /* 0x000fc40000704470 */
[----:B------:R-:W-:Y:S01]  /*0d60*/  ISETP.GE.AND.EX P2, PT, R21, c[0x0][0x1e4], PT, P2 ;  /* 0x0000790015007a0c */ /* 0x000fe20003f46320 */
[C---:B------:R-:W-:Y:S02]  /*0d70*/  @!P4 IMAD R17, R22.reuse, c[0x0][0x1dc], R17 ;  /* 0x000077001611ca24 */ /* 0x040fe400078e0211 */
[----:B------:R-:W-:Y:S01]  /*0d80*/  @!P4 IMAD.WIDE.U32 R8, R22, c[0x0][0x1d8], R8 ;  /* 0x000076001608ca25 */ /* 0x000fe200078e0008 */
[----:B------:R-:W-:-:S04]  /*0d90*/  ISETP.GT.U32.OR P2, PT, R0, 0x22f, P2 ;  /* 0x0000022f0000780c */ /* 0x000fc80001744470 */
[----:B------:R-:W-:Y:S02]  /*0da0*/  @!P4 IADD3 R9, R9, R17, RZ ;  /* 0x000000110909c210 */ /* 0x000fe40007ffe0ff */
[C---:B------:R-:W-:Y:S02]  /*0db0*/  @!P4 SHF.L.U32 R17, R8.reuse, 0x2, RZ ;  /* 0x000000020811c819 */ /* 0x040fe400000006ff */
[----:B------:R-:W-:Y:S01]  /*0dc0*/  @!P4 SHF.L.U64.HI R9, R8, 0x2, R9 ;  /* 0x000000020809c819 */ /* 0x000fe20000010209 */
        /* <DEDUP_REMOVED lines=9> */
[----:B------:R-:W-:-:S03]  /*0e60*/  @!P2 MOV R20, R2 ;  /* 0x000000020014a202 */ /* 0x000fc60000000f00 */
[----:B0-----:R-:W-:Y:S01]  /*0e70*/  @!P2 IMAD R15, R23, c[0x0][0x1dc], R18 ;  /* 0x00007700170faa24 */ /* 0x001fe200078e0212 */
[----:B------:R-:W-:Y:S01]  /*0e80*/  @!P0 IADD3 R8, R7, R8, RZ ;  /* 0x0000000807088210 */ /* 0x000fe20007ffe0ff */
[----:B------:R-:W-:Y:S01]  /*0e90*/  @!P2 IMAD.WIDE.U32 R20, R23, c[0x0][0x1d8], R20 ;  /* 0x000076001714aa25 */ /* 0x000fe200078e0014 */
[----:B------:R-:W-:Y:S02]  /*0ea0*/  @!P6 IADD3 R14, P3, R12, c[0x0][0x180], RZ ;  /* 0x000060000c0eea10 */ /* 0x000fe40007f7e0ff */
[C---:B------:R-:W-:Y:S02]  /*0eb0*/  @!P0 SHF.L.U32 R7, R6.reuse, 0x2, RZ ;  /* 0x0000000206078819 */ /* 0x040fe400000006ff */
[----:B------:R-:W-:Y:S02]  /*0ec0*/  @!P0 SHF.L.U64.HI R8, R6, 0x2, R8 ;  /* 0x0000000206088819 */ /* 0x000fe40000010208 */
[----:B------:R-:W-:Y:S02]  /*0ed0*/  @!P2 IADD3 R6, R21, R15, RZ ;  /* 0x0000000f1506a210 */ /* 0x000fe40007ffe0ff */
[----:B------:R-:W-:-:S02]  /*0ee0*/  @!P6 IADD3.X R15, R13, c[0x0][0x184], RZ, P3, !PT ;  /* 0x000061000d0fea10 */ /* 0x000fc40001ffe4ff */
[----:B------:R-:W-:Y:S01]  /*0ef0*/  @!P6 IADD3 R12, P3, R12, c[0x0][0x178], RZ ;  /* 0x00005e000c0cea10 */ /* 0x000fe20007f7e0ff */
[----:B------:R-:W-:-:S03]  /*0f00*/  CS2R R26, SRZ ;  /* 0x00000000001a7805 */ /* 0x000fc6000001ff00 */
[----:B------:R-:W-:Y:S01]  /*0f10*/  @!P6 IADD3.X R13, R13, c[0x0][0x17c], RZ, P3, !PT ;  /* 0x00005f000d0dea10 */ /* 0x000fe20001ffe4ff */
[----:B------:R-:W-:-:S04]  /*0f20*/  CS2R R24, SRZ ;  /* 0x0000000000187805 */ /* 0x000fc8000001ff00 */
[----:B------:R0:W3:Y:S04]  /*0f30*/  @!P6 LDG.E.64 R26, [R12.64] ;  /* 0x000000120c1ae981 */ /* 0x0000e8000c1e1b00 */
[----:B--2---:R1:W-:Y:S02]  /*0f40*/  STL.64 [R1+0xd0], R10 ;  /* 0x0000d00a01007387 */ /* 0x0043e40000100a00 */
[----:B-1----:R-:W-:-:S06]  /*0f50*/  CS2R R10, SRZ ;  /* 0x00000000000a7805 */ /* 0x002fcc000001ff00 */
[----:B------:R1:W2:Y:S02]  /*0f60*/  @!P6 LDG.E.64 R10, [R14.64] ;  /* 0x000000120e0ae981 */ /* 0x0002a4000c1e1b00 */
[----:B-1----:R-:W-:-:S04]  /*0f70*/  @!P5 IADD3 R14, P3, R22, c[0x0][0x180], RZ ;  /* 0x00006000160eda10 */ /* 0x002fc80007f7e0ff */
[----:B------:R-:W-:-:S05]  /*0f80*/  @!P5 IADD3.X R15, R19, c[0x0][0x184], RZ, P3, !PT ;  /* 0x00006100130fda10 */ /* 0x000fca0001ffe4ff */
[----:B------:R1:W4:Y:S01]  /*0f90*/  @!P5 LDG.E.64 R24, [R14.64] ;  /* 0x000000120e18d981 */ /* 0x000322000c1e1b00 */
[C---:B------:R-:W-:Y:S02]  /*0fa0*/  @!P2 SHF.L.U32 R18, R20.reuse, 0x2, RZ ;  /* 0x000000021412a819 */ /* 0x040fe400000006ff */
[----:B------:R-:W-:Y:S02]  /*0fb0*/  @!P2 SHF.L.U64.HI R6, R20, 0x2, R6 ;  /* 0x000000021406a819 */ /* 0x000fe40000010206 */
[----:B------:R-:W-:-:S04]  /*0fc0*/  @!P5 IADD3 R20, P3, R22, c[0x0][0x178], RZ ;  /* 0x00005e001614da10 */ /* 0x000fc80007f7e0ff */
[----:B------:R-:W-:Y:S02]  /*0fd0*/  @!P5 IADD3.X R21, R19, c[0x0][0x17c], RZ, P3, !PT ;  /* 0x00005f001315da10 */ /* 0x000fe40001ffe4ff */
[----:B0-----:R-:W-:-:S04]  /*0fe0*/  @!P4 IADD3 R12, P3, R17, c[0x0][0x180], RZ ;  /* 0x00006000110cca10 */ /* 0x001fc80007f7e0ff */
[----:B------:R-:W-:Y:S01]  /*0ff0*/  @!P4 IADD3.X R13, R9, c[0x0][0x184], RZ, P3, !PT ;  /* 0x00006100090dca10 */ /* 0x000fe20001ffe4ff */
[----:B------:R-:W-:Y:S01]  /*1000*/  CS2R R22, SRZ ;  /* 0x0000000000167805 */ /* 0x000fe2000001ff00 */
[----:B--2---:R0:W-:Y:S02]  /*1010*/  STL.64 [R1+0x20], R10 ;  /* 0x0000200a01007387 */ /* 0x0041e40000100a00 */
[----:B0-----:R-:W-:Y:S02]  /*1020*/  CS2R R10, SRZ ;  /* 0x00000000000a7805 */ /* 0x001fe4000001ff00 */
[----:B---3--:R0:W-:Y:S04]  /*1030*/  STL.64 [R1+0xd8], R26 ;  /* 0x0000d81a01007387 */ /* 0x0081e80000100a00 */
[----:B------:R2:W3:Y:S01]  /*1040*/  @!P5 LDG.E.64 R10, [R20.64] ;  /* 0x00000012140ad981 */ /* 0x0004e2000c1e1b00 */
[----:B-1----:R-:W-:-:S03]  /*1050*/  @!P4 IADD3 R14, P5, R17, c[0x0][0x178], RZ ;  /* 0x00005e00110eca10 */ /* 0x002fc60007fbe0ff */
[----:B----4-:R1:W-:Y:S01]  /*1060*/  STL.64 [R1+0x30], R24 ;  /* 0x0000301801007387 */ /* 0x0103e20000100a00 */
[----:B------:R-:W-:Y:S01]  /*1070*/  @!P4 IADD3.X R15, R9, c[0x0][0x17c], RZ, P5, !PT ;  /* 0x00005f00090fca10 */ /* 0x000fe20002ffe4ff */
[----:B0-----:R-:W-:-:S06]  /*1080*/  CS2R R26, SRZ ;  /* 0x00000000001a7805 */ /* 0x001fcc000001ff00 */
[----:B------:R0:W4:Y:S01]  /*1090*/  @!P4 LDG.E.64 R26, [R12.64] ;  /* 0x000000120c1ac981 */ /* 0x000122000c1e1b00 */
[----:B-1----:R-:W-:Y:S01]  /*10a0*/  CS2R R24, SRZ ;  /* 0x0000000000187805 */ /* 0x002fe2000001ff00 */
[----:B--2---:R-:W-:-:S05]  /*10b0*/  @!P0 IADD3 R20, P6, R7, c[0x0][0x180], RZ ;  /* 0x0000600007148a10 */ /* 0x004fca0007fde0ff */
[----:B------:R1:W2:Y:S01]  /*10c0*/  @!P4 LDG.E.64 R24, [R14.64] ;  /* 0x000000120e18c981 */ /* 0x0002a2000c1e1b00 */
[----:B0-----:R-:W-:Y:S02]  /*10d0*/  @!P0 IADD3 R12, P4, R7, c[0x0][0x178], RZ ;  /* 0x00005e00070c8a10 */ /* 0x001fe40007f9e0ff */
[C---:B------:R-:W-:Y:S02]  /*10e0*/  @!P0 IADD3.X R21, R8.reuse, c[0x0][0x184], RZ, P6, !PT ;  /* 0x0000610008158a10 */ /* 0x040fe400037fe4ff */
[----:B------:R-:W-:-:S03]  /*10f0*/  @!P0 IADD3.X R13, R8, c[0x0][0x17c], RZ, P4, !PT ;  /* 0x00005f00080d8a10 */ /* 0x000fc600027fe4ff */
[----:B------:R-:W2:Y:S01]  /*1100*/  @!P0 LDG.E.64 R22, [R20.64] ;  /* 0x0000001214168981 */ /* 0x000ea2000c1e1b00 */
[----:B-1----:R-:W-:-:S06]  /*1110*/  CS2R R14, SRZ ;  /* 0x00000000000e7805 */ /* 0x002fcc000001ff00 */
[----:B------:R-:W2:Y:S04]  /*1120*/  @!P0 LDG.E.64 R14, [R12.64] ;  /* 0x000000120c0e8981 */ /* 0x000ea8000c1e1b00 */
[----:B---3--:R0:W-:Y:S02]  /*1130*/  STL.64 [R1+0xe8], R10 ;  /* 0x0000e80a01007387 */ /* 0x0081e40000100a00 */
[----:B0-----:R-:W-:-:S04]  /*1140*/  IADD3 R11, R16, 0x80, RZ ;  /* 0x00000080100b7810 */ /* 0x001fc80007ffe0ff */
[----:B------:R-:W-:Y:S02]  /*1150*/  ISETP.GE.U32.AND P3, PT, R11, c[0x0][0x1e0], PT ;  /* 0x000078000b007a0c */ /* 0x000fe40003f66070 */
[----:B------:R-:W-:Y:S01]  /*1160*/  SHF.R.S32.HI R9, RZ, 0x1f, R11 ;  /* 0x0000001fff097819 */ /* 0x000fe2000001140b */
[----:B----4-:R-:W-:Y:S03]  /*1170*/  STL.64 [R1+0x38], R26 ;  /* 0x0000381a01007387 */ /* 0x010fe60000100a00 */
[----:B------:R-:W-:Y:S01]  /*1180*/  ISETP.GE.AND.EX P3, PT, R9, c[0x0][0x1e4], PT, P3 ;  /* 0x0000790009007a0c */ /* 0x000fe20003f66330 */
[----:B--2---:R0:W-:Y:S03]  /*1190*/  STL.64 [R1+0xf0], R24 ;  /* 0x0000f01801007387 */ /* 0x0041e60000100a00 */
[----:B------:R-:W-:-:S02]  /*11a0*/  ISETP.GT.U32.OR P3, PT, R0, 0x22f, P3 ;  /* 0x0000022f0000780c */ /* 0x000fc40001f64470 */
[C---:B0-----:R-:W-:Y:S02]  /*11b0*/  IADD3 R25, R16.reuse, 0xa0, RZ ;  /* 0x000000a010197810 */ /* 0x041fe40007ffe0ff */
[----:B------:R-:W-:Y:S02]  /*11c0*/  IADD3 R24, R16, 0xb0, RZ ;  /* 0x000000b010187810 */ /* 0x000fe40007ffe0ff */
[----:B------:R-:W-:Y:S02]  /*11d0*/  ISETP.GE.U32.AND P6, PT, R25, c[0x0][0x1e0], PT ;  /* 0x0000780019007a0c */ /* 0x000fe40003fc6070 */
[----:B------:R-:W-:Y:S02]  /*11e0*/  ISETP.GE.U32.AND P4, PT, R24, c[0x0][0x1e0], PT ;  /* 0x0000780018007a0c */ /* 0x000fe40003f86070 */
[----:B------:R-:W-:Y:S02]  /*11f0*/  SHF.R.S32.HI R27, RZ, 0x1f, R25 ;  /* 0x0000001fff1b7819 */ /* 0x000fe40000011419 */
[----:B------:R-:W-:-:S02]  /*1200*/  SHF.R.S32.HI R17, RZ, 0x1f, R24 ;  /* 0x0000001fff117819 */ /* 0x000fc40000011418 */
[----:B------:R-:W-:Y:S02]  /*1210*/  ISETP.GE.AND.EX P6, PT, R27, c[0x0][0x1e4], PT, P6 ;  /* 0x000079001b007a0c */ /* 0x000fe40003fc6360 */
[----:B------:R-:W-:Y:S01]  /*1220*/  ISETP.GE.AND.EX P0, PT, R17, c[0x0][0x1e4], PT, P4 ;  /* 0x0000790011007a0c */ /* 0x000fe20003f06340 */
[----:B------:R-:W-:Y:S01]  /*1230*/  STL.64 [R1+0x40], R22 ;  /* 0x0000401601007387 */ /* 0x000fe20000100a00 */
[C---:B------:R-:W-:Y:S02]  /*1240*/  ISETP.GT.U32.OR P6, PT, R0.reuse, 0x22f, P6 ;  /* 0x0000022f0000780c */ /* 0x040fe400037c4470 */
[----:B------:R-:W-:Y:S01]  /*1250*/  ISETP.GT.U32.OR P0, PT, R0, 0x22f, P0 ;  /* 0x0000022f0000780c */ /* 0x000fe20000704470 */
[----:B------:R0:W-:Y:S01]  /*1260*/  STL.64 [R1+0xf8], R14 ;  /* 0x0000f80e01007387 */ /* 0x0001e20000100a00 */
[----:B------:R-:W-:Y:S01]  /*1270*/  @!P3 IMAD R7, R9, c[0x0][0x1d8], RZ ;  /* 0x000076000907ba24 */ /* 0x000fe200078e02ff */
[----:B------:R-:W-:Y:S02]  /*1280*/  @!P3 MOV R8, R2 ;  /* 0x000000020008b202 */ /* 0x000fe40000000f00 */
[----:B------:R-:W-:Y:S01]  /*1290*/  @!P3 MOV R9, R5 ;  /* 0x000000050009b202 */ /* 0x000fe20000000f00 */
[----:B------:R-:W-:Y:S01]  /*12a0*/  @!P3 IMAD R7, R11, c[0x0][0x1dc], R7 ;  /* 0x000077000b07ba24 */ /* 0x000fe200078e0207 */
[----:B0-----:R-:W-:-:S03]  /*12b0*/  @!P2 IADD3 R14, P4, R18, c[0x0][0x180], RZ ;  /* 0x00006000120eaa10 */ /* 0x001fc60007f9e0ff */
[----:B------:R-:W-:Y:S01]  /*12c0*/  @!P3 IMAD.WIDE.U32 R8, R11, c[0x0][0x1d8], R8 ;  /* 0x000076000b08ba25 */ /* 0x000fe200078e0008 */
[----:B------:R-:W-:Y:S02]  /*12d0*/  @!P2 IADD3.X R15, R6, c[0x0][0x184], RZ, P4, !PT ;  /* 0x00006100060faa10 */ /* 0x000fe400027fe4ff */
[----:B------:R-:W-:Y:S01]  /*12e0*/  @!P2 IADD3 R18, P4, R18, c[0x0][0x178], RZ ;  /* 0x00005e001212aa10 */ /* 0x000fe20007f9e0ff */
[----:B------:R-:W-:Y:S01]  /*12f0*/  @!P0 IMAD R17, R17, c[0x0][0x1d8], RZ ;  /* 0x0000760011118a24 */ /* 0x000fe200078e02ff */
[----:B------:R-:W-:Y:S02]  /*1300*/  @!P6 MOV R12, R2 ;  /* 0x00000002000ce202 */ /* 0x000fe40000000f00 */
[----:B------:R-:W-:Y:S02]  /*1310*/  @!P2 IADD3.X R19, R6, c[0x0][0x17c], RZ, P4, !PT ;  /* 0x00005f000613aa10 */ /* 0x000fe400027fe4ff */
[----:B------:R-:W-:Y:S01]  /*1320*/  @!P3 IADD3 R6, R9, R7, RZ ;  /* 0x000000070906b210 */ /* 0x000fe20007ffe0ff */
[----:B------:R-:W-:Y:S01]  /*1330*/  @!P6 IMAD R7, R27, c[0x0][0x1d8], RZ ;  /* 0x000076001b07ea24 */ /* 0x000fe200078e02ff */
[----:B------:R-:W-:-:S02]  /*1340*/  @!P6 MOV R13, R5 ;  /* 0x00000005000de202 */ /* 0x000fc40000000f00 */
[----:B------:R-:W-:Y:S02]  /*1350*/  @!P0 MOV R20, R2 ;  /* 0x0000000200148202 */ /* 0x000fe40000000f00 */
[----:B------:R-:W-:Y:S01]  /*1360*/  @!P0 MOV R21, R5 ;  /* 0x0000000500158202 */ /* 0x000fe20000000f00 */
[C---:B------:R-:W-:Y:S02]  /*1370*/  @!P6 IMAD R7, R25.reuse, c[0x0][0x1dc], R7 ;  /* 0x000077001907ea24 */ /* 0x040fe400078e0207 */
[----:B------:R-:W-:-:S04]  /*1380*/  @!P6 IMAD.WIDE.U32 R12, R25, c[0x0][0x1d8], R12 ;  /* 0x00007600190cea25 */ /* 0x000fc800078e000c */
[C---:B------:R-:W-:Y:S02]  /*1390*/  @!P0 IMAD R17, R24.reuse, c[0x0][0x1dc], R17 ;  /* 0x0000770018118a24 */ /* 0x040fe400078e0211 */
[----:B------:R-:W-:Y:S02]  /*13a0*/  @!P0 IMAD.WIDE.U32 R20, R24, c[0x0][0x1d8], R20 ;  /* 0x0000760018148a25 */ /* 0x000fe400078e0014 */
[----:B------:R-:W-:-:S06]  /*13b0*/  CS2R R24, SRZ ;  /* 0x0000000000187805 */ /* 0x000fcc000001ff00 */
[----:B------:R0:W2:Y:S01]  /*13c0*/  @!P2 LDG.E.64 R24, [R18.64] ;  /* 0x000000121218a981 */ /* 0x0000a2000c1e1b00 */
[----:B------:R-:W-:-:S04]  /*13d0*/  IADD3 R26, R16, 0x90, RZ ;  /* 0x00000090101a7810 */ /* 0x000fc80007ffe0ff */
[----:B------:R-:W-:Y:S02]  /*13e0*/  ISETP.GE.U32.AND P5, PT, R26, c[0x0][0x1e0], PT ;  /* 0x000078001a007a0c */ /* 0x000fe40003fa6070 */
[----:B------:R-:W-:-:S04]  /*13f0*/  SHF.R.S32.HI R23, RZ, 0x1f, R26 ;  /* 0x0000001fff177819 */ /* 0x000fc8000001141a */
[----:B------:R-:W-:-:S04]  /*1400*/  ISETP.GE.AND.EX P5, PT, R23, c[0x0][0x1e4], PT, P5 ;  /* 0x0000790017007a0c */ /* 0x000fc80003fa6350 */
[----:B------:R-:W-:Y:S02]  /*1410*/  ISETP.GT.U32.OR P5, PT, R0, 0x22f, P5 ;  /* 0x0000022f0000780c */ /* 0x000fe40002fa4470 */
[----:B------:R-:W-:-:S04]  /*1420*/  IADD3 R10, R16, 0xc0, RZ ;  /* 0x000000c0100a7810 */ /* 0x000fc80007ffe0ff */
[----:B------:R-:W-:Y:S02]  /*1430*/  ISETP.GE.U32.AND P4, PT, R10, c[0x0][0x1e0], PT ;  /* 0x000078000a007a0c */ /* 0x000fe40003f86070 */
[----:B------:R-:W-:Y:S02]  /*1440*/  SHF.R.S32.HI R11, RZ, 0x1f, R10 ;  /* 0x0000001fff0b7819 */ /* 0x000fe4000001140a */
[C---:B------:R-:W-:Y:S02]  /*1450*/  @!P3 SHF.L.U32 R22, R8.reuse, 0x2, RZ ;  /* 0x000000020816b819 */ /* 0x040fe400000006ff */
[----:B------:R-:W-:Y:S01]  /*1460*/  @!P3 SHF.L.U64.HI R6, R8, 0x2, R6 ;  /* 0x000000020806b819 */ /* 0x000fe20000010206 */
[----:B------:R-:W-:Y:S01]  /*1470*/  @!P5 IMAD R23, R23, c[0x0][0x1d8], RZ ;  /* 0x000076001717da24 */ /* 0x000fe200078e02ff */
[----:B------:R-:W-:Y:S02]  /*1480*/  ISETP.GE.AND.EX P4, PT, R11, c[0x0][0x1e4], PT, P4 ;  /* 0x000079000b007a0c */ /* 0x000fe40003f86340 */
[----:B------:R-:W-:-:S02]  /*1490*/  @!P5 MOV R8, R2 ;  /* 0x000000020008d202 */ /* 0x000fc40000000f00 */
[----:B------:R-:W-:Y:S01]  /*14a0*/  @!P5 MOV R9, R5 ;  /* 0x000000050009d202 */ /* 0x000fe20000000f00 */
[----:B------:R-:W-:Y:S01]  /*14b0*/  @!P5 IMAD R23, R26, c[0x0][0x1dc], R23 ;  /* 0x000077001a17da24 */ /* 0x000fe200078e0217 */
[----:B------:R-:W-:-:S03]  /*14c0*/  ISETP.GT.U32.OR P4, PT, R0, 0x22f, P4 ;  /* 0x0000022f0000780c */ /* 0x000fc60002784470 */
[----:B------:R-:W-:Y:S02]  /*14d0*/  @!P5 IMAD.WIDE.U32 R8, R26, c[0x0][0x1d8], R8 ;  /* 0x000076001a08da25 */ /* 0x000fe400078e0008 */
[----:B------:R-:W-:Y:S01]  /*14e0*/  CS2R R26, SRZ ;  /* 0x00000000001a7805 */ /* 0x000fe2000001ff00 */
[----:B------:R-:W-:-:S05]  /*14f0*/  @!P0 IADD3 R17, R21, R17, RZ ;  /* 0x0000001115118210 */ /* 0x000fca0007ffe0ff */
[----:B------:R1:W3:Y:S01]  /*1500*/  @!P2 LDG.E.64 R26, [R14.64] ;  /* 0x000000120e1aa981 */ /* 0x0002e2000c1e1b00 */
[----:B------:R-:W-:Y:S01]  /*1510*/  @!P5 IADD3 R9, R9, R23, RZ ;  /* 0x000000170909d210 */ /* 0x000fe20007ffe0ff */
[----:B------:R-:W-:Y:S01]  /*1520*/  @!P4 IMAD R21, R11, c[0x0][0x1d8], RZ ;  /* 0x000076000b15ca24 */ /* 0x000fe200078e02ff */
[----:B0-----:R-:W-:Y:S02]  /*1530*/  @!P4 MOV R18, R2 ;  /* 0x000000020012c202 */ /* 0x001fe40000000f00 */
[----:B------:R-:W-:Y:S02]  /*1540*/  @!P4 MOV R19, R5 ;  /* 0x000000050013c202 */ /* 0x000fe40000000f00 */
[----:B-1----:R-:W-:Y:S02]  /*1550*/  @!P3 IADD3 R14, P2, R22, c[0x0][0x180], RZ ;  /* 0x00006000160eba10 */ /* 0x002fe40007f5e0ff */
[----:B------:R-:W-:Y:S02]  /*1560*/  @!P6 IADD3 R13, R13, R7, RZ ;  /* 0x000000070d0de210 */ /* 0x000fe40007ffe0ff */
[----:B------:R-:W-:-:S02]  /*1570*/  @!P3 IADD3.X R15, R6, c[0x0][0x184], RZ, P2, !PT ;  /* 0x00006100060fba10 */ /* 0x000fc400017fe4ff */
[C---:B------:R-:W-:Y:S02]  /*1580*/  @!P5 SHF.L.U32 R7, R8.reuse, 0x2, RZ ;  /* 0x000000020807d819 */ /* 0x040fe400000006ff */
[----:B------:R-:W-:Y:S01]  /*1590*/  @!P5 SHF.L.U64.HI R8, R8, 0x2, R9 ;  /* 0x000000020808d819 */ /* 0x000fe20000010209 */
[----:B------:R-:W-:Y:S01]  /*15a0*/  @!P4 IMAD R21, R10, c[0x0][0x1dc], R21 ;  /* 0x000077000a15ca24 */ /* 0x000fe200078e0215 */
[----:B------:R-:W-:Y:S01]  /*15b0*/  @!P6 SHF.L.U32 R9, R12, 0x2, RZ ;  /* 0x000000020c09e819 */ /* 0x000fe200000006ff */
[----:B------:R-:W-:Y:S01]  /*15c0*/  @!P4 IMAD.WIDE.U32 R18, R10, c[0x0][0x1d8], R18 ;  /* 0x000076000a12ca25 */ /* 0x000fe200078e0012 */
[----:B------:R-:W-:Y:S02]  /*15d0*/  @!P6 SHF.L.U64.HI R12, R12, 0x2, R13 ;  /* 0x000000020c0ce819 */ /* 0x000fe4000001020d */
[C---:B------:R-:W-:Y:S02]  /*15e0*/  @!P0 SHF.L.U32 R13, R20.reuse, 0x2, RZ ;  /* 0x00000002140d8819 */ /* 0x040fe400000006ff */
[----:B------:R-:W-:-:S02]  /*15f0*/  @!P0 SHF.L.U64.HI R17, R20, 0x2, R17 ;  /* 0x0000000214118819 */ /* 0x000fc40000010211 */
[----:B------:R-:W-:Y:S01]  /*1600*/  @!P3 IADD3 R20, P2, R22, c[0x0][0x178], RZ ;  /* 0x00005e001614ba10 */ /* 0x000fe20007f5e0ff */
[----:B------:R-:W-:Y:S01]  /*1610*/  CS2R R10, SRZ ;  /* 0x00000000000a7805 */ /* 0x000fe2000001ff00 */
[----:B------:R-:W-:Y:S02]  /*1620*/  @!P4 IADD3 R22, R19, R21, RZ ;  /* 0x000000151316c210 */ /* 0x000fe40007ffe0ff */
[----:B------:R-:W-:-:S05]  /*1630*/  @!P3 IADD3.X R21, R6, c[0x0][0x17c], RZ, P2, !PT ;  /* 0x00005f000615ba10 */ /* 0x000fca00017fe4ff */
[----:B------:R0:W4:Y:S04]  /*1640*/  @!P3 LDG.E.64 R10, [R20.64] ;  /* 0x00000012140ab981 */ /* 0x000128000c1e1b00 */
[----:B--2---:R1:W-:Y:S02]  /*1650*/  STL.64 [R1+0x108], R24 ;  /* 0x0001081801007387 */ /* 0x0043e40000100a00 */
[----:B-1----:R-:W-:-:S06]  /*1660*/  CS2R R24, SRZ ;  /* 0x0000000000187805 */ /* 0x002fcc000001ff00 */
[----:B------:R1:W2:Y:S02]  /*1670*/  @!P3 LDG.E.64 R24, [R14.64] ;  /* 0x000000120e18b981 */ /* 0x0002a4000c1e1b00 */
[----:B-1----:R-:W-:-:S04]  /*1680*/  @!P5 IADD3 R14, P3, R7, c[0x0][0x180], RZ ;  /* 0x00006000070eda10 */ /* 0x002fc80007f7e0ff */
[----:B------:R-:W-:Y:S02]  /*1690*/  @!P5 IADD3.X R15, R8, c[0x0][0x184], RZ, P3, !PT ;  /* 0x00006100080fda10 */ /* 0x000fe40001ffe4ff */
[----:B0-----:R-:W-:-:S04]  /*16a0*/  @!P6 IADD3 R20, P3, R9, c[0x0][0x180], RZ ;  /* 0x000060000914ea10 */ /* 0x001fc80007f7e0ff */
[----:B------:R-:W-:Y:S01]  /*16b0*/  @!P6 IADD3.X R21, R12, c[0x0][0x184], RZ, P3, !PT ;  /* 0x000061000c15ea10 */ /* 0x000fe20001ffe4ff */
[----:B--2---:R0:W-:Y:S02]  /*16c0*/  STL.64 [R1+0x50], R24 ;  /* 0x0000501801007387 */ /* 0x0041e40000100a00 */
[----:B0-----:R-:W-:Y:S02]  /*16d0*/  CS2R R24, SRZ ;  /* 0x0000000000187805 */ /* 0x001fe4000001ff00 */
[----:B----4-:R0:W-:Y:S04]  /*16e0*/  STL.64 [R1+0x118], R10 ;  /* 0x0001180a01007387 */ /* 0x0101e80000100a00 */
[----:B------:R1:W2:Y:S01]  /*16f0*/  @!P5 LDG.E.64 R24, [R14.64] ;  /* 0x000000120e18d981 */ /* 0x0002a2000c1e1b00 */
[----:B0-----:R-:W-:-:S06]  /*1700*/  CS2R R10, SRZ ;  /* 0x00000000000a7805 */ /* 0x001fcc000001ff00 */
[----:B------:R-:W4:Y:S01]  /*1710*/  @!P6 LDG.E.64 R10, [R20.64] ;  /* 0x00000012140ae981 */ /* 0x000f22000c1e1b00 */
[C---:B------:R-:W-:Y:S02]  /*1720*/  @!P4 SHF.L.U32 R6, R18.reuse, 0x2, RZ ;  /* 0x000000021206c819 */ /* 0x040fe400000006ff */
[----:B------:R-:W-:Y:S01]  /*1730*/  @!P4 SHF.L.U64.HI R22, R18, 0x2, R22 ;  /* 0x000000021216c819 */ /* 0x000fe20000010216 */
[----:B---3--:R0:W-:Y:S01]  /*1740*/  STL.64 [R1+0x48], R26 ;  /* 0x0000481a01007387 */ /* 0x0081e20000100a00 */
[----:B------:R-:W-:Y:S01]  /*1750*/  @!P5 IADD3 R18, P2, R7, c[0x0][0x178], RZ ;  /* 0x00005e000712da10 */ /* 0x000fe20007f5e0ff */
[----:B------:R-:W-:-:S03]  /*1760*/  CS2R R28, SRZ ;  /* 0x00000000001c7805 */ /* 0x000fc6000001ff00 */
[----:B------:R-:W-:-:S05]  /*1770*/  @!P5 IADD3.X R19, R8, c[0x0][0x17c], RZ, P2, !PT ;  /* 0x00005f000813da10 */ /* 0x000fca00017fe4ff */
[----:B------:R3:W3:Y:S01]  /*1780*/  @!P5 LDG.E.64 R28, [R18.64] ;  /* 0x00000012121cd981 */ /* 0x0006e2000c1e1b00 */
[----:B0-----:R-:W-:-:S04]  /*1790*/  IADD3 R26, R16, 0xd0, RZ ;  /* 0x000000d0101a7810 */ /* 0x001fc80007ffe0ff */
[----:B------:R-:W-:Y:S02]  /*17a0*/  ISETP.GE.U32.AND P3, PT, R26, c[0x0][0x1e0], PT ;  /* 0x000078001a007a0c */ /* 0x000fe40003f66070 */
[----:B------:R-:W-:Y:S02]  /*17b0*/  SHF.R.S32.HI R7, RZ, 0x1f, R26 ;  /* 0x0000001fff077819 */ /* 0x000fe4000001141a */
[----:B------:R-:W-:Y:S02]  /*17c0*/  @!P6 IADD3 R8, P5, R9, c[0x0][0x178], RZ ;  /* 0x00005e000908ea10 */ /* 0x000fe40007fbe0ff */
[----:B------:R-:W-:Y:S02]  /*17d0*/  ISETP.GE.AND.EX P3, PT, R7, c[0x0][0x1e4], PT, P3 ;  /* 0x0000790007007a0c */ /* 0x000fe40003f66330 */
[----:B------:R-:W-:Y:S02]  /*17e0*/  @!P6 IADD3.X R9, R12, c[0x0][0x17c], RZ, P5, !PT ;  /* 0x00005f000c09ea10 */ /* 0x000fe40002ffe4ff */
[----:B------:R-:W-:-:S13]  /*17f0*/  ISETP.GT.U32.OR P3, PT, R0, 0x22f, P3 ;  /* 0x0000022f0000780c */ /* 0x000fda0001f64470 */
[----:B------:R-:W-:-:S04]  /*1800*/  @!P3 IMAD R7, R7, c[0x0][0x1d8], RZ ;  /* 0x000076000707ba24 */ /* 0x000fc800078e02ff */
[----:B------:R-:W-:Y:S01]  /*1810*/  @!P3 IMAD R7, R26, c[0x0][0x1dc], R7 ;  /* 0x000077001a07ba24 */ /* 0x000fe200078e0207 */
[----:B-1----:R-:W-:-:S04]  /*1820*/  @!P0 IADD3 R14, P5, R13, c[0x0][0x180], RZ ;  /* 0x000060000d0e8a10 */ /* 0x002fc80007fbe0ff */
[----:B------:R-:W-:Y:S01]  /*1830*/  @!P0 IADD3.X R15, R17, c[0x0][0x184], RZ, P5, !PT ;  /* 0x00006100110f8a10 */ /* 0x000fe20002ffe4ff */
[----:B--2---:R0:W-:Y:S02]  /*1840*/  STL.64 [R1+0x58], R24 ;  /* 0x0000581801007387 */ /* 0x0041e40000100a00 */
[----:B0-----:R-:W-:-:S04]  /*1850*/  IADD3 R25, R16, 0xe0, RZ ;  /* 0x000000e010197810 */ /* 0x001fc80007ffe0ff */
[----:B------:R-:W-:Y:S02]  /*1860*/  ISETP.GE.U32.AND P2, PT, R25, c[0x0][0x1e0], PT ;  /* 0x0000780019007a0c */ /* 0x000fe40003f46070 */
[----:B------:R-:W-:Y:S01]  /*1870*/  SHF.R.S32.HI R27, RZ, 0x1f, R25 ;  /* 0x0000001fff1b7819 */ /* 0x000fe20000011419 */
[----:B----4-:R0:W-:Y:S03]  /*1880*/  STL.64 [R1+0x60], R10 ;  /* 0x0000600a01007387 */ /* 0x0101e60000100a00 */
[----:B------:R-:W-:-:S04]  /*1890*/  ISETP.GE.AND.EX P2, PT, R27, c[0x0][0x1e4], PT, P2 ;  /* 0x000079001b007a0c */ /* 0x000fc80003f46320 */
[----:B------:R-:W-:Y:S01]  /*18a0*/  ISETP.GT.U32.OR P2, PT, R0, 0x22f, P2 ;  /* 0x0000022f0000780c */ /* 0x000fe20001744470 */
[----:B0-----:R-:W-:-:S06]  /*18b0*/  CS2R R10, SRZ ;  /* 0x00000000000a7805 */ /* 0x001fcc000001ff00 */
[----:B------:R0:W2:Y:S06]  /*18c0*/  @!P6 LDG.E.64 R10, [R8.64] ;  /* 0x00000012080ae981 */ /* 0x0000ac000c1e1b00 */
[-C--:B------:R-:W-:Y:S01]  /*18d0*/  @!P2 MOV R20, R2.reuse ;  /* 0x000000020014a202 */ /* 0x080fe20000000f00 */
[----:B------:R-:W-:Y:S01]  /*18e0*/  @!P2 IMAD R12, R27, c[0x0][0x1d8], RZ ;  /* 0x000076001b0caa24 */ /* 0x000fe200078e02ff */
[----:B------:R-:W-:Y:S02]  /*18f0*/  @!P2 MOV R21, R5 ;  /* 0x000000050015a202 */ /* 0x000fe40000000f00 */
[----:B0-----:R-:W-:-:S02]  /*1900*/  @!P3 MOV R8, R2 ;  /* 0x000000020008b202 */ /* 0x001fc40000000f00 */
[----:B------:R-:W-:Y:S01]  /*1910*/  @!P3 MOV R9, R5 ;  /* 0x000000050009b202 */ /* 0x000fe20000000f00 */
[C---:B------:R-:W-:Y:S02]  /*1920*/  @!P2 IMAD R12, R25.reuse, c[0x0][0x1dc], R12 ;  /* 0x00007700190caa24 */ /* 0x040fe400078e020c */
[----:B------:R-:W-:-:S04]  /*1930*/  @!P2 IMAD.WIDE.U32 R20, R25, c[0x0][0x1d8], R20 ;  /* 0x000076001914aa25 */ /* 0x000fc800078e0014 */
[----:B------:R-:W-:Y:S01]  /*1940*/  @!P3 IMAD.WIDE.U32 R8, R26, c[0x0][0x1d8], R8 ;  /* 0x000076001a08ba25 */ /* 0x000fe200078e0008 */
[----:B---3--:R-:W-:-:S04]  /*1950*/  @!P0 IADD3 R18, P6, R13, c[0x0][0x178], RZ ;  /* 0x00005e000d128a10 */ /* 0x008fc80007fde0ff */
[----:B------:R-:W-:Y:S02]  /*1960*/  @!P3 IADD3 R7, R9, R7, RZ ;  /* 0x000000070907b210 */ /* 0x000fe40007ffe0ff */
[----:B------:R-:W-:Y:S02]  /*1970*/  @!P2 IADD3 R9, R21, R12, RZ ;  /* 0x0000000c1509a210 */ /* 0x000fe40007ffe0ff */
[C---:B------:R-:W-:Y:S02]  /*1980*/  @!P3 SHF.L.U32 R12, R8.reuse, 0x2, RZ ;  /* 0x00000002080cb819 */ /* 0x040fe400000006ff */
[----:B------:R-:W-:Y:S02]  /*1990*/  @!P3 SHF.L.U64.HI R7, R8, 0x2, R7 ;  /* 0x000000020807b819 */ /* 0x000fe40000010207 */
[C---:B------:R-:W-:Y:S02]  /*19a0*/  @!P2 SHF.L.U32 R8, R20.reuse, 0x2, RZ ;  /* 0x000000021408a819 */ /* 0x040fe400000006ff */
[----:B------:R-:W-:-:S02]  /*19b0*/  @!P2 SHF.L.U64.HI R9, R20, 0x2, R9 ;  /* 0x000000021409a819 */ /* 0x000fc40000010209 */
[----:B------:R-:W-:Y:S01]  /*19c0*/  CS2R R20, SRZ ;  /* 0x0000000000147805 */ /* 0x000fe2000001ff00 */
[----:B------:R-:W-:-:S05]  /*19d0*/  @!P0 IADD3.X R19, R17, c[0x0][0x17c], RZ, P6, !PT ;  /* 0x00005f0011138a10 */ /* 0x000fca00037fe4ff */
[----:B------:R0:W3:Y:S01]  /*19e0*/  @!P0 LDG.E.64 R20, [R18.64] ;  /* 0x0000001212148981 */ /* 0x0000e2000c1e1b00 */
[----:B------:R-:W-:-:S06]  /*19f0*/  CS2R R26, SRZ ;  /* 0x00000000001a7805 */ /* 0x000fcc000001ff00 */
[----:B------:R1:W4:Y:S04]  /*1a00*/  @!P0 LDG.E.64 R26, [R14.64] ;  /* 0x000000120e1a8981 */ /* 0x000328000c1e1b00 */
[----:B--2---:R2:W-:Y:S02]  /*1a10*/  STL.64 [R1+0x130], R10 ;  /* 0x0001300a01007387 */ /* 0x0045e40000100a00 */
[C---:B--2---:R-:W-:Y:S02]  /*1a20*/  IADD3 R11, R16.reuse, 0xf0, RZ ;  /* 0x000000f0100b7810 */ /* 0x044fe40007ffe0ff */
[----:B------:R-:W-:Y:S02]  /*1a30*/  IADD3 R10, R16, 0x100, RZ ;  /* 0x00000100100a7810 */ /* 0x000fe40007ffe0ff */
[----:B------:R-:W-:-:S02]  /*1a40*/  ISETP.GE.U32.AND P5, PT, R11, c[0x0][0x1e0], PT ;  /* 0x000078000b007a0c */ /* 0x000fc40003fa6070 */
[----:B------:R-:W-:Y:S02]  /*1a50*/  SHF.R.S32.HI R23, RZ, 0x1f, R11 ;  /* 0x0000001fff177819 */ /* 0x000fe4000001140b */
[----:B------:R-:W-:Y:S02]  /*1a60*/  ISETP.GE.U32.AND P6, PT, R10, c[0x0][0x1e0], PT ;  /* 0x000078000a007a0c */ /* 0x000fe40003fc6070 */
[----:B------:R-:W-:Y:S02]  /*1a70*/  SHF.R.S32.HI R24, RZ, 0x1f, R10 ;  /* 0x0000001fff187819 */ /* 0x000fe4000001140a */
[----:B------:R-:W-:Y:S02]  /*1a80*/  ISETP.GE.AND.EX P5, PT, R23, c[0x0][0x1e4], PT, P5 ;  /* 0x0000790017007a0c */ /* 0x000fe40003fa6350 */
[----:B------:R-:W-:Y:S02]  /*1a90*/  ISETP.GE.AND.EX P6, PT, R24, c[0x0][0x1e4], PT, P6 ;  /* 0x0000790018007a0c */ /* 0x000fe40003fc6360 */
[----:B------:R-:W-:-:S02]  /*1aa0*/  ISETP.GT.U32.OR P5, PT, R0, 0x22f, P5 ;  /* 0x0000022f0000780c */ /* 0x000fc40002fa4470 */
[----:B------:R-:W-:Y:S01]  /*1ab0*/  ISETP.GT.U32.OR P6, PT, R0, 0x22f, P6 ;  /* 0x0000022f0000780c */ /* 0x000fe200037c4470 */
[----:B------:R-:W-:Y:S10]  /*1ac0*/  STL.64 [R1+0x128], R28 ;  /* 0x0001281c01007387 */ /* 0x000ff40000100a00 */
[-C--:B-1----:R-:W-:Y:S01]  /*1ad0*/  @!P5 MOV R14, R2.reuse ;  /* 0x00000002000ed202 */ /* 0x082fe20000000f00 */
[----:B------:R-:W-:Y:S01]  /*1ae0*/  @!P5 IMAD R23, R23, c[0x0][0x1d8], RZ ;  /* 0x000076001717da24 */ /* 0x000fe200078e02ff */
[----:B------:R-:W-:Y:S01]  /*1af0*/  @!P5 MOV R15, R5 ;  /* 0x00000005000fd202 */ /* 0x000fe20000000f00 */
[----:B------:R-:W-:Y:S01]  /*1b00*/  @!P6 IMAD R17, R24, c[0x0][0x1d8], RZ ;  /* 0x000076001811ea24 */ /* 0x000fe200078e02ff */
[----:B0-----:R-:W-:-:S02]  /*1b10*/  @!P6 MOV R18, R2 ;  /* 0x000000020012e202 */ /* 0x001fc40000000f00 */
[----:B------:R-:W-:Y:S01]  /*1b20*/  @!P6 MOV R19, R5 ;  /* 0x000000050013e202 */ /* 0x000fe20000000f00 */
[----:B---3--:R0:W-:Y:S01]  /*1b30*/  STL.64 [R1+0x138], R20 ;  /* 0x0001381401007387 */ /* 0x0081e20000100a00 */
[C---:B------:R-:W-:Y:S02]  /*1b40*/  @!P5 IMAD R23, R11.reuse, c[0x0][0x1dc], R23 ;  /* 0x000077000b17da24 */ /* 0x040fe400078e0217 */
[----:B------:R-:W-:-:S04]  /*1b50*/  @!P5 IMAD.WIDE.U32 R14, R11, c[0x0][0x1d8], R14 ;  /* 0x000076000b0eda25 */ /* 0x000fc800078e000e */
[C---:B------:R-:W-:Y:S02]  /*1b60*/  @!P6 IMAD R17, R10.reuse, c[0x0][0x1dc], R17 ;  /* 0x000077000a11ea24 */ /* 0x040fe400078e0211 */
[----:B------:R-:W-:Y:S01]  /*1b70*/  @!P6 IMAD.WIDE.U32 R18, R10, c[0x0][0x1d8], R18 ;  /* 0x000076000a12ea25 */ /* 0x000fe200078e0012 */
[----:B0-----:R-:W-:Y:S01]  /*1b80*/  @!P4 IADD3 R20, P0, R6, c[0x0][0x180], RZ ;  /* 0x000060000614ca10 */ /* 0x001fe20007f1e0ff */
[----:B------:R-:W-:Y:S01]  /*1b90*/  CS2R R10, SRZ ;  /* 0x00000000000a7805 */ /* 0x000fe2000001ff00 */
[----:B------:R-:W-:Y:S02]  /*1ba0*/  @!P5 IADD3 R23, R15, R23, RZ ;  /* 0x000000170f17d210 */ /* 0x000fe40007ffe0ff */
[----:B------:R-:W-:Y:S02]  /*1bb0*/  @!P4 IADD3.X R21, R22, c[0x0][0x184], RZ, P0, !PT ;  /* 0x000061001615ca10 */ /* 0x000fe400007fe4ff */
[C---:B------:R-:W-:Y:S02]  /*1bc0*/  @!P5 SHF.L.U32 R13, R14.reuse, 0x2, RZ ;  /* 0x000000020e0dd819 */ /* 0x040fe400000006ff */
[----:B------:R-:W-:Y:S01]  /*1bd0*/  @!P5 SHF.L.U64.HI R23, R14, 0x2, R23 ;  /* 0x000000020e17d819 */ /* 0x000fe20000010217 */
[----:B------:R0:W2:Y:S01]  /*1be0*/  @!P4 LDG.E.64 R10, [R20.64] ;  /* 0x00000012140ac981 */ /* 0x0000a2000c1e1b00 */
[----:B------:R-:W-:-:S02]  /*1bf0*/  @!P6 IADD3 R15, R19, R17, RZ ;  /* 0x00000011130fe210 */ /* 0x000fc40007ffe0ff */
[----:B------:R-:W-:Y:S02]  /*1c00*/  @!P4 IADD3 R14, P0, R6, c[0x0][0x178], RZ ;  /* 0x00005e00060eca10 */ /* 0x000fe40007f1e0ff */
[C---:B------:R-:W-:Y:S02]  /*1c10*/  @!P6 SHF.L.U64.HI R6, R18.reuse, 0x2, R15 ;  /* 0x000000021206e819 */ /* 0x040fe4000001020f */
[----:B------:R-:W-:Y:S02]  /*1c20*/  @!P6 SHF.L.U32 R17, R18, 0x2, RZ ;  /* 0x000000021211e819 */ /* 0x000fe400000006ff */
[----:B------:R-:W-:Y:S01]  /*1c30*/  @!P4 IADD3.X R15, R22, c[0x0][0x17c], RZ, P0, !PT ;  /* 0x00005f00160fca10 */ /* 0x000fe200007fe4ff */
[----:B----4-:R1:W-:Y:S01]  /*1c40*/  STL.64 [R1+0x70], R26 ;  /* 0x0000701a01007387 */ /* 0x0103e20000100a00 */
[----:B------:R-:W-:Y:S01]  /*1c50*/  @!P3 IADD3 R18, P0, R12, c[0x0][0x180], RZ ;  /* 0x000060000c12ba10 */ /* 0x000fe20007f1e0ff */
[----:B------:R-:W-:-:S03]  /*1c60*/  CS2R R24, SRZ ;  /* 0x0000000000187805 */ /* 0x000fc6000001ff00 */
[----:B------:R-:W-:-:S05]  /*1c70*/  @!P3 IADD3.X R19, R7, c[0x0][0x184], RZ, P0, !PT ;  /* 0x000061000713ba10 */ /* 0x000fca00007fe4ff */
[----:B------:R3:W4:Y:S01]  /*1c80*/  @!P3 LDG.E.64 R24, [R18.64] ;  /* 0x000000121218b981 */ /* 0x000722000c1e1b00 */
[----:B-1----:R-:W-:-:S06]  /*1c90*/  CS2R R26, SRZ ;  /* 0x00000000001a7805 */ /* 0x002fcc000001ff00 */
[----:B------:R1:W4:Y:S01]  /*1ca0*/  @!P4 LDG.E.64 R26, [R14.64] ;  /* 0x000000120e1ac981 */ /* 0x000322000c1e1b00 */
[----:B0-----:R-:W-:-:S04]  /*1cb0*/  @!P3 IADD3 R20, P0, R12, c[0x0][0x178], RZ ;  /* 0x00005e000c14ba10 */ /* 0x001fc80007f1e0ff */
[----:B------:R-:W-:Y:S02]  /*1cc0*/  @!P3 IADD3.X R21, R7, c[0x0][0x17c], RZ, P0, !PT ;  /* 0x00005f000715ba10 */ /* 0x000fe400007fe4ff */
[----:B---3--:R-:W-:Y:S02]  /*1cd0*/  @!P5 IADD3 R18, P4, R13, c[0x0][0x180], RZ ;  /* 0x000060000d12da10 */ /* 0x008fe40007f9e0ff */
[----:B-1----:R-:W-:Y:S02]  /*1ce0*/  @!P2 IADD3 R14, P0, R8, c[0x0][0x180], RZ ;  /* 0x00006000080eaa10 */ /* 0x002fe40007f1e0ff */
[----:B------:R-:W-:Y:S02]  /*1cf0*/  @!P5 IADD3.X R19, R23, c[0x0][0x184], RZ, P4, !PT ;  /* 0x000061001713da10 */ /* 0x000fe400027fe4ff */
[----:B------:R-:W-:Y:S01]  /*1d00*/  @!P2 IADD3.X R15, R9, c[0x0][0x184], RZ, P0, !PT ;  /* 0x00006100090faa10 */ /* 0x000fe200007fe4ff */
[----:B------:R-:W-:-:S06]  /*1d10*/  CS2R R28, SRZ ;  /* 0x00000000001c7805 */ /* 0x000fcc000001ff00 */
[----:B------:R0:W3:Y:S04]  /*1d20*/  @!P2 LDG.E.64 R28, [R14.64] ;  /* 0x000000120e1ca981 */ /* 0x0000e8000c1e1b00 */
[----:B--2---:R1:W-:Y:S02]  /*1d30*/  STL.64 [R1+0x78], R10 ;  /* 0x0000780a01007387 */ /* 0x0043e40000100a00 */
[----:B-1----:R-:W-:-:S06]  /*1d40*/  CS2R R10, SRZ ;  /* 0x00000000000a7805 */ /* 0x002fcc000001ff00 */
[----:B------:R1:W2:Y:S01]  /*1d50*/  @!P3 LDG.E.64 R10, [R20.64] ;  /* 0x00000012140ab981 */ /* 0x0002a2000c1e1b00 */
[----:B------:R-:W-:-:S03]  /*1d60*/  @!P2 IADD3 R8, P3, R8, c[0x0][0x178], RZ ;  /* 0x00005e000808aa10 */ /* 0x000fc60007f7e0ff */
[----:B----4-:R4:W-:Y:S04]  /*1d70*/  STL.64 [R1+0x140], R26 ;  /* 0x0001401a01007387 */ /* 0x0109e80000100a00 */
[----:B------:R0:W-:Y:S01]  /*1d80*/  STL.64 [R1+0x80], R24 ;  /* 0x0000801801007387 */ /* 0x0001e20000100a00 */
[----:B------:R-:W-:Y:S01]  /*1d90*/  @!P2 IADD3.X R9, R9, c[0x0][0x17c], RZ, P3, !PT ;  /* 0x00005f000909aa10 */ /* 0x000fe20001ffe4ff */
[----:B----4-:R-:W-:Y:S01]  /*1da0*/  CS2R R26, SRZ ;  /* 0x00000000001a7805 */ /* 0x010fe2000001ff00 */
[----:B0-----:R-:W-:-:S05]  /*1db0*/  CS2R R24, SRZ ;  /* 0x0000000000187805 */ /* 0x001fca000001ff00 */
[----:B------:R0:W4:Y:S04]  /*1dc0*/  @!P2 LDG.E.64 R26, [R8.64] ;  /* 0x00000012081aa981 */ /* 0x000128000c1e1b00 */
[----:B------:R-:W3:Y:S01]  /*1dd0*/  @!P5 LDG.E.64 R24, [R18.64] ;  /* 0x000000121218d981 */ /* 0x000ee2000c1e1b00 */
[----:B-1----:R-:W-:Y:S01]  /*1de0*/  CS2R R20, SRZ ;  /* 0x0000000000147805 */ /* 0x002fe2000001ff00 */
[----:B0-----:R-:W-:-:S04]  /*1df0*/  @!P5 IADD3 R8, P0, R13, c[0x0][0x178], RZ ;  /* 0x00005e000d08da10 */ /* 0x001fc80007f1e0ff */
[----:B------:R-:W-:-:S05]  /*1e00*/  @!P5 IADD3.X R9, R23, c[0x0][0x17c], RZ, P0, !PT ;  /* 0x00005f001709da10 */ /* 0x000fca00007fe4ff */
[----:B------:R0:W4:Y:S01]  /*1e10*/  @!P5 LDG.E.64 R20, [R8.64] ;  /* 0x000000120814d981 */ /* 0x000122000c1e1b00 */
[C---:B------:R-:W-:Y:S02]  /*1e20*/  IADD3 R12, R16.reuse, 0x120, RZ ;  /* 0x00000120100c7810 */ /* 0x040fe40007ffe0ff */
[----:B------:R-:W-:Y:S02]  /*1e30*/  IADD3 R22, R16, 0x130, RZ ;  /* 0x0000013010167810 */ /* 0x000fe40007ffe0ff */
[----:B------:R-:W-:Y:S02]  /*1e40*/  ISETP.GE.U32.AND P3, PT, R12, c[0x0][0x1e0], PT ;  /* 0x000078000c007a0c */ /* 0x000fe40003f66070 */
[----:B------:R-:W-:Y:S02]  /*1e50*/  ISETP.GE.U32.AND P4, PT, R22, c[0x0][0x1e0], PT ;  /* 0x0000780016007a0c */ /* 0x000fe40003f86070 */
[----:B------:R-:W-:-:S04]  /*1e60*/  SHF.R.S32.HI R15, RZ, 0x1f, R22 ;  /* 0x0000001fff0f7819 */ /* 0x000fc80000011416 */
[----:B------:R-:W-:-:S04]  /*1e70*/  ISETP.GE.AND.EX P4, PT, R15, c[0x0][0x1e4], PT, P4 ;  /* 0x000079000f007a0c */ /* 0x000fc80003f86340 */
[----:B------:R-:W-:-:S13]  /*1e80*/  ISETP.GT.U32.OR P4, PT, R0, 0x22f, P4 ;  /* 0x0000022f0000780c */ /* 0x000fda0002784470 */
[----:B------:R-:W-:Y:S01]  /*1e90*/  @!P4 MOV R13, R5 ;  /* 0x00000005000dc202 */ /* 0x000fe20000000f00 */
[----:B------:R-:W-:-:S04]  /*1ea0*/  @!P4 IMAD R15, R15, c[0x0][0x1d8], RZ ;  /* 0x000076000f0fca24 */ /* 0x000fc800078e02ff */
[----:B------:R-:W-:Y:S01]  /*1eb0*/  @!P4 IMAD R15, R22, c[0x0][0x1dc], R15 ;  /* 0x00007700160fca24 */ /* 0x000fe200078e020f */
[----:B--2---:R1:W-:Y:S02]  /*1ec0*/  STL.64 [R1+0x150], R10 ;  /* 0x0001500a01007387 */ /* 0x0043e40000100a00 */
[----:B-1----:R-:W-:-:S04]  /*1ed0*/  IADD3 R11, R16, 0x110, RZ ;  /* 0x00000110100b7810 */ /* 0x002fc80007ffe0ff */
[----:B------:R-:W-:Y:S02]  /*1ee0*/  ISETP.GE.U32.AND P2, PT, R11, c[0x0][0x1e0], PT ;  /* 0x000078000b007a0c */ /* 0x000fe40003f46070 */
[----:B------:R-:W-:-:S04]  /*1ef0*/  SHF.R.S32.HI R7, RZ, 0x1f, R11 ;  /* 0x0000001fff077819 */ /* 0x000fc8000001140b */
[----:B------:R-:W-:-:S04]  /*1f00*/  ISETP.GE.AND.EX P2, PT, R7, c[0x0][0x1e4], PT, P2 ;  /* 0x0000790007007a0c */ /* 0x000fc80003f46320 */
[----:B------:R-:W-:Y:S01]  /*1f10*/  ISETP.GT.U32.OR P2, PT, R0, 0x22f, P2 ;  /* 0x0000022f0000780c */ /* 0x000fe20001744470 */
[----:B---3--:R1:W-:Y:S04]  /*1f20*/  STL.64 [R1+0x98], R24 ;  /* 0x0000981801007387 */ /* 0x0083e80000100a00 */
[----:B----4-:R2:W-:Y:S01]  /*1f30*/  STL.64 [R1+0x158], R26 ;  /* 0x0001581a01007387 */ /* 0x0105e20000100a00 */
[----:B-1----:R-:W-:Y:S02]  /*1f40*/  IADD3 R24, R16, 0x140, RZ ;  /* 0x0000014010187810 */ /* 0x002fe40007ffe0ff */
[----:B--2---:R-:W-:Y:S02]  /*1f50*/  SHF.R.S32.HI R26, RZ, 0x1f, R12 ;  /* 0x0000001fff1a7819 */ /* 0x004fe4000001140c */
[----:B------:R-:W-:-:S02]  /*1f60*/  ISETP.GE.U32.AND P0, PT, R24, c[0x0][0x1e0], PT ;  /* 0x0000780018007a0c */ /* 0x000fc40003f06070 */
[----:B------:R-:W-:Y:S02]  /*1f70*/  SHF.R.S32.HI R25, RZ, 0x1f, R24 ;  /* 0x0000001fff197819 */ /* 0x000fe40000011418 */
[----:B------:R-:W-:Y:S02]  /*1f80*/  ISETP.GE.AND.EX P3, PT, R26, c[0x0][0x1e4], PT, P3 ;  /* 0x000079001a007a0c */ /* 0x000fe40003f66330 */
[----:B------:R-:W-:Y:S01]  /*1f90*/  ISETP.GE.AND.EX P5, PT, R25, c[0x0][0x1e4], PT, P0 ;  /* 0x0000790019007a0c */ /* 0x000fe20003fa6300 */
[----:B------:R-:W-:Y:S01]  /*1fa0*/  @!P2 IMAD R7, R7, c[0x0][0x1d8], RZ ;  /* 0x000076000707aa24 */ /* 0x000fe200078e02ff */
[----:B------:R-:W-:Y:S02]  /*1fb0*/  @!P6 IADD3 R18, P0, R17, c[0x0][0x180], RZ ;  /* 0x000060001112ea10 */ /* 0x000fe40007f1e0ff */
[----:B0-----:R-:W-:Y:S02]  /*1fc0*/  @!P2 MOV R8, R2 ;  /* 0x000000020008a202 */ /* 0x001fe40000000f00 */
[----:B------:R-:W-:Y:S01]  /*1fd0*/  @!P2 MOV R9, R5 ;  /* 0x000000050009a202 */ /* 0x000fe20000000f00 */
[----:B------:R-:W-:Y:S01]  /*1fe0*/  STL.64 [R1+0x88], R28 ;  /* 0x0000881c01007387 */ /* 0x000fe20000100a00 */
[----:B------:R-:W-:Y:S01]  /*1ff0*/  ISETP.GT.U32.OR P3, PT, R0, 0x22f, P3 ;  /* 0x0000022f0000780c */ /* 0x000fe20001f64470 */
[C---:B------:R-:W-:Y:S01]  /*2000*/  @!P2 IMAD R7, R11.reuse, c[0x0][0x1dc], R7 ;  /* 0x000077000b07aa24 */ /* 0x040fe200078e0207 */
[----:B------:R-:W-:Y:S01]  /*2010*/  @!P6 IADD3.X R19, R6, c[0x0][0x184], RZ, P0, !PT ;  /* 0x000061000613ea10 */ /* 0x000fe200007fe4ff */
[----:B------:R0:W-:Y:S01]  /*2020*/  STL.64 [R1+0x168], R20 ;  /* 0x0001681401007387 */ /* 0x0001e20000100a00 */
[----:B------:R-:W-:Y:S01]  /*2030*/  @!P2 IMAD.WIDE.U32 R8, R11, c[0x0][0x1d8], R8 ;  /* 0x000076000b08aa25 */ /* 0x000fe200078e0008 */
[----:B------:R-:W-:-:S02]  /*2040*/  ISETP.GT.U32.OR P5, PT, R0, 0x22f, P5 ;  /* 0x0000022f0000780c */ /* 0x000fc40002fa4470 */
[----:B0-----:R-:W-:-:S04]  /*2050*/  @!P6 IADD3 R20, P0, R17, c[0x0][0x178], RZ ;  /* 0x00005e001114ea10 */ /* 0x001fc80007f1e0ff */
[----:B------:R-:W-:Y:S02]  /*2060*/  @!P6 IADD3.X R21, R6, c[0x0][0x17c], RZ, P0, !PT ;  /* 0x00005f000615ea10 */ /* 0x000fe400007fe4ff */
[----:B------:R-:W-:Y:S02]  /*2070*/  @!P2 IADD3 R6, R9, R7, RZ ;  /* 0x000000070906a210 */ /* 0x000fe40007ffe0ff */
[C---:B------:R-:W-:Y:S02]  /*2080*/  @!P2 SHF.L.U32 R14, R8.reuse, 0x2, RZ ;  /* 0x00000002080ea819 */ /* 0x040fe400000006ff */
[----:B------:R-:W-:Y:S01]  /*2090*/  @!P2 SHF.L.U64.HI R6, R8, 0x2, R6 ;  /* 0x000000020806a819 */ /* 0x000fe20000010206 */
[----:B------:R-:W-:Y:S01]  /*20a0*/  @!P3 IMAD R7, R26, c[0x0][0x1d8], RZ ;  /* 0x000076001a07ba24 */ /* 0x000fe200078e02ff */
[----:B------:R-:W-:Y:S02]  /*20b0*/  @!P3 MOV R8, R2 ;  /* 0x000000020008b202 */ /* 0x000fe40000000f00 */
[----:B------:R-:W-:Y:S01]  /*20c0*/  @!P3 MOV R9, R5 ;  /* 0x000000050009b202 */ /* 0x000fe20000000f00 */
[----:B------:R-:W-:-:S04]  /*20d0*/  @!P3 IMAD R7, R12, c[0x0][0x1dc], R7 ;  /* 0x000077000c07ba24 */ /* 0x000fc800078e0207 */
[----:B------:R-:W-:Y:S01]  /*20e0*/  @!P3 IMAD.WIDE.U32 R8, R12, c[0x0][0x1d8], R8 ;  /* 0x000076000c08ba25 */ /* 0x000fe200078e0008 */
[-C--:B------:R-:W-:Y:S02]  /*20f0*/  @!P4 MOV R12, R2.reuse ;  /* 0x00000002000cc202 */ /* 0x080fe40000000f00 */
[----:B------:R-:W-:Y:S01]  /*2100*/  @!P5 MOV R23, R5 ;  /* 0x000000050017d202 */ /* 0x000fe20000000f00 */
[----:B------:R-:W-:Y:S02]  /*2110*/  @!P5 IMAD R17, R25, c[0x0][0x1d8], RZ ;  /* 0x000076001911da24 */ /* 0x000fe400078e02ff */
[----:B------:R-:W-:Y:S01]  /*2120*/  @!P4 IMAD.WIDE.U32 R12, R22, c[0x0][0x1d8], R12 ;  /* 0x00007600160cca25 */ /* 0x000fe200078e000c */
[----:B------:R-:W-:-:S03]  /*2130*/  @!P5 MOV R22, R2 ;  /* 0x000000020016d202 */ /* 0x000fc60000000f00 */
[C---:B------:R-:W-:Y:S02]  /*2140*/  @!P5 IMAD R17, R24.reuse, c[0x0][0x1dc], R17 ;  /* 0x000077001811da24 */ /* 0x040fe400078e0211 */
[----:B------:R-:W-:Y:S02]  /*2150*/  @!P5 IMAD.WIDE.U32 R22, R24, c[0x0][0x1d8], R22 ;  /* 0x000076001816da25 */ /* 0x000fe400078e0016 */
[----:B------:R-:W-:-:S06]  /*2160*/  CS2R R24, SRZ ;  /* 0x0000000000187805 */ /* 0x000fcc000001ff00 */
[----:B------:R0:W2:Y:S01]  /*2170*/  @!P6 LDG.E.64 R24, [R20.64] ;  /* 0x000000121418e981 */ /* 0x0000a2000c1e1b00 */
[----:B------:R-:W-:-:S04]  /*2180*/  IADD3 R10, R16, 0x150, RZ ;  /* 0x00000150100a7810 */ /* 0x000fc80007ffe0ff */
[----:B------:R-:W-:Y:S02]  /*2190*/  ISETP.GE.U32.AND P0, PT, R10, c[0x0][0x1e0], PT ;  /* 0x000078000a007a0c */ /* 0x000fe40003f06070 */
[----:B------:R-:W-:-:S04]  /*21a0*/  SHF.R.S32.HI R11, RZ, 0x1f, R10 ;  /* 0x0000001fff0b7819 */ /* 0x000fc8000001140a */
[----:B------:R-:W-:Y:S01]  /*21b0*/  ISETP.GE.AND.EX P0, PT, R11, c[0x0][0x1e4], PT, P0 ;  /* 0x000079000b007a0c */ /* 0x000fe20003f06300 */
[----:B------:R-:W-:-:S03]  /*21c0*/  CS2R R26, SRZ ;  /* 0x00000000001a7805 */ /* 0x000fc6000001ff00 */
[----:B------:R-:W-:Y:S02]  /*21d0*/  ISETP.GT.U32.OR P0, PT, R0, 0x22f, P0 ;  /* 0x0000022f0000780c */ /* 0x000fe40000704470 */
[----:B------:R-:W-:Y:S01]  /*21e0*/  @!P3 IADD3 R7, R9, R7, RZ ;  /* 0x000000070907b210 */ /* 0x000fe20007ffe0ff */
[----:B------:R1:W3:Y:S01]  /*21f0*/  @!P6 LDG.E.64 R26, [R18.64] ;  /* 0x00000012121ae981 */ /* 0x0002e2000c1e1b00 */
[----:B------:R-:W-:Y:S02]  /*2200*/  @!P4 IADD3 R9, R13, R15, RZ ;  /* 0x0000000f0d09c210 */ /* 0x000fe40007ffe0ff */
[----:B------:R-:W-:Y:S02]  /*2210*/  @!P5 IADD3 R13, R23, R17, RZ ;  /* 0x00000011170dd210 */ /* 0x000fe40007ffe0ff */
[C---:B------:R-:W-:Y:S02]  /*2220*/  @!P3 SHF.L.U32 R15, R8.reuse, 0x2, RZ ;  /* 0x00000002080fb819 */ /* 0x040fe400000006ff */
[----:B------:R-:W-:-:S02]  /*2230*/  @!P3 SHF.L.U64.HI R7, R8, 0x2, R7 ;  /* 0x000000020807b819 */ /* 0x000fc40000010207 */
[----:B-1----:R-:W-:Y:S02]  /*2240*/  @!P2 IADD3 R18, P6, R14, c[0x0][0x180], RZ ;  /* 0x000060000e12aa10 */ /* 0x002fe40007fde0ff */
[C---:B------:R-:W-:Y:S02]  /*2250*/  @!P4 SHF.L.U32 R8, R12.reuse, 0x2, RZ ;  /* 0x000000020c08c819 */ /* 0x040fe400000006ff */
[----:B------:R-:W-:Y:S02]  /*2260*/  @!P4 SHF.L.U64.HI R9, R12, 0x2, R9 ;  /* 0x000000020c09c819 */ /* 0x000fe40000010209 */
[----:B------:R-:W-:Y:S02]  /*2270*/  @!P2 IADD3.X R19, R6, c[0x0][0x184], RZ, P6, !PT ;  /* 0x000061000613aa10 */ /* 0x000fe400037fe4ff */
[C---:B------:R-:W-:Y:S02]  /*2280*/  @!P5 SHF.L.U32 R12, R22.reuse, 0x2, RZ ;  /* 0x00000002160cd819 */ /* 0x040fe400000006ff */
[----:B------:R-:W-:Y:S01]  /*2290*/  @!P5 SHF.L.U64.HI R13, R22, 0x2, R13 ;  /* 0x00000002160dd819 */ /* 0x000fe2000001020d */
[----:B------:R-:W-:Y:S01]  /*22a0*/  @!P0 IMAD R17, R11, c[0x0][0x1d8], RZ ;  /* 0x000076000b118a24 */ /* 0x000fe200078e02ff */
[----:B------:R-:W-:-:S02]  /*22b0*/  @!P0 MOV R22, R2 ;  /* 0x0000000200168202 */ /* 0x000fc40000000f00 */
[----:B------:R-:W-:Y:S02]  /*22c0*/  @!P0 MOV R23, R5 ;  /* 0x0000000500178202 */ /* 0x000fe40000000f00 */
[----:B0-----:R-:W-:Y:S01]  /*22d0*/  @!P2 IADD3 R20, P6, R14, c[0x0][0x178], RZ ;  /* 0x00005e000e14aa10 */ /* 0x001fe20007fde0ff */
[C---:B------:R-:W-:Y:S02]  /*22e0*/  @!P0 IMAD R17, R10.reuse, c[0x0][0x1dc], R17 ;  /* 0x000077000a118a24 */ /* 0x040fe400078e0211 */
[----:B------:R-:W-:Y:S01]  /*22f0*/  @!P0 IMAD.WIDE.U32 R22, R10, c[0x0][0x1d8], R22 ;  /* 0x000076000a168a25 */ /* 0x000fe200078e0016 */
[----:B------:R-:W-:Y:S01]  /*2300*/  @!P2 IADD3.X R21, R6, c[0x0][0x17c], RZ, P6, !PT ;  /* 0x00005f000615aa10 */ /* 0x000fe200037fe4ff */
[----:B------:R-:W-:-:S06]  /*2310*/  CS2R R10, SRZ ;  /* 0x00000000000a7805 */ /* 0x000fcc000001ff00 */
[----:B------:R0:W4:Y:S04]  /*2320*/  @!P2 LDG.E.64 R10, [R20.64] ;  /* 0x00000012140aa981 */ /* 0x000128000c1e1b00 */
[----:B--2---:R1:W-:Y:S02]  /*2330*/  STL.64 [R1+0x160], R24 ;  /* 0x0001601801007387 */ /* 0x0043e40000100a00 */
[----:B-1----:R-:W-:-:S06]  /*2340*/  CS2R R24, SRZ ;  /* 0x0000000000187805 */ /* 0x002fcc000001ff00 */
[----:B------:R1:W2:Y:S01]  /*2350*/  @!P2 LDG.E.64 R24, [R18.64] ;  /* 0x000000121218a981 */ /* 0x0002a2000c1e1b00 */
[----:B0-----:R-:W-:-:S03]  /*2360*/  @!P3 IADD3 R20, P2, R15, c[0x0][0x178], RZ ;  /* 0x00005e000f14ba10 */ /* 0x001fc60007f5e0ff */
[----:B---3--:R-:W-:Y:S01]  /*2370*/  STL.64 [R1+0xa0], R26 ;  /* 0x0000a01a01007387 */ /* 0x008fe20000100a00 */
[----:B------:R-:W-:Y:S02]  /*2380*/  @!P0 IADD3 R17, R23, R17, RZ ;  /* 0x0000001117118210 */ /* 0x000fe40007ffe0ff */
[----:B------:R-:W-:Y:S02]  /*2390*/  @!P3 IADD3.X R21, R7, c[0x0][0x17c], RZ, P2, !PT ;  /* 0x00005f000715ba10 */ /* 0x000fe400017fe4ff */
[----:B-1----:R-:W-:Y:S02]  /*23a0*/  @!P3 IADD3 R18, P6, R15, c[0x0][0x180], RZ ;  /* 0x000060000f12ba10 */ /* 0x002fe40007fde0ff */
[C---:B------:R-:W-:Y:S02]  /*23b0*/  @!P0 SHF.L.U32 R14, R22.reuse, 0x2, RZ ;  /* 0x00000002160e8819 */ /* 0x040fe400000006ff */
[----:B------:R-:W-:Y:S02]  /*23c0*/  @!P0 SHF.L.U64.HI R6, R22, 0x2, R17 ;  /* 0x0000000216068819 */ /* 0x000fe40000010211 */
[----:B------:R-:W-:-:S02]  /*23d0*/  @!P3 IADD3.X R19, R7, c[0x0][0x184], RZ, P6, !PT ;  /* 0x000061000713ba10 */ /* 0x000fc400037fe4ff */
[----:B------:R-:W-:-:S04]  /*23e0*/  @!P4 IADD3 R22, P6, R8, c[0x0][0x180], RZ ;  /* 0x000060000816ca10 */ /* 0x000fc80007fde0ff */
[----:B------:R-:W-:Y:S01]  /*23f0*/  @!P4 IADD3.X R23, R9, c[0x0][0x184], RZ, P6, !PT ;  /* 0x000061000917ca10 */ /* 0x000fe200037fe4ff */
[----:B--2---:R0:W-:Y:S04]  /*2400*/  STL.64 [R1+0xa8], R24 ;  /* 0x0000a81801007387 */ /* 0x0041e80000100a00 */
[----:B----4-:R1:W-:Y:S01]  /*2410*/  STL.64 [R1+0x178], R10 ;  /* 0x0001780a01007387 */ /* 0x0103e20000100a00 */
[----:B0-----:R-:W-:-:S06]  /*2420*/  CS2R R24, SRZ ;  /* 0x0000000000187805 */ /* 0x001fcc000001ff00 */
[----:B------:R0:W2:Y:S01]  /*2430*/  @!P3 LDG.E.64 R24, [R20.64] ;  /* 0x000000121418b981 */ /* 0x0000a2000c1e1b00 */
[----:B-1----:R-:W-:-:S06]  /*2440*/  CS2R R10, SRZ ;  /* 0x00000000000a7805 */ /* 0x002fcc000001ff00 */
[----:B------:R-:W3:Y:S01]  /*2450*/  @!P4 LDG.E.64 R10, [R22.64] ;  /* 0x00000012160ac981 */ /* 0x000ee2000c1e1b00 */
[----:B------:R-:W-:-:S06]  /*2460*/  CS2R R26, SRZ ;  /* 0x00000000001a7805 */ /* 0x000fcc000001ff00 */
[----:B------:R1:W4:Y:S02]  /*2470*/  @!P3 LDG.E.64 R26, [R18.64] ;  /* 0x00000012121ab981 */ /* 0x000324000c1e1b00 */
[----:B-1----:R-:W-:-:S04]  /*2480*/  @!P4 IADD3 R18, P2, R8, c[0x0][0x178], RZ ;  /* 0x00005e000812ca10 */ /* 0x002fc80007f5e0ff */
[----:B------:R-:W-:Y:S02]  /*2490*/  @!P4 IADD3.X R19, R9, c[0x0][0x17c], RZ, P2, !PT ;  /* 0x00005f000913ca10 */ /* 0x000fe400017fe4ff */
[C---:B------:R-:W-:Y:S02]  /*24a0*/  @!P5 IADD3 R8, P3, R12.reuse, c[0x0][0x180], RZ ;  /* 0x000060000c08da10 */ /* 0x040fe40007f7e0ff */
[----:B------:R-:W-:Y:S02]  /*24b0*/  @!P5 IADD3 R12, P6, R12, c[0x0][0x178], RZ ;  /* 0x00005e000c0cda10 */ /* 0x000fe40007fde0ff */
[C---:B------:R-:W-:Y:S02]  /*24c0*/  @!P5 IADD3.X R9, R13.reuse, c[0x0][0x184], RZ, P3, !PT ;  /* 0x000061000d09da10 */ /* 0x040fe40001ffe4ff */
[----:B------:R-:W-:Y:S01]  /*24d0*/  @!P5 IADD3.X R13, R13, c[0x0][0x17c], RZ, P6, !PT ;  /* 0x00005f000d0dda10 */ /* 0x000fe200037fe4ff */
[----:B0-----:R-:W-:-:S06]  /*24e0*/  CS2R R20, SRZ ;  /* 0x0000000000147805 */ /* 0x001fcc000001ff00 */
[----:B------:R0:W4:Y:S04]  /*24f0*/  @!P5 LDG.E.64 R20, [R8.64] ;  /* 0x000000120814d981 */ /* 0x000128000c1e1b00 */
[----:B--2---:R1:W-:Y:S02]  /*2500*/  STL.64 [R1+0x180], R24 ;  /* 0x0001801801007387 */ /* 0x0043e40000100a00 */
[----:B-1----:R-:W-:Y:S02]  /*2510*/  CS2R R24, SRZ ;  /* 0x0000000000187805 */ /* 0x002fe4000001ff00 */
[----:B---3--:R1:W-:Y:S04]  /*2520*/  STL.64 [R1+0xe0], R10 ;  /* 0x0000e00a01007387 */ /* 0x0083e80000100a00 */
[----:B------:R2:W3:Y:S01]  /*2530*/  @!P4 LDG.E.64 R24, [R18.64] ;  /* 0x000000121218c981 */ /* 0x0004e2000c1e1b00 */
[----:B-1----:R-:W-:-:S06]  /*2540*/  CS2R R10, SRZ ;  /* 0x00000000000a7805 */ /* 0x002fcc000001ff00 */
[----:B------:R1:W3:Y:S01]  /*2550*/  @!P5 LDG.E.64 R10, [R12.64] ;  /* 0x000000120c0ad981 */ /* 0x0002e2000c1e1b00 */
[----:B------:R-:W-:-:S03]  /*2560*/  IADD3 R28, R16, 0x160, RZ ;  /* 0x00000160101c7810 */ /* 0x000fc60007ffe0ff */
[----:B----4-:R4:W-:Y:S01]  /*2570*/  STL.64 [R1+0xc0], R26 ;  /* 0x0000c01a01007387 */ /* 0x0109e20000100a00 */
[----:B------:R-:W-:Y:S02]  /*2580*/  ISETP.GE.U32.AND P4, PT, R28, c[0x0][0x1e0], PT ;  /* 0x000078001c007a0c */ /* 0x000fe40003f86070 */
[----:B0-----:R-:W-:Y:S02]  /*2590*/  SHF.R.S32.HI R9, RZ, 0x1f, R28 ;  /* 0x0000001fff097819 */ /* 0x001fe4000001141c */
[----:B----4-:R-:W-:Y:S02]  /*25a0*/  IADD3 R27, R16, 0x170, RZ ;  /* 0x00000170101b7810 */ /* 0x010fe40007ffe0ff */
[----:B------:R-:W-:Y:S02]  /*25b0*/  ISETP.GE.AND.EX P4, PT, R9, c[0x0][0x1e4], PT, P4 ;  /* 0x0000790009007a0c */ /* 0x000fe40003f86340 */
[----:B------:R-:W-:Y:S02]  /*25c0*/  ISETP.GE.U32.AND P3, PT, R27, c[0x0][0x1e0], PT ;  /* 0x000078001b007a0c */ /* 0x000fe40003f66070 */
[----:B------:R-:W-:-:S02]  /*25d0*/  SHF.R.S32.HI R8, RZ, 0x1f, R27 ;  /* 0x0000001fff087819 */ /* 0x000fc4000001141b */
[----:B-1----:R-:W-:Y:S02]  /*25e0*/  @!P0 IADD3 R12, P5, R14, c[0x0][0x180], RZ ;  /* 0x000060000e0c8a10 */ /* 0x002fe40007fbe0ff */
[----:B------:R-:W-:Y:S02]  /*25f0*/  ISETP.GE.AND.EX P3, PT, R8, c[0x0][0x1e4], PT, P3 ;  /* 0x0000790008007a0c */ /* 0x000fe40003f66330 */
[----:B------:R-:W-:Y:S02]  /*2600*/  ISETP.GT.U32.OR P4, PT, R0, 0x22f, P4 ;  /* 0x0000022f0000780c */ /* 0x000fe40002784470 */
[----:B------:R-:W-:Y:S02]  /*2610*/  @!P0 IADD3.X R13, R6, c[0x0][0x184], RZ, P5, !PT ;  /* 0x00006100060d8a10 */ /* 0x000fe40002ffe4ff */
[----:B------:R-:W-:Y:S02]  /*2620*/  ISETP.GT.U32.OR P3, PT, R0, 0x22f, P3 ;  /* 0x0000022f0000780c */ /* 0x000fe40001f64470 */
[----:B------:R-:W-:-:S02]  /*2630*/  @!P0 IADD3 R14, P5, R14, c[0x0][0x178], RZ ;  /* 0x00005e000e0e8a10 */ /* 0x000fc40007fbe0ff */
[C---:B------:R-:W-:Y:S02]  /*2640*/  IADD3 R29, R16.reuse, 0x190, RZ ;  /* 0x00000190101d7810 */ /* 0x040fe40007ffe0ff */
[----:B------:R-:W-:Y:S02]  /*2650*/  IADD3 R26, R16, 0x1a0, RZ ;  /* 0x000001a0101a7810 */ /* 0x000fe40007ffe0ff */
[----:B------:R-:W-:Y:S02]  /*2660*/  @!P0 IADD3.X R15, R6, c[0x0][0x17c], RZ, P5, !PT ;  /* 0x00005f00060f8a10 */ /* 0x000fe40002ffe4ff */
[----:B------:R-:W-:Y:S02]  /*2670*/  ISETP.GE.U32.AND P6, PT, R29, c[0x0][0x1e0], PT ;  /* 0x000078001d007a0c */ /* 0x000fe40003fc6070 */
[----:B------:R-:W-:Y:S01]  /*2680*/  ISETP.GE.U32.AND P5, PT, R26, c[0x0][0x1e0], PT ;  /* 0x000078001a007a0c */ /* 0x000fe20003fa6070 */
[----:B------:R-:W-:Y:S01]  /*2690*/  @!P4 IMAD R17, R9, c[0x0][0x1d8], RZ ;  /* 0x000076000911ca24 */ /* 0x000fe200078e02ff */
[----:B--2---:R-:W-:-:S02]  /*26a0*/  @!P4 MOV R18, R2 ;  /* 0x000000020012c202 */ /* 0x004fc40000000f00 */
[-C--:B------:R-:W-:Y:S01]  /*26b0*/  @!P4 MOV R19, R5.reuse ;  /* 0x000000050013c202 */ /* 0x080fe20000000f00 */
[----:B------:R-:W-:Y:S01]  /*26c0*/  @!P3 IMAD R6, R8, c[0x0][0x1d8], RZ ;  /* 0x000076000806ba24 */ /* 0x000fe200078e02ff */
[----:B------:R-:W-:Y:S02]  /*26d0*/  @!P3 MOV R8, R2 ;  /* 0x000000020008b202 */ /* 0x000fe40000000f00 */
[----:B------:R-:W-:Y:S01]  /*26e0*/  @!P3 MOV R9, R5 ;  /* 0x000000050009b202 */ /* 0x000fe20000000f00 */
[C---:B------:R-:W-:Y:S02]  /*26f0*/  @!P4 IMAD R17, R28.reuse, c[0x0][0x1dc], R17 ;  /* 0x000077001c11ca24 */ /* 0x040fe400078e0211 */
[----:B------:R-:W-:-:S04]  /*2700*/  @!P4 IMAD.WIDE.U32 R18, R28, c[0x0][0x1d8], R18 ;  /* 0x000076001c12ca25 */ /* 0x000fc800078e0012 */
[C---:B------:R-:W-:Y:S02]  /*2710*/  @!P3 IMAD R6, R27.reuse, c[0x0][0x1dc], R6 ;  /* 0x000077001b06ba24 */ /* 0x040fe400078e0206 */
[----:B------:R-:W-:Y:S01]  /*2720*/  @!P3 IMAD.WIDE.U32 R8, R27, c[0x0][0x1d8], R8 ;  /* 0x000076001b08ba25 */ /* 0x000fe200078e0008 */
[----:B------:R-:W-:Y:S02]  /*2730*/  @!P4 IADD3 R19, R19, R17, RZ ;  /* 0x000000111313c210 */ /* 0x000fe40007ffe0ff */
[C---:B------:R-:W-:Y:S02]  /*2740*/  @!P4 SHF.L.U32 R17, R18.reuse, 0x2, RZ ;  /* 0x000000021211c819 */ /* 0x040fe400000006ff */
[----:B------:R-:W-:Y:S02]  /*2750*/  @!P3 IADD3 R9, R9, R6, RZ ;  /* 0x000000060909b210 */ /* 0x000fe40007ffe0ff */
[----:B------:R-:W-:Y:S01]  /*2760*/  @!P4 SHF.L.U64.HI R6, R18, 0x2, R19 ;  /* 0x000000021206c819 */ /* 0x000fe20000010213 */
[----:B---3--:R0:W-:Y:S02]  /*2770*/  STL.64 [R1+0x198], R24 ;  /* 0x0001981801007387 */ /* 0x0081e40000100a00 */
[----:B0-----:R-:W-:-:S04]  /*2780*/  IADD3 R25, R16, 0x180, RZ ;  /* 0x0000018010197810 */ /* 0x001fc80007ffe0ff */
[----:B------:R-:W-:Y:S02]  /*2790*/  ISETP.GE.U32.AND P2, PT, R25, c[0x0][0x1e0], PT ;  /* 0x0000780019007a0c */ /* 0x000fe40003f46070 */
[----:B------:R-:W-:Y:S01]  /*27a0*/  SHF.R.S32.HI R7, RZ, 0x1f, R25 ;  /* 0x0000001fff077819 */ /* 0x000fe20000011419 */
[----:B------:R0:W-:Y:S03]  /*27b0*/  STL.64 [R1+0x1a8], R10 ;  /* 0x0001a80a01007387 */ /* 0x0001e60000100a00 */
[----:B------:R-:W-:-:S04]  /*27c0*/  ISETP.GE.AND.EX P2, PT, R7, c[0x0][0x1e4], PT, P2 ;  /* 0x0000790007007a0c */ /* 0x000fc80003f46320 */
[----:B------:R-:W-:Y:S02]  /*27d0*/  ISETP.GT.U32.OR P2, PT, R0, 0x22f, P2 ;  /* 0x0000022f0000780c */ /* 0x000fe40001744470 */
[----:B0-----:R-:W-:Y:S02]  /*27e0*/  SHF.R.S32.HI R10, RZ, 0x1f, R16 ;  /* 0x0000001fff0a7819 */ /* 0x001fe40000011410 */
[----:B------:R-:W-:-:S03]  /*27f0*/  SHF.R.S32.HI R11, RZ, 0x1f, R29 ;  /* 0x0000001fff0b7819 */ /* 0x000fc6000001141d */
[----:B------:R-:W-:Y:S01]  /*2800*/  @P1 IMAD R24, R10, c[0x0][0x1d8], RZ ;  /* 0x000076000a181a24 */ /* 0x000fe200078e02ff */
[----:B------:R-:W-:Y:S02]  /*2810*/  SHF.R.S32.HI R10, RZ, 0x1f, R26 ;  /* 0x0000001fff0a7819 */ /* 0x000fe4000001141a */
[----:B------:R-:W-:Y:S02]  /*2820*/  ISETP.GE.AND.EX P6, PT, R11, c[0x0][0x1e4], PT, P6 ;  /* 0x000079000b007a0c */ /* 0x000fe40003fc6360 */
[----:B------:R-:W-:Y:S02]  /*2830*/  ISETP.GE.AND.EX P5, PT, R10, c[0x0][0x1e4], PT, P5 ;  /* 0x000079000a007a0c */ /* 0x000fe40003fa6350 */
[C---:B------:R-:W-:Y:S02]  /*2840*/  ISETP.GT.U32.OR P6, PT, R0.reuse, 0x22f, P6 ;  /* 0x0000022f0000780c */ /* 0x040fe400037c4470 */
[----:B------:R-:W-:Y:S01]  /*2850*/  ISETP.GT.U32.OR P5, PT, R0, 0x22f, P5 ;  /* 0x0000022f0000780c */ /* 0x000fe20002fa4470 */
[----:B------:R-:W-:Y:S01]  /*2860*/  @!P2 IMAD R7, R7, c[0x0][0x1d8], RZ ;  /* 0x000076000707aa24 */ /* 0x000fe200078e02ff */
[----:B------:R-:W-:-:S02]  /*2870*/  @!P2 MOV R22, R2 ;  /* 0x000000020016a202 */ /* 0x000fc40000000f00 */
[----:B------:R-:W-:Y:S01]  /*2880*/  @!P2 MOV R23, R5 ;  /* 0x000000050017a202 */ /* 0x000fe20000000f00 */
[----:B------:R0:W-:Y:S01]  /*2890*/  STL.64 [R1+0x100], R20 ;  /* 0x0001001401007387 */ /* 0x0001e20000100a00 */
[----:B------:R-:W-:-:S03]  /*28a0*/  @!P2 IMAD R7, R25, c[0x0][0x1dc], R7 ;  /* 0x000077001907aa24 */ /* 0x000fc600078e0207 */
[----:B------:R-:W-:Y:S01]  /*28b0*/  @!P2 IMAD.WIDE.U32 R22, R25, c[0x0][0x1d8], R22 ;  /* 0x000076001916aa25 */ /* 0x000fe200078e0016 */
[----:B------:R1:W-:Y:S01]  /*28c0*/  STL [R1+0x244], R16 ;  /* 0x0002441001007387 */ /* 0x0003e20000100800 */
[----:B0-----:R-:W-:Y:S02]  /*28d0*/  @P1 MOV R20, R2 ;  /* 0x0000000200141202 */ /* 0x001fe40000000f00 */
[----:B------:R-:W-:Y:S01]  /*28e0*/  @P1 MOV R21, R5 ;  /* 0x0000000500151202 */ /* 0x000fe20000000f00 */
[C---:B------:R-:W-:Y:S01]  /*28f0*/  @P1 IMAD R24, R16.reuse, c[0x0][0x1dc], R24 ;  /* 0x0000770010181a24 */ /* 0x040fe200078e0218 */
[----:B------:R-:W-:Y:S01]  /*2900*/  @!P2 IADD3 R18, R23, R7, RZ ;  /* 0x000000071712a210 */ /* 0x000fe20007ffe0ff */
[----:B------:R-:W-:Y:S02]  /*2910*/  @!P6 IMAD R23, R11, c[0x0][0x1d8], RZ ;  /* 0x000076000b17ea24 */ /* 0x000fe400078e02ff */
[----:B------:R-:W-:Y:S01]  /*2920*/  @P1 IMAD.WIDE.U32 R20, R16, c[0x0][0x1d8], R20 ;  /* 0x0000760010141a25 */ /* 0x000fe200078e0014 */
[----:B-1----:R-:W-:-:S02]  /*2930*/  MOV R16, R29 ;  /* 0x0000001d00107202 */ /* 0x002fc40000000f00 */
[----:B------:R-:W-:Y:S01]  /*2940*/  CS2R R28, SRZ ;  /* 0x00000000001c7805 */ /* 0x000fe2000001ff00 */
[----:B------:R-:W-:Y:S02]  /*2950*/  @!P5 IMAD R25, R10, c[0x0][0x1d8], RZ ;  /* 0x000076000a19da24 */ /* 0x000fe400078e02ff */
[----:B------:R-:W-:-:S03]  /*2960*/  CS2R R10, SRZ ;  /* 0x00000000000a7805 */ /* 0x000fc6000001ff00 */
[----:B------:R0:W2:Y:S04]  /*2970*/  @!P0 LDG.E.64 R28, [R12.64] ;  /* 0x000000120c1c8981 */ /* 0x0000a8000c1e1b00 */
[----:B------:R1:W3:Y:S01]  /*2980*/  @!P0 LDG.E.64 R10, [R14.64] ;  /* 0x000000120e0a8981 */ /* 0x0002e2000c1e1b00 */
[----:B0-----:R-:W-:-:S04]  /*2990*/  @!P4 IADD3 R12, P0, R17, c[0x0][0x180], RZ ;  /* 0x00006000110cca10 */ /* 0x001fc80007f1e0ff */
[----:B------:R-:W-:Y:S02]  /*29a0*/  @!P4 IADD3.X R13, R6, c[0x0][0x184], RZ, P0, !PT ;  /* 0x00006100060dca10 */ /* 0x000fe400007fe4ff */
[----:B-1----:R-:W-:-:S04]  /*29b0*/  @!P4 IADD3 R14, P0, R17, c[0x0][0x178], RZ ;  /* 0x00005e00110eca10 */ /* 0x002fc80007f1e0ff */
[----:B------:R-:W-:Y:S01]  /*29c0*/  @!P4 IADD3.X R15, R6, c[0x0][0x17c], RZ, P0, !PT ;  /* 0x00005f00060fca10 */ /* 0x000fe200007fe4ff */
[----:B--2---:R-:W-:Y:S04]  /*29d0*/  STL.64 [R1+0x110], R28 ;  /* 0x0001101c01007387 */ /* 0x004fe80000100a00 */
[----:B---3--:R0:W-:Y:S02]  /*29e0*/  STL.64 [R1+0xb8], R10 ;  /* 0x0000b80a01007387 */ /* 0x0081e40000100a00 */
[----:B0-----:R-:W-:-:S06]  /*29f0*/  CS2R R10, SRZ ;  /* 0x00000000000a7805 */ /* 0x001fcc000001ff00 */
[----:B------:R-:W2:Y:S01]  /*2a00*/  @!P4 LDG.E.64 R10, [R14.64] ;  /* 0x000000120e0ac981 */ /* 0x000ea2000c1e1b00 */
[----:B------:R-:W-:Y:S01]  /*2a10*/  CS2R R28, SRZ ;  /* 0x00000000001c7805 */ /* 0x000fe2000001ff00 */
[C---:B------:R-:W-:Y:S02]  /*2a20*/  @!P3 SHF.L.U32 R7, R8.reuse, 0x2, RZ ;  /* 0x000000020807b819 */ /* 0x040fe400000006ff */
[----:B------:R-:W-:-:S03]  /*2a30*/  @!P3 SHF.L.U64.HI R8, R8, 0x2, R9 ;  /* 0x000000020808b819 */ /* 0x000fc60000010209 */
[----:B------:R0:W3:Y:S02]  /*2a40*/  @!P4 LDG.E.64 R28, [R12.64] ;  /* 0x000000120c1cc981 */ /* 0x0000e4000c1e1b00 */
[----:B0-----:R-:W-:-:S04]  /*2a50*/  @!P3 IADD3 R12, P4, R7, c[0x0][0x178], RZ ;  /* 0x00005e00070cba10 */ /* 0x001fc80007f9e0ff */
[----:B------:R-:W-:Y:S01]  /*2a60*/  @!P3 IADD3.X R13, R8, c[0x0][0x17c], RZ, P4, !PT ;  /* 0x00005f00080dba10 */ /* 0x000fe200027fe4ff */
[----:B--2---:R0:W-:Y:S02]  /*2a70*/  STL.64 [R1+0xb0], R10 ;  /* 0x0000b00a01007387 */ /* 0x0041e40000100a00 */
[----:B0-----:R-:W-:-:S06]  /*2a80*/  CS2R R10, SRZ ;  /* 0x00000000000a7805 */ /* 0x001fcc000001ff00 */
[----:B------:R-:W2:Y:S01]  /*2a90*/  @!P3 LDG.E.64 R10, [R12.64] ;  /* 0x000000120c0ab981 */ /* 0x000ea2000c1e1b00 */
[----:B------:R-:W-:Y:S02]  /*2aa0*/  @P1 IADD3 R27, R21, R24, RZ ;  /* 0x00000018151b1210 */ /* 0x000fe40007ffe0ff */
[C---:B------:R-:W-:Y:S02]  /*2ab0*/  @P1 SHF.L.U32 R24, R20.reuse, 0x2, RZ ;  /* 0x0000000214181819 */ /* 0x040fe400000006ff */
[----:B------:R-:W-:Y:S02]  /*2ac0*/  @P1 SHF.L.U64.HI R27, R20, 0x2, R27 ;  /* 0x00000002141b1819 */ /* 0x000fe4000001021b */
[----:B------:R-:W-:Y:S02]  /*2ad0*/  @!P6 MOV R20, R2 ;  /* 0x000000020014e202 */ /* 0x000fe40000000f00 */
[----:B------:R-:W-:Y:S02]  /*2ae0*/  @!P6 MOV R21, R5 ;  /* 0x000000050015e202 */ /* 0x000fe40000000f00 */
[----:B------:R-:W-:Y:S01]  /*2af0*/  @!P3 IADD3 R6, P0, R7, c[0x0][0x180], RZ ;  /* 0x000060000706ba10 */ /* 0x000fe20007f1e0ff */
[----:B------:R-:W-:-:S02]  /*2b00*/  @!P6 IMAD R23, R16, c[0x0][0x1dc], R23 ;  /* 0x000077001017ea24 */ /* 0x000fc400078e0217 */
[----:B------:R-:W-:Y:S01]  /*2b10*/  @!P6 IMAD.WIDE.U32 R20, R16, c[0x0][0x1d8], R20 ;  /* 0x000076001014ea25 */ /* 0x000fe200078e0014 */
[----:B------:R-:W-:Y:S01]  /*2b20*/  @!P3 IADD3.X R7, R8, c[0x0][0x184], RZ, P0, !PT ;  /* 0x000061000807ba10 */ /* 0x000fe200007fe4ff */
[----:B------:R-:W-:Y:S01]  /*2b30*/  CS2R R16, SRZ ;  /* 0x0000000000107805 */ /* 0x000fe2000001ff00 */
[C---:B------:R-:W-:Y:S02]  /*2b40*/  @!P2 SHF.L.U32 R9, R22.reuse, 0x2, RZ ;  /* 0x000000021609a819 */ /* 0x040fe400000006ff */
[----:B------:R-:W-:-:S03]  /*2b50*/  @!P2 SHF.L.U64.HI R22, R22, 0x2, R18 ;  /* 0x000000021616a819 */ /* 0x000fc60000010212 */
[----:B------:R0:W4:Y:S01]  /*2b60*/  @!P3 LDG.E.64 R16, [R6.64] ;  /* 0x000000120610b981 */ /* 0x000122000c1e1b00 */
[C---:B------:R-:W-:Y:S01]  /*2b70*/  @!P2 IADD3 R8, P3, R9.reuse, c[0x0][0x178], RZ ;  /* 0x00005e000908aa10 */ /* 0x040fe20007f7e0ff */
[----:B------:R-:W-:Y:S01]  /*2b80*/  CS2R R14, SRZ ;  /* 0x00000000000e7805 */ /* 0x000fe2000001ff00 */
[----:B0-----:R-:W-:Y:S02]  /*2b90*/  @!P2 IADD3 R6, P0, R9, c[0x0][0x180], RZ ;  /* 0x000060000906aa10 */ /* 0x001fe40007f1e0ff */
[C---:B------:R-:W-:Y:S02]  /*2ba0*/  @!P2 IADD3.X R9, R22.reuse, c[0x0][0x17c], RZ, P3, !PT ;  /* 0x00005f001609aa10 */ /* 0x040fe40001ffe4ff */
[----:B------:R-:W-:-:S03]  /*2bb0*/  @!P2 IADD3.X R7, R22, c[0x0][0x184], RZ, P0, !PT ;  /* 0x000061001607aa10 */ /* 0x000fc600007fe4ff */
[----:B------:R0:W3:Y:S04]  /*2bc0*/  @!P2 LDG.E.64 R14, [R8.64] ;  /* 0x00000012080ea981 */ /* 0x0000e8000c1e1b00 */
[----:B--2---:R1:W-:Y:S02]  /*2bd0*/  STL.64 [R1+0x1a0], R10 ;  /* 0x0001a00a01007387 */ /* 0x0043e40000100a00 */
[----:B-1----:R-:W-:-:S06]  /*2be0*/  CS2R R10, SRZ ;  /* 0x00000000000a7805 */ /* 0x002fcc000001ff00 */
[----:B------:R1:W2:Y:S01]  /*2bf0*/  @!P2 LDG.E.64 R10, [R6.64] ;  /* 0x00000012060aa981 */ /* 0x0002a2000c1e1b00 */
[----:B------:R-:W-:Y:S02]  /*2c00*/  @!P6 IADD3 R23, R21, R23, RZ ;  /* 0x000000171517e210 */ /* 0x000fe40007ffe0ff */
[C---:B------:R-:W-:Y:S02]  /*2c10*/  @!P6 SHF.L.U32 R21, R20.reuse, 0x2, RZ ;  /* 0x000000021415e819 */ /* 0x040fe400000006ff */
[----:B------:R-:W-:Y:S02]  /*2c20*/  @!P6 SHF.L.U64.HI R20, R20, 0x2, R23 ;  /* 0x000000021414e819 */ /* 0x000fe40000010217 */
[----:B-1----:R-:W-:-:S04]  /*2c30*/  @!P6 IADD3 R6, P0, R21, c[0x0][0x180], RZ ;  /* 0x000060001506ea10 */ /* 0x002fc80007f1e0ff */
[----:B------:R-:W-:Y:S02]  /*2c40*/  @!P6 IADD3.X R7, R20, c[0x0][0x184], RZ, P0, !PT ;  /* 0x000061001407ea10 */ /* 0x000fe400007fe4ff */
[----:B0-----:R-:W-:Y:S01]  /*2c50*/  @!P6 IADD3 R8, P2, R21, c[0x0][0x178], RZ ;  /* 0x00005e001508ea10 */ /* 0x001fe20007f5e0ff */
[----:B------:R-:W-:-:S03]  /*2c60*/  CS2R R12, SRZ ;  /* 0x00000000000c7805 */ /* 0x000fc6000001ff00 */
[----:B------:R-:W-:-:S05]  /*2c70*/  @!P6 IADD3.X R9, R20, c[0x0][0x17c], RZ, P2, !PT ;  /* 0x00005f001409ea10 */ /* 0x000fca00017fe4ff */
[----:B------:R-:W4:Y:S04]  /*2c80*/  @!P6 LDG.E.64 R12, [R8.64] ;  /* 0x00000012080ce981 */ /* 0x000f28000c1e1b00 */
[----:B--2---:R0:W-:Y:S04]  /*2c90*/  STL.64 [R1+0x170], R10 ;  /* 0x0001700a01007387 */ /* 0x0041e80000100a00 */
[----:B0-----:R-:W2:Y:S04]  /*2ca0*/  LDL R10, [R1+0x228] ;  /* 0x00022800010a7983 */ /* 0x001ea80000100800 */
[----:B---3--:R0:W-:Y:S04]  /*2cb0*/  STL.64 [R1+0x1b8], R14 ;  /* 0x0001b80e01007387 */ /* 0x0081e80000100a00 */
[----:B0-----:R-:W3:Y:S04]  /*2cc0*/  LDL R15, [R1+0x224] ;  /* 0x00022400010f7983 */ /* 0x001ee80000100800 */
[----:B------:R-:W2:Y:S04]  /*2cd0*/  LDL R14, [R1+0x220] ;  /* 0x00022000010e7983 */ /* 0x000ea80000100800 */
[----:B----4-:R0:W-:Y:S02]  /*2ce0*/  STL.64 [R1+0x148], R16 ;  /* 0x0001481001007387 */ /* 0x0101e40000100a00 */
[----:B0-----:R-:W-:-:S06]  /*2cf0*/  CS2R R16, SRZ ;  /* 0x0000000000107805 */ /* 0x001fcc000001ff00 */
[----:B------:R-:W4:Y:S01]  /*2d00*/  @!P6 LDG.E.64 R16, [R6.64] ;  /* 0x000000120610e981 */ /* 0x000f22000c1e1b00 */
[----:B------:R-:W-:-:S04]  /*2d10*/  @P1 IADD3 R22, P0, R24, c[0x0][0x180], RZ ;  /* 0x0000600018161a10 */ /* 0x000fc80007f1e0ff */
[----:B------:R-:W-:Y:S01]  /*2d20*/  @P1 IADD3.X R23, R27, c[0x0][0x184], RZ, P0, !PT ;  /* 0x000061001b171a10 */ /* 0x000fe200007fe4ff */
[----:B------:R-:W-:Y:S01]  /*2d30*/  STL.64 [R1+0x120], R28 ;  /* 0x0001201c01007387 */ /* 0x000fe20000100a00 */
[----:B------:R-:W-:Y:S02]  /*2d40*/  UMOV UR5, 0x8 ;  /* 0x0000000800057882 */ /* 0x000fe40000000000 */
[----:B------:R-:W-:Y:S02]  /*2d50*/  ULDC.64 UR6, c[0x0][0x198] ;  /* 0x0000660000067ab9 */ /* 0x000fe40000000a00 */
[----:B------:R-:W-:Y:S01]  /*2d60*/  UIMAD.WIDE UR6, UR9, UR5, UR6 ;  /* 0x00000005090672a5 */ /* 0x000fe2000f8e0206 */
[----:B------:R-:W-:Y:S02]  /*2d70*/  @!P5 MOV R18, R2 ;  /* 0x000000020012d202 */ /* 0x000fe40000000f00 */
[----:B------:R-:W-:Y:S01]  /*2d80*/  @!P5 MOV R19, R5 ;  /* 0x000000050013d202 */ /* 0x000fe20000000f00 */
[----:B----4-:R0:W-:Y:S04]  /*2d90*/  STL.64 [R1+0x190], R16 ;  /* 0x0001901001007387 */ /* 0x0101e80000100a00 */
[----:B0-----:R-:W4:Y:S04]  /*2da0*/  LDL R16, [R1+0x218] ;  /* 0x0002180001107983 */ /* 0x001f280000100800 */
[----:B------:R0:W-:Y:S04]  /*2db0*/  STL [R1+0x248], R23 ;  /* 0x0002481701007387 */ /* 0x0001e80000100800 */
[----:B0-----:R-:W3:Y:S04]  /*2dc0*/  LDL R23, [R1+0x21c] ;  /* 0x00021c0001177983 */ /* 0x001ee80000100800 */
[----:B------:R0:W-:Y:S02]  /*2dd0*/  STL.64 [R1+0x1c0], R12 ;  /* 0x0001c00c01007387 */ /* 0x0001e40000100a00 */
[----:B0-----:R-:W-:-:S02]  /*2de0*/  MOV R12, UR6 ;  /* 0x00000006000c7c02 */ /* 0x001fc40008000f00 */
[----:B------:R-:W-:-:S06]  /*2df0*/  MOV R13, UR7 ;  /* 0x00000007000d7c02 */ /* 0x000fcc0008000f00 */
[----:B------:R-:W3:Y:S01]  /*2e00*/  LDG.E.64 R12, [R12.64] ;  /* 0x000000120c0c7981 */ /* 0x000ee2000c1e1b00 */
[----:B--2---:R-:W-:Y:S01]  /*2e10*/  ISETP.GE.U32.AND P3, PT, R10, c[0x0][0x1e0], PT ;  /* 0x000078000a007a0c */ /* 0x004fe20003f66070 */
[C---:B------:R-:W-:Y:S01]  /*2e20*/  @!P5 IMAD R25, R26.reuse, c[0x0][0x1dc], R25 ;  /* 0x000077001a19da24 */ /* 0x040fe200078e0219 */
[----:B------:R-:W-:Y:S01]  /*2e30*/  SHF.R.S32.HI R6, RZ, 0x1f, R10 ;  /* 0x0000001fff067819 */ /* 0x000fe2000001140a */
[----:B------:R-:W-:-:S03]  /*2e40*/  @!P5 IMAD.WIDE.U32 R18, R26, c[0x0][0x1d8], R18 ;  /* 0x000076001a12da25 */ /* 0x000fc600078e0012 */
[----:B------:R-:W-:Y:S02]  /*2e50*/  ISETP.GE.AND.EX P3, PT, R6, c[0x0][0x1e4], PT, P3 ;  /* 0x0000790006007a0c */ /* 0x000fe40003f66330 */
[----:B------:R-:W-:Y:S02]  /*2e60*/  @!P5 IADD3 R25, R19, R25, RZ ;  /* 0x000000191319d210 */ /* 0x000fe40007ffe0ff */
[----:B------:R-:W-:Y:S02]  /*2e70*/  @!P5 SHF.L.U32 R19, R18, 0x2, RZ ;  /* 0x000000021213d819 */ /* 0x000fe400000006ff */
[----:B------:R-:W-:Y:S02]  /*2e80*/  ISETP.GT.U32.OR P3, PT, R0, 0x22f, P3 ;  /* 0x0000022f0000780c */ /* 0x000fe40001f64470 */
[----:B------:R-:W-:Y:S02]  /*2e90*/  @!P5 SHF.L.U64.HI R26, R18, 0x2, R25 ;  /* 0x00000002121ad819 */ /* 0x000fe40000010219 */
[----:B------:R-:W-:-:S02]  /*2ea0*/  @!P5 IADD3 R20, P0, R19, c[0x0][0x180], RZ ;  /* 0x000060001314da10 */ /* 0x000fc40007f1e0ff */
[----:B------:R-:W-:Y:S02]  /*2eb0*/  @!P5 IADD3 R18, P6, R19, c[0x0][0x178], RZ ;  /* 0x00005e001312da10 */ /* 0x000fe40007fde0ff */
[C---:B------:R-:W-:Y:S02]  /*2ec0*/  @!P5 IADD3.X R21, R26.reuse, c[0x0][0x184], RZ, P0, !PT ;  /* 0x000061001a15da10 */ /* 0x040fe400007fe4ff */
[----:B------:R-:W-:-:S03]  /*2ed0*/  @!P5 IADD3.X R19, R26, c[0x0][0x17c], RZ, P6, !PT ;  /* 0x00005f001a13da10 */ /* 0x000fc600037fe4ff */
[----:B------:R-:W-:Y:S01]  /*2ee0*/  @!P3 IMAD R8, R6, c[0x0][0x1d8], RZ ;  /* 0x000076000608ba24 */ /* 0x000fe200078e02ff */
[----:B------:R-:W-:Y:S02]  /*2ef0*/  @!P3 MOV R6, R2 ;  /* 0x000000020006b202 */ /* 0x000fe40000000f00 */
[----:B------:R-:W-:Y:S01]  /*2f00*/  @!P3 MOV R7, R5 ;  /* 0x000000050007b202 */ /* 0x000fe20000000f00 */
[----:B------:R-:W-:-:S04]  /*2f10*/  @!P3 IMAD R8, R10, c[0x0][0x1dc], R8 ;  /* 0x000077000a08ba24 */ /* 0x000fc800078e0208 */
[----:B------:R-:W-:-:S05]  /*2f20*/  @!P3 IMAD.WIDE.U32 R6, R10, c[0x0][0x1d8], R6 ;  /* 0x000076000a06ba25 */ /* 0x000fca00078e0006 */
[----:B------:R-:W-:Y:S02]  /*2f30*/  @!P3 IADD3 R8, R7, R8, RZ ;  /* 0x000000080708b210 */ /* 0x000fe40007ffe0ff */
[C---:B------:R-:W-:Y:S02]  /*2f40*/  @!P3 SHF.L.U32 R17, R6.reuse, 0x2, RZ ;  /* 0x000000020611b819 */ /* 0x040fe400000006ff */
[----:B------:R-:W-:Y:S02]  /*2f50*/  @!P3 SHF.L.U64.HI R10, R6, 0x2, R8 ;  /* 0x00000002060ab819 */ /* 0x000fe40000010208 */
[----:B----4-:R-:W-:Y:S02]  /*2f60*/  ISETP.GE.U32.AND P6, PT, R16, c[0x0][0x1e0], PT ;  /* 0x0000780010007a0c */ /* 0x010fe40003fc6070 */
[----:B------:R-:W-:-:S04]  /*2f70*/  SHF.R.S32.HI R11, RZ, 0x1f, R16 ;  /* 0x0000001fff0b7819 */ /* 0x000fc80000011410 */
[----:B------:R-:W-:Y:S02]  /*2f80*/  ISETP.GE.AND.EX P6, PT, R11, c[0x0][0x1e4], PT, P6 ;  /* 0x000079000b007a0c */ /* 0x000fe40003fc6360 */
[----:B---3--:R-:W-:Y:S02]  /*2f90*/  ISETP.GE.U32.AND P0, PT, R23, c[0x0][0x1e0], PT ;  /* 0x0000780017007a0c */ /* 0x008fe40003f06070 */
[----:B------:R-:W-:-:S04]  /*2fa0*/  SHF.R.S32.HI R9, RZ, 0x1f, R23 ;  /* 0x0000001fff097819 */ /* 0x000fc80000011417 */
[----:B------:R-:W-:Y:S02]  /*2fb0*/  ISETP.GE.AND.EX P0, PT, R9, c[0x0][0x1e4], PT, P0 ;  /* 0x0000790009007a0c */ /* 0x000fe40003f06300 */
[C---:B------:R-:W-:Y:S02]  /*2fc0*/  ISETP.GT.U32.OR P6, PT, R0.reuse, 0x22f, P6 ;  /* 0x0000022f0000780c */ /* 0x040fe400037c4470 */
[----:B------:R-:W-:-:S11]  /*2fd0*/  ISETP.GT.U32.OR P0, PT, R0, 0x22f, P0 ;  /* 0x0000022f0000780c */ /* 0x000fd60000704470 */
[----:B------:R-:W-:Y:S02]  /*2fe0*/  @!P6 IMAD R6, R11, c[0x0][0x1d8], RZ ;  /* 0x000076000b06ea24 */ /* 0x000fe400078e02ff */
[----:B------:R-:W-:Y:S01]  /*2ff0*/  @!P0 IMAD R7, R9, c[0x0][0x1d8], RZ ;  /* 0x0000760009078a24 */ /* 0x000fe200078e02ff */
[----:B------:R0:W-:Y:S01]  /*3000*/  STL.64 [R1+0x238], R12 ;  /* 0x0002380c01007387 */ /* 0x0001e20000100a00 */
[----:B------:R-:W-:Y:S01]  /*3010*/  @!P6 IMAD R11, R16, c[0x0][0x1dc], R6 ;  /* 0x00007700100bea24 */ /* 0x000fe200078e0206 */
[----:B------:R-:W-:Y:S01]  /*3020*/  @!P0 MOV R6, R2 ;  /* 0x0000000200068202 */ /* 0x000fe20000000f00 */
[----:B0-----:R-:W-:Y:S01]  /*3030*/  @!P0 IMAD R12, R23, c[0x0][0x1dc], R7 ;  /* 0x00007700170c8a24 */ /* 0x001fe200078e0207 */
[----:B------:R-:W-:-:S05]  /*3040*/  @!P0 MOV R7, R5 ;  /* 0x0000000500078202 */ /* 0x000fca0000000f00 */
[----:B------:R-:W-:Y:S02]  /*3050*/  @!P0 IMAD.WIDE.U32 R6, R23, c[0x0][0x1d8], R6 ;  /* 0x0000760017068a25 */ /* 0x000fe400078e0006 */
[----:B------:R-:W2:Y:S01]  /*3060*/  LDL.LU R23, [R1+0x248] ;  /* 0x0002480001177983 */ /* 0x000ea20000300800 */
[----:B------:R-:W-:Y:S02]  /*3070*/  @P1 IADD3 R24, P2, R24, c[0x0][0x178], RZ ;  /* 0x00005e0018181a10 */ /* 0x000fe40007f5e0ff */
[----:B------:R-:W-:Y:S02]  /*3080*/  ISETP.GE.U32.AND P4, PT, R15, c[0x0][0x1e0], PT ;  /* 0x000078000f007a0c */ /* 0x000fe40003f86070 */
[----:B------:R-:W-:Y:S02]  /*3090*/  @P1 IADD3.X R25, R27, c[0x0][0x17c], RZ, P2, !PT ;  /* 0x00005f001b191a10 */ /* 0x000fe400017fe4ff */
[----:B------:R-:W-:Y:S02]  /*30a0*/  ISETP.GE.U32.AND P2, PT, R14, c[0x0][0x1e0], PT ;  /* 0x000078000e007a0c */ /* 0x000fe40003f46070 */
[----:B------:R-:W-:-:S02]  /*30b0*/  SHF.R.S32.HI R28, RZ, 0x1f, R15 ;  /* 0x0000001fff1c7819 */ /* 0x000fc4000001140f */
[----:B------:R-:W-:Y:S02]  /*30c0*/  SHF.R.S32.HI R29, RZ, 0x1f, R14 ;  /* 0x0000001fff1d7819 */ /* 0x000fe4000001140e */
[----:B------:R-:W-:Y:S02]  /*30d0*/  ISETP.GE.AND.EX P4, PT, R28, c[0x0][0x1e4], PT, P4 ;  /* 0x000079001c007a0c */ /* 0x000fe40003f86340 */
[----:B------:R-:W-:Y:S02]  /*30e0*/  ISETP.GE.AND.EX P2, PT, R29, c[0x0][0x1e4], PT, P2 ;  /* 0x000079001d007a0c */ /* 0x000fe40003f46320 */
[C---:B------:R-:W-:Y:S02]  /*30f0*/  ISETP.GT.U32.OR P4, PT, R0.reuse, 0x22f, P4 ;  /* 0x0000022f0000780c */ /* 0x040fe40002784470 */
[----:B------:R-:W-:-:S11]  /*3100*/  ISETP.GT.U32.OR P2, PT, R0, 0x22f, P2 ;  /* 0x0000022f0000780c */ /* 0x000fd60001744470 */
[-C--:B------:R-:W-:Y:S01]  /*3110*/  @!P4 MOV R8, R2.reuse ;  /* 0x000000020008c202 */ /* 0x080fe20000000f00 */
[----:B------:R-:W-:Y:S01]  /*3120*/  @!P4 IMAD R28, R28, c[0x0][0x1d8], RZ ;  /* 0x000076001c1cca24 */ /* 0x000fe200078e02ff */
[-C--:B------:R-:W-:Y:S01]  /*3130*/  @!P4 MOV R9, R5.reuse ;  /* 0x000000050009c202 */ /* 0x080fe20000000f00 */
[----:B------:R-:W-:Y:S01]  /*3140*/  @!P2 IMAD R29, R29, c[0x0][0x1d8], RZ ;  /* 0x000076001d1daa24 */ /* 0x000fe200078e02ff */
[----:B------:R-:W-:Y:S02]  /*3150*/  @!P2 MOV R26, R2 ;  /* 0x00000002001aa202 */ /* 0x000fe40000000f00 */
[-C--:B------:R-:W-:Y:S01]  /*3160*/  @!P2 MOV R27, R5.reuse ;  /* 0x00000005001ba202 */ /* 0x080fe20000000f00 */
[C---:B------:R-:W-:Y:S02]  /*3170*/  @!P4 IMAD R28, R15.reuse, c[0x0][0x1dc], R28 ;  /* 0x000077000f1cca24 */ /* 0x040fe400078e021c */
[----:B------:R-:W-:Y:S02]  /*3180*/  @!P2 IMAD R29, R14, c[0x0][0x1dc], R29 ;  /* 0x000077000e1daa24 */ /* 0x000fe400078e021d */
[----:B------:R-:W-:Y:S01]  /*3190*/  @!P4 IMAD.WIDE.U32 R8, R15, c[0x0][0x1d8], R8 ;  /* 0x000076000f08ca25 */ /* 0x000fe200078e0008 */
[----:B------:R-:W-:-:S03]  /*31a0*/  @!P6 MOV R15, R5 ;  /* 0x00000005000fe202 */ /* 0x000fc60000000f00 */
[----:B------:R-:W-:Y:S01]  /*31b0*/  @!P2 IMAD.WIDE.U32 R26, R14, c[0x0][0x1d8], R26 ;  /* 0x000076000e1aaa25 */ /* 0x000fe200078e001a */
[----:B------:R-:W-:Y:S02]  /*31c0*/  @!P6 MOV R14, R2 ;  /* 0x00000002000ee202 */ /* 0x000fe40000000f00 */
[----:B------:R-:W-:-:S03]  /*31d0*/  @!P4 IADD3 R28, R9, R28, RZ ;  /* 0x0000001c091cc210 */ /* 0x000fc60007ffe0ff */
[----:B------:R-:W-:Y:S01]  /*31e0*/  @!P6 IMAD.WIDE.U32 R14, R16, c[0x0][0x1d8], R14 ;  /* 0x00007600100eea25 */ /* 0x000fe200078e000e */
[----:B------:R-:W-:Y:S02]  /*31f0*/  @!P2 IADD3 R29, R27, R29, RZ ;  /* 0x0000001d1b1da210 */ /* 0x000fe40007ffe0ff */
[----:B------:R-:W-:Y:S02]  /*3200*/  @!P0 IADD3 R27, R7, R12, RZ ;  /* 0x0000000c071b8210 */ /* 0x000fe40007ffe0ff */
[----:B------:R-:W-:Y:S02]  /*3210*/  @!P6 IADD3 R15, R15, R11, RZ ;  /* 0x0000000b0f0fe210 */ /* 0x000fe40007ffe0ff */
[----:B------:R-:W-:Y:S02]  /*3220*/  @!P4 SHF.L.U32 R9, R8, 0x2, RZ ;  /* 0x000000020809c819 */ /* 0x000fe400000006ff */
[----:B------:R-:W-:Y:S01]  /*3230*/  @!P2 SHF.L.U64.HI R12, R26, 0x2, R29 ;  /* 0x000000021a0ca819 */ /* 0x000fe2000001021d */
[----:B------:R-:W-:Y:S01]  /*3240*/  HFMA2.MMA R29, -RZ, RZ, 0, 0 ;  /* 0x00000000ff1d7435 */ /* 0x000fe200000001ff */
[----:B------:R-:W-:-:S02]  /*3250*/  @!P4 SHF.L.U64.HI R8, R8, 0x2, R28 ;  /* 0x000000020808c819 */ /* 0x000fc4000001021c */
[----:B------:R-:W-:Y:S02]  /*3260*/  @!P2 SHF.L.U32 R28, R26, 0x2, RZ ;  /* 0x000000021a1ca819 */ /* 0x000fe400000006ff */
[C---:B------:R-:W-:Y:S02]  /*3270*/  @!P0 SHF.L.U32 R7, R6.reuse, 0x2, RZ ;  /* 0x0000000206078819 */ /* 0x040fe400000006ff */
[----:B------:R-:W-:Y:S02]  /*3280*/  @!P0 SHF.L.U64.HI R11, R6, 0x2, R27 ;  /* 0x00000002060b8819 */ /* 0x000fe4000001021b */
[C---:B------:R-:W-:Y:S02]  /*3290*/  @!P6 SHF.L.U32 R26, R14.reuse, 0x2, RZ ;  /* 0x000000020e1ae819 */ /* 0x040fe400000006ff */
[----:B------:R-:W-:Y:S02]  /*32a0*/  @!P6 SHF.L.U64.HI R6, R14, 0x2, R15 ;  /* 0x000000020e06e819 */ /* 0x000fe4000001020f */
[----:B------:R-:W-:Y:S01]  /*32b0*/  CS2R R14, SRZ ;  /* 0x00000000000e7805 */ /* 0x000fe2000001ff00 */
[----:B------:R-:W-:-:S02]  /*32c0*/  MOV R16, RZ ;  /* 0x000000ff00107202 */ /* 0x000fc40000000f00 */
[----:B------:R-:W-:Y:S02]  /*32d0*/  MOV R27, R12 ;  /* 0x0000000c001b7202 */ /* 0x000fe40000000f00 */
[----:B------:R-:W-:-:S06]  /*32e0*/  CS2R R12, SRZ ;  /* 0x00000000000c7805 */ /* 0x000fcc000001ff00 */
[----:B------:R0:W3:Y:S04]  /*32f0*/  @!P5 LDG.E.64 R12, [R18.64] ;  /* 0x00000012120cd981 */ /* 0x0000e8000c1e1b00 */
[----:B--2---:R1:W2:Y:S02]  /*3300*/  @P1 LDG.E.64 R14, [R22.64] ;  /* 0x00000012160e1981 */ /* 0x0042a4000c1e1b00 */
[----:B-1----:R-:W-:Y:S02]  /*3310*/  MOV R22, R16 ;  /* 0x0000001000167202 */ /* 0x002fe40000000f00 */
[----:B------:R-:W-:-:S06]  /*3320*/  MOV R23, R29 ;  /* 0x0000001d00177202 */ /* 0x000fcc0000000f00 */
[----:B------:R-:W4:Y:S04]  /*3330*/  @!P5 LDG.E.64 R22, [R20.64] ;  /* 0x000000121416d981 */ /* 0x000f28000c1e1b00 */
[----:B------:R-:W-:Y:S04]  /*3340*/  STL [R1+0x18c], R29 ;  /* 0x00018c1d01007387 */ /* 0x000fe80000100800 */
[----:B------:R1:W-:Y:S04]  /*3350*/  STL [R1+0x188], R16 ;  /* 0x0001881001007387 */ /* 0x0003e80000100800 */
[----:B-1----:R1:W5:Y:S04]  /*3360*/  LDL.LU R16, [R1+0x244] ;  /* 0x0002440001107983 */ /* 0x0023680000300800 */
[----:B----4-:R4:W-:Y:S01]  /*3370*/  @!P5 STL.64 [R1+0x188], R22 ;  /* 0x000188160100d387 */ /* 0x0109e20000100a00 */
[----:B0-----:R-:W-:-:S03]  /*3380*/  @!P3 IADD3 R18, P5, R17, c[0x0][0x180], RZ ;  /* 0x000060001112ba10 */ /* 0x001fc60007fbe0ff */
[----:B---3--:R0:W-:Y:S01]  /*3390*/  STL.64 [R1+0x90], R12 ;  /* 0x0000900c01007387 */ /* 0x0081e20000100a00 */
[----:B------:R-:W-:Y:S02]  /*33a0*/  @!P3 IADD3.X R19, R10, c[0x0][0x184], RZ, P5, !PT ;  /* 0x000061000a13ba10 */ /* 0x000fe40002ffe4ff */
[----:B------:R-:W-:-:S04]  /*33b0*/  @!P3 IADD3 R20, P5, R17, c[0x0][0x178], RZ ;  /* 0x00005e001114ba10 */ /* 0x000fc80007fbe0ff */
[----:B------:R-:W-:Y:S01]  /*33c0*/  @!P3 IADD3.X R21, R10, c[0x0][0x17c], RZ, P5, !PT ;  /* 0x00005f000a15ba10 */ /* 0x000fe20002ffe4ff */
[----:B----4-:R-:W-:Y:S01]  /*33d0*/  CS2R R22, SRZ ;  /* 0x0000000000167805 */ /* 0x010fe2000001ff00 */
[----:B0-----:R-:W-:Y:S01]  /*33e0*/  CS2R R12, SRZ ;  /* 0x00000000000c7805 */ /* 0x001fe2000001ff00 */
[----:B------:R-:W-:Y:S01]  /*33f0*/  MOV R17, R28 ;  /* 0x0000001c00117202 */ /* 0x000fe20000000f00 */
[----:B------:R-:W-:-:S03]  /*3400*/  HFMA2.MMA R28, -RZ, RZ, 0, 0 ;  /* 0x00000000ff1c7435 */ /* 0x000fc600000001ff */
[----:B------:R0:W3:Y:S04]  /*3410*/  @!P3 LDG.E.64 R22, [R20.64] ;  /* 0x000000121416b981 */ /* 0x0000e8000c1e1b00 */
[----:B------:R4:W2:Y:S04]  /*3420*/  @P1 LDG.E.64 R12, [R24.64] ;  /* 0x00000012180c1981 */ /* 0x0008a8000c1e1b00 */
[----:B------:R1:W5:Y:S04]  /*3430*/  LDL.LU R10, [R1+0x240] ;  /* 0x00024000010a7983 */ /* 0x0003680000300800 */
[----:B------:R0:W3:Y:S01]  /*3440*/  @!P3 LDG.E.64 R28, [R18.64] ;  /* 0x00000012121cb981 */ /* 0x0000e2000c1e1b00 */
[----:B----4-:R-:W-:-:S02]  /*3450*/  MOV R24, R17 ;  /* 0x0000001100187202 */ /* 0x010fc40000000f00 */
[----:B------:R-:W-:Y:S02]  /*3460*/  MOV R25, R27 ;  /* 0x0000001b00197202 */ /* 0x000fe40000000f00 */
[----:B------:R-:W-:Y:S02]  /*3470*/  MOV R17, R26 ;  /* 0x0000001a00117202 */ /* 0x000fe40000000f00 */
[----:B------:R-:W-:Y:S01]  /*3480*/  CS2R R26, SRZ ;  /* 0x00000000001a7805 */ /* 0x000fe2000001ff00 */
[C---:B0-----:R-:W-:Y:S02]  /*3490*/  @!P4 IADD3 R18, P5, R9.reuse, c[0x0][0x180], RZ ;  /* 0x000060000912ca10 */ /* 0x041fe40007fbe0ff */
[----:B------:R-:W-:Y:S02]  /*34a0*/  @!P4 IADD3 R20, P3, R9, c[0x0][0x178], RZ ;  /* 0x00005e000914ca10 */ /* 0x000fe40007f7e0ff */
[C---:B------:R-:W-:Y:S02]  /*34b0*/  @!P4 IADD3.X R19, R8.reuse, c[0x0][0x184], RZ, P5, !PT ;  /* 0x000061000813ca10 */ /* 0x040fe40002ffe4ff */
[----:B------:R-:W-:Y:S01]  /*34c0*/  @!P4 IADD3.X R21, R8, c[0x0][0x17c], RZ, P3, !PT ;  /* 0x00005f000815ca10 */ /* 0x000fe20001ffe4ff */
[----:B--2---:R0:W-:Y:S04]  /*34d0*/  STL.64 [R1+0x68], R12 ;  /* 0x0000680c01007387 */ /* 0x0041e80000100a00 */
[----:B0-----:R-:W2:Y:S04]  /*34e0*/  LDL.LU.64 R12, [R1+0x238] ;  /* 0x00023800010c7983 */ /* 0x001ea80000300a00 */
[----:B---3--:R0:W-:Y:S04]  /*34f0*/  STL.64 [R1+0x28], R22 ;  /* 0x0000281601007387 */ /* 0x0081e80000100a00 */
[----:B------:R-:W-:Y:S01]  /*3500*/  STL.64 [R1+0x1b0], R28 ;  /* 0x0001b01c01007387 */ /* 0x000fe20000100a00 */
[----:B0-----:R-:W-:-:S03]  /*3510*/  HFMA2.MMA R22, -RZ, RZ, 0, 0 ;  /* 0x00000000ff167435 */ /* 0x001fc600000001ff */
[----:B------:R-:W-:Y:S04]  /*3520*/  STL [R1+0x1cc], R26 ;  /* 0x0001cc1a01007387 */ /* 0x000fe80000100800 */
[----:B------:R0:W-:Y:S03]  /*3530*/  STL [R1+0x1c8], R22 ;  /* 0x0001c81601007387 */ /* 0x0001e60000100800 */
[----:B------:R-:W-:-:S04]  /*3540*/  MOV R9, R22 ;  /* 0x0000001600097202 */ /* 0x000fc80000000f00 */
[----:B------:R-:W-:Y:S02]  /*3550*/  MOV R8, R9 ;  /* 0x0000000900087202 */ /* 0x000fe40000000f00 */
[----:B0-----:R-:W-:Y:S02]  /*3560*/  @!P2 IADD3 R22, P5, R24, c[0x0][0x180], RZ ;  /* 0x000060001816aa10 */ /* 0x001fe40007fbe0ff */
[----:B------:R-:W-:Y:S02]  /*3570*/  MOV R9, R26 ;  /* 0x0000001a00097202 */ /* 0x000fe40000000f00 */
[----:B------:R-:W-:-:S04]  /*3580*/  @!P2 IADD3.X R23, R25, c[0x0][0x184], RZ, P5, !PT ;  /* 0x000061001917aa10 */ /* 0x000fc80002ffe4ff */
[----:B------:R-:W3:Y:S04]  /*3590*/  @!P4 LDG.E.64 R8, [R18.64] ;  /* 0x000000121208c981 */ /* 0x000ee8000c1e1b00 */
[----:B------:R0:W4:Y:S01]  /*35a0*/  @!P2 LDG.E.64 R26, [R22.64] ;  /* 0x00000012161aa981 */ /* 0x000122000c1e1b00 */
[----:B------:R-:W-:-:S06]  /*35b0*/  CS2R R28, SRZ ;  /* 0x00000000001c7805 */ /* 0x000fcc000001ff00 */
[----:B------:R1:W5:Y:S01]  /*35c0*/  @!P4 LDG.E.64 R28, [R20.64] ;  /* 0x00000012141cc981 */ /* 0x000362000c1e1b00 */
[----:B0-----:R-:W-:Y:S01]  /*35d0*/  HFMA2.MMA R23, -RZ, RZ, 0, 0 ;  /* 0x00000000ff177435 */ /* 0x001fe200000001ff */
[----:B------:R-:W-:Y:S02]  /*35e0*/  MOV R22, RZ ;  /* 0x000000ff00167202 */ /* 0x000fe40000000f00 */
[----:B----4-:R-:W-:Y:S04]  /*35f0*/  STL.64 [R1+0x1d0], R26 ;  /* 0x0001d01a01007387 */ /* 0x010fe80000100a00 */
[----:B---3--:R0:W-:Y:S02]  /*3600*/  @!P4 STL.64 [R1+0x1c8], R8 ;  /* 0x0001c8080100c387 */ /* 0x0081e40000100a00 */
[----:B0-----:R-:W-:-:S04]  /*3610*/  @!P0 IADD3 R8, P4, R7, c[0x0][0x180], RZ ;  /* 0x0000600007088a10 */ /* 0x001fc80007f9e0ff */
[----:B------:R-:W-:-:S05]  /*3620*/  @!P0 IADD3.X R9, R11, c[0x0][0x184], RZ, P4, !PT ;  /* 0x000061000b098a10 */ /* 0x000fca00027fe4ff */
[----:B------:R0:W3:Y:S01]  /*3630*/  @!P0 LDG.E.64 R22, [R8.64] ;  /* 0x0000001208168981 */ /* 0x0000e2000c1e1b00 */
[----:B------:R-:W-:Y:S02]  /*3640*/  @!P2 IADD3 R18, P3, R24, c[0x0][0x178], RZ ;  /* 0x00005e001812aa10 */ /* 0x000fe40007f7e0ff */
[----:B-1----:R-:W-:Y:S02]  /*3650*/  @!P0 IADD3 R20, P5, R7, c[0x0][0x178], RZ ;  /* 0x00005e0007148a10 */ /* 0x002fe40007fbe0ff */
[----:B------:R-:W-:Y:S02]  /*3660*/  @!P2 IADD3.X R19, R25, c[0x0][0x17c], RZ, P3, !PT ;  /* 0x00005f001913aa10 */ /* 0x000fe40001ffe4ff */
[----:B------:R-:W-:Y:S01]  /*3670*/  CS2R R24, SRZ ;  /* 0x0000000000187805 */ /* 0x000fe2000001ff00 */
[----:B------:R-:W-:Y:S02]  /*3680*/  @!P0 IADD3.X R21, R11, c[0x0][0x17c], RZ, P5, !PT ;  /* 0x00005f000b158a10 */ /* 0x000fe40002ffe4ff */
[----:B------:R1:W5:Y:S04]  /*3690*/  LDL.LU R11, [R1+0x230] ;  /* 0x00023000010b7983 */ /* 0x0003680000300800 */
[----:B------:R4:W5:Y:S01]  /*36a0*/  @!P0 LDG.E.64 R24, [R20.64] ;  /* 0x0000001214188981 */ /* 0x000962000c1e1b00 */
[----:B0-----:R-:W-:-:S04]  /*36b0*/  @!P6 IADD3 R8, P0, R17, c[0x0][0x180], RZ ;  /* 0x000060001108ea10 */ /* 0x001fc80007f1e0ff */
[----:B------:R-:W-:Y:S01]  /*36c0*/  @!P6 IADD3.X R9, R6, c[0x0][0x184], RZ, P0, !PT ;  /* 0x000061000609ea10 */ /* 0x000fe200007fe4ff */
[----:B------:R-:W-:-:S06]  /*36d0*/  CS2R R26, SRZ ;  /* 0x00000000001a7805 */ /* 0x000fcc000001ff00 */
[----:B------:R0:W5:Y:S01]  /*36e0*/  @!P2 LDG.E.64 R26, [R18.64] ;  /* 0x00000012121aa981 */ /* 0x000162000c1e1b00 */
[----:B----4-:R-:W-:-:S04]  /*36f0*/  @!P6 IADD3 R20, P2, R17, c[0x0][0x178], RZ ;  /* 0x00005e001114ea10 */ /* 0x010fc80007f5e0ff */
[----:B------:R-:W-:Y:S01]  /*3700*/  @!P6 IADD3.X R21, R6, c[0x0][0x17c], RZ, P2, !PT ;  /* 0x00005f000615ea10 */ /* 0x000fe200017fe4ff */
[----:B0-----:R-:W-:-:S06]  /*3710*/  CS2R R18, SRZ ;  /* 0x0000000000127805 */ /* 0x001fcc000001ff00 */
[----:B------:R1:W5:Y:S01]  /*3720*/  @!P6 LDG.E.64 R18, [R20.64] ;  /* 0x000000121412e981 */ /* 0x000362000c1e1b00 */
[----:B--2---:R-:W0:Y:S03]  /*3730*/  R2UR UR6, R12 ;  /* 0x000000000c0673c2 */ /* 0x004e2600000e0000 */
[----:B---3--:R2:W-:Y:S02]  /*3740*/  STL.64 [R1], R22 ;  /* 0x0000001601007387 */ /* 0x0085e40000100a00 */
[----:B--2---:R-:W-:Y:S01]  /*3750*/  HFMA2.MMA R23, -RZ, RZ, 0, 0 ;  /* 0x00000000ff177435 */ /* 0x004fe200000001ff */
[----:B------:R-:W-:-:S09]  /*3760*/  MOV R22, RZ ;  /* 0x000000ff00167202 */ /* 0x000fd20000000f00 */
[----:B------:R2:W3:Y:S01]  /*3770*/  @!P6 LDG.E.64 R22, [R8.64] ;  /* 0x000000120816e981 */ /* 0x0004e2000c1e1b00 */
[----:B0-----:R-:W-:-:S05]  /*3780*/  MOV R6, UR6 ;  /* 0x0000000600067c02 */ /* 0x001fca0008000f00 */
[----:B------:R-:W-:-:S05]  /*3790*/  FFMA.FTZ R6, -R6, UR6, R13 ;  /* 0x0000000606067c23 */ /* 0x000fca000801010d */
[----:B------:R-:W-:-:S13]  /*37a0*/  FSETP.GTU.FTZ.AND P0, PT, R6, RZ, PT ;  /* 0x000000ff0600720b */ /* 0x000fda0003f1c000 */
[----:B------:R-:W-:Y:S01]  /*37b0*/  VOTEU.ANY UP0, P0 ;  /* 0x00000000003f7886 */ /* 0x000fe20000000100 */
[----:B------:R-:W-:-:S13]  /*37c0*/  PLOP3.LUT P0, PT, PT, PT, UP0, 0x80, 0x0 ;  /* 0x000000000000781c */ /* 0x000fda0003f0f008 */
[----:B------:R-:W-:-:S06]  /*37d0*/  @P0 FADD.FTZ R6, R6, c[0x0][0x1a0] ;  /* 0x0000680006060621 */ /* 0x000fcc0000010000 */
[----:B------:R-:W0:Y:S02]  /*37e0*/  @P0 MUFU.RSQ R6, R6 ;  /* 0x0000000600060308 */ /* 0x000e240000001400 */
[----:B0-----:R0:W4:Y:S01]  /*37f0*/  @P0 R2UR UR5, R6 ;  /* 0x00000000060503c2 */ /* 0x00112200000e0000 */
[----:B------:R-:W-:Y:S01]  /*3800*/  ISETP.GT.U32.AND P0, PT, R0, 0x22f, PT ;  /* 0x0000022f0000780c */ /* 0x000fe20003f04070 */
[----:B------:R-:W-:Y:S01]  /*3810*/  UMOV UR25, 0x3f800000 ;  /* 0x3f80000000197882 */ /* 0x000fe20000000000 */
[----:B------:R-:W-:Y:S01]  /*3820*/  BSSY B0, `(.L_x_2256) ;  /* 0x0000013000007945 */ /* 0x000fe20003800000 */
[----:B------:R-:W-:Y:S01]  /*3830*/  ISETP.NE.AND P5, PT, RZ, UR21, PT ;  /* 0x00000015ff007c0c */ /* 0x000fe2000bfa5270 */
[----:B------:R-:W-:Y:S01]  /*3840*/  FADD.FTZ R14, R14, -UR6 ;  /* 0x800000060e0e7e21 */ /* 0x000fe20008010000 */
[----:B--2---:R-:W-:Y:S01]  /*3850*/  CS2R R8, SRZ ;  /* 0x0000000000087805 */ /* 0x004fe2000001ff00 */
[----:B------:R-:W-:Y:S01]  /*3860*/  FADD.FTZ R12, R15, -UR6 ;  /* 0x800000060f0c7e21 */ /* 0x000fe20008010000 */
[----:B0-----:R-:W-:Y:S01]  /*3870*/  CS2R R6, SRZ ;  /* 0x0000000000067805 */ /* 0x001fe2000001ff00 */
[----:B----4-:R-:W-:Y:S01]  /*3880*/  @UP0 UMOV UR25, UR5 ;  /* 0x0000000500190c82 */ /* 0x010fe20008000000 */
[----:B---3--:R1:W-:Y:S04]  /*3890*/  STL.64 [R1+0x1d8], R22 ;  /* 0x0001d81601007387 */ /* 0x0083e80000100a00 */
[----:B------:R-:W-:Y:S05]  /*38a0*/  @P0 BRA `(.L_x_2257) ;  /* 0x000000a000000947 */ /* 0x000fea0003800000 */
[----:B------:R-:W2:Y:S01]  /*38b0*/  LDL R17, [R1+0x214] ;  /* 0x0002140001117983 */ /* 0x000ea20000100800 */
[----:B------:R-:W-:-:S02]  /*38c0*/  ISETP.NE.AND P0, PT, RZ, UR21, PT ;  /* 0x00000015ff007c0c */ /* 0x000fc4000bf05270 */
[----:B--2---:R-:W-:-:S04]  /*38d0*/  IADD3 R13, R17, UR22, RZ ;  /* 0x00000016110d7c10 */ /* 0x004fc8000fffe0ff */
[----:B------:R-:W-:-:S07]  /*38e0*/  SHF.R.S32.HI R9, RZ, 0x1f, R13 ;  /* 0x0000001fff097819 */ /* 0x000fce000001140d */
[----:B------:R-:W-:-:S04]  /*38f0*/  @P0 LEA R8, P2, R13, c[0x0][0x190], 0x2 ;  /* 0x000064000d080a11 */ /* 0x000fc800078410ff */
[----:B------:R-:W-:-:S05]  /*3900*/  @P0 LEA.HI.X R9, R13, c[0x0][0x194], R9, 0x2, P2 ;  /* 0x000065000d090a11 */ /* 0x000fca00010f1409 */
[----:B------:R0:W5:Y:S02]  /*3910*/  @P0 LDG.E.64 R6, [R8.64] ;  /* 0x0000001208060981 */ /* 0x000164000c1e1b00 */
[----:B0-----:R-:W-:-:S05]  /*3920*/  MOV R8, 0x4 ;  /* 0x0000000400087802 */ /* 0x001fca0000000f00 */
[----:B------:R-:W-:-:S06]  /*3930*/  IMAD.WIDE R8, R13, R8, c[0x0][0x188] ;  /* 0x000062000d087625 */ /* 0x000fcc00078e0208 */
[----:B------:R-:W5:Y:S02]  /*3940*/  LDG.E.64 R8, [R8.64] ;  /* 0x0000001208087981 */ /* 0x000f64000c1e1b00 */
.L_x_2257:
[----:B------:R-:W-:Y:S05]  /*3950*/  BSYNC B0 ;  /* 0x0000000000007941 */ /* 0x000fea0003800000 */
.L_x_2256:
[----:B-1----:R-:W2:Y:S04]  /*3960*/  LDL R20, [R1+0x68] ;  /* 0x0000680001147983 */ /* 0x002ea80000100800 */
[----:B------:R-:W3:Y:S01]  /*3970*/  LDL R17, [R1+0x6c] ;  /* 0x00006c0001117983 */ /* 0x000ee20000100800 */
[----:B------:R-:W-:Y:S02]  /*3980*/  FMUL.FTZ R23, R14, UR25 ;  /* 0x000000190e177c20 */ /* 0x000fe40008410000 */
[----:B------:R-:W-:-:S03]  /*3990*/  FMUL.FTZ R22, R12, UR25 ;  /* 0x000000190c167c20 */ /* 0x000fc60008410000 */
[----:B------:R0:W-:Y:S04]  /*39a0*/  STL [R1+0x1e0], R23 ;  /* 0x0001e01701007387 */ /* 0x0001e80000100800 */
[----:B------:R0:W-:Y:S01]  /*39b0*/  STL [R1+0x1e4], R22 ;  /* 0x0001e41601007387 */ /* 0x0001e20000100800 */
[----:B--2---:R-:W-:Y:S02]  /*39c0*/  MOV R15, R20 ;  /* 0x00000014000f7202 */ /* 0x004fe40000000f00 */
[----:B---3--:R-:W-:Y:S01]  /*39d0*/  MOV R13, R17 ;  /* 0x00000011000d7202 */ /* 0x008fe20000000f00 */
[----:B------:R-:W-:Y:S05]  /*39e0*/  @!P5 BRA `(.L_x_2258) ;  /* 0x000001200000d947 */ /* 0x000fea0003800000 */
[----:B0----5:R-:W-:-:S04]  /*39f0*/  FFMA.FTZ R13, R23, R8, R6 ;  /* 0x00000008170d7223 */ /* 0x021fc80000010006 */
        /* <DEDUP_REMOVED lines=17> */
.L_x_2258:
[----:B0-----:R-:W2:Y:S04]  /*3b10*/  LDL.LU R21, [R1+0x18] ;  /* 0x0000180001157983 */ /* 0x001ea80000300800 */
[----:B------:R-:W3:Y:S01]  /*3b20*/  LDL.LU R20, [R1+0x1c] ;  /* 0x00001c0001147983 */ /* 0x000ee20000300800 */
[----:B-----5:R-:W-:Y:S02]  /*3b30*/  FMUL.FTZ R14, R15, R8 ;  /* 0x000000080f0e7220 */ /* 0x020fe40000410000 */
[----:B------:R-:W-:Y:S02]  /*3b40*/  FMUL.FTZ R17, R13, R9 ;  /* 0x000000090d117220 */ /* 0x000fe40000410000 */
[----:B------:R-:W-:Y:S02]  /*3b50*/  FFMA.FTZ R12, R23, R14, RZ ;  /* 0x0000000e170c7223 */ /* 0x000fe400000100ff */
[----:B------:R-:W-:-:S02]  /*3b60*/  FADD.FTZ R14, RZ, R14 ;  /* 0x0000000eff0e7221 */ /* 0x000fc40000010000 */
[----:B------:R-:W-:Y:S02]  /*3b70*/  FFMA.FTZ R12, R22, R17, R12 ;  /* 0x00000011160c7223 */ /* 0x000fe4000001000c */
[----:B------:R-:W-:Y:S02]  /*3b80*/  FADD.FTZ R14, R17, R14 ;  /* 0x0000000e110e7221 */ /* 0x000fe40000010000 */
[----:B--2---:R-:W-:Y:S02]  /*3b90*/  FADD.FTZ R17, R21, -UR6 ;  /* 0x8000000615117e21 */ /* 0x004fe40008010000 */
[----:B---3--:R-:W-:Y:S02]  /*3ba0*/  FADD.FTZ R20, R20, -UR6 ;  /* 0x8000000614147e21 */ /* 0x008fe40008010000 */
[----:B------:R-:W-:Y:S02]  /*3bb0*/  FMUL.FTZ R21, R17, UR25 ;  /* 0x0000001911157c20 */ /* 0x000fe40008410000 */
[----:B------:R-:W-:Y:S01]  /*3bc0*/  FMUL.FTZ R22, R20, UR25 ;  /* 0x0000001914167c20 */ /* 0x000fe20008410000 */
[----:B------:R0:W5:Y:S04]  /*3bd0*/  LDL R17, [R1+0xcc] ;  /* 0x0000cc0001117983 */ /* 0x0001680000100800 */
[----:B------:R0:W5:Y:S04]  /*3be0*/  LDL R20, [R1+0xc8] ;  /* 0x0000c80001147983 */ /* 0x0001680000100800 */
[----:B------:R0:W-:Y:S04]  /*3bf0*/  STL [R1+0x1f0], R21 ;  /* 0x0001f01501007387 */ /* 0x0001e80000100800 */
[----:B------:R0:W-:Y:S01]  /*3c00*/  STL [R1+0x200], R22 ;  /* 0x0002001601007387 */ /* 0x0001e20000100800 */
[----:B------:R-:W-:Y:S05]  /*3c10*/  @!P5 BRA `(.L_x_2259) ;  /* 0x000001400000d947 */ /* 0x000fea0003800000 */
[----:B-----5:R-:W-:-:S04]  /*3c20*/  FFMA.FTZ R20, R21, R8, R6 ;  /* 0x0000000815147223 */ /* 0x020fc80000010006 */
[----:B------:R-:W-:-:S06]  /*3c30*/  FMUL.FTZ R17, R20, -1.4426950216293334961 ;  /* 0xbfb8aa3b14117820 */ /* 0x000fcc0000410000 */
[----:B------:R-:W1:Y:S02]  /*3c40*/  MUFU.EX2 R17, R17 ;  /* 0x0000001100117308 */ /* 0x000e640000000800 */
[----:B-1----:R-:W-:-:S06]  /*3c50*/  FADD.FTZ R17, R17, 1 ;  /* 0x3f80000011117421 */ /* 0x002fcc0000010000 */
[----:B------:R-:W1:Y:S02]  /*3c60*/  MUFU.RCP R17, R17 ;  /* 0x0000001100117308 */ /* 0x000e640000001000 */
[----:B01----:R-:W-:-:S04]  /*3c70*/  FADD.FTZ R21, -R17, 1 ;  /* 0x3f80000011157421 */ /* 0x003fc80000010100 */
[----:B------:R-:W-:Y:S02]  /*3c80*/  FFMA.FTZ R20, R20, R21, 1 ;  /* 0x3f80000014147423 */ /* 0x000fe40000010015 */
[----:B------:R-:W2:Y:S02]  /*3c90*/  LDL R21, [R1+0xc8] ;  /* 0x0000c80001157983 */ /* 0x000ea40000100800 */
[----:B--2---:R-:W-:-:S04]  /*3ca0*/  FMUL.FTZ R17, R21, R17 ;  /* 0x0000001115117220 */ /* 0x004fc80000410000 */
[----:B------:R-:W-:Y:S02]  /*3cb0*/  FMUL.FTZ R20, R17, R20 ;  /* 0x0000001411147220 */ /* 0x000fe40000410000 */
[----:B------:R-:W-:-:S04]  /*3cc0*/  FFMA.FTZ R17, R22, R9, R7 ;  /* 0x0000000916117223 */ /* 0x000fc80000010007 */
[----:B------:R-:W-:-:S06]  /*3cd0*/  FMUL.FTZ R21, R17, -1.4426950216293334961 ;  /* 0xbfb8aa3b11157820 */ /* 0x000fcc0000410000 */
[----:B------:R-:W0:Y:S02]  /*3ce0*/  MUFU.EX2 R21, R21 ;  /* 0x0000001500157308 */ /* 0x000e240000000800 */
[----:B0-----:R-:W-:-:S06]  /*3cf0*/  FADD.FTZ R21, R21, 1 ;  /* 0x3f80000015157421 */ /* 0x001fcc0000010000 */
[----:B------:R-:W0:Y:S02]  /*3d00*/  MUFU.RCP R21, R21 ;  /* 0x0000001500157308 */ /* 0x000e240000001000 */
[----:B0-----:R-:W-:-:S04]  /*3d10*/  FADD.FTZ R22, -R21, 1 ;  /* 0x3f80000015167421 */ /* 0x001fc80000010100 */
[----:B------:R-:W-:Y:S02]  /*3d20*/  FFMA.FTZ R17, R17, R22, 1 ;  /* 0x3f80000011117423 */ /* 0x000fe40000010016 */
[----:B------:R-:W2:Y:S02]  /*3d30*/  LDL R22, [R1+0xcc] ;  /* 0x0000cc0001167983 */ /* 0x000ea40000100800 */
[----:B--2---:R-:W-:-:S04]  /*3d40*/  FMUL.FTZ R21, R22, R21 ;  /* 0x0000001516157220 */ /* 0x004fc80000410000 */
[----:B------:R-:W-:Y:S02]  /*3d50*/  FMUL.FTZ R17, R21, R17 ;  /* 0x0000001115117220 */ /* 0x000fe40000410000 */
.L_x_2259:
[----:B------:R1:W-:Y:S01]  /*3d60*/  STL [R1+0x234], R2 ;  /* 0x0002340201007387 */ /* 0x0003e20000100800 */
[----:B0-----:R-:W-:-:S03]  /*3d70*/  MOV R21, R23 ;  /* 0x0000001700157202 */ /* 0x001fc60000000f00 */
[----:B-1----:R-:W2:Y:S02]  /*3d80*/  LDL R2, [R1+0x1f0] ;  /* 0x0001f00001027983 */ /* 0x002ea40000100800 */
[----:B------:R-:W-:Y:S02]  /*3d90*/  FFMA.FTZ R21, R21, R15, RZ ;  /* 0x0000000f15157223 */ /* 0x000fe400000100ff */
[----:B------:R-:W-:Y:S01]  /*3da0*/  FADD.FTZ R22, RZ, R15 ;  /* 0x0000000fff167221 */ /* 0x000fe20000010000 */
[----:B------:R0:W-:Y:S01]  /*3db0*/  STL [R1+0x230], R0 ;  /* 0x0002300001007387 */ /* 0x0001e20000100800 */
[----:B-----5:R-:W-:Y:S02]  /*3dc0*/  FMUL.FTZ R15, R20, R8 ;  /* 0x00000008140f7220 */ /* 0x020fe40000410000 */
[----:B------:R-:W-:Y:S01]  /*3dd0*/  FADD.FTZ R22, R22, R20 ;  /* 0x0000001416167221 */ /* 0x000fe20000010000 */
[----:B------:R-:W3:Y:S04]  /*3de0*/  LDL R23, [R1+0xd4] ;  /* 0x0000d40001177983 */ /* 0x000ee80000100800 */
[----:B0-----:R-:W4:Y:S01]  /*3df0*/  LDL R0, [R1+0x200] ;  /* 0x0002000001007983 */ /* 0x001f220000100800 */
[----:B--2---:R-:W-:-:S03]  /*3e00*/  FFMA.FTZ R21, R2, R20, R21 ;  /* 0x0000001402157223 */ /* 0x004fc60000010015 */
[----:B------:R-:W2:Y:S01]  /*3e10*/  LDL R20, [R1+0x1e4] ;  /* 0x0001e40001147983 */ /* 0x000ea20000100800 */
[----:B------:R-:W-:Y:S02]  /*3e20*/  FFMA.FTZ R12, R2, R15, R12 ;  /* 0x0000000f020c7223 */ /* 0x000fe4000001000c */
[----:B------:R-:W-:Y:S01]  /*3e30*/  FADD.FTZ R14, R14, R15 ;  /* 0x0000000f0e0e7221 */ /* 0x000fe20000010000 */
[----:B------:R0:W5:Y:S01]  /*3e40*/  LDL.LU R2, [R1+0x234] ;  /* 0x0002340001027983 */ /* 0x0001620000300800 */
[----:B------:R-:W-:Y:S02]  /*3e50*/  FADD.FTZ R10, R10, -UR6 ;  /* 0x800000060a0a7e21 */ /* 0x000fe40008010000 */
[----:B------:R-:W-:Y:S02]  /*3e60*/  FADD.FTZ R11, R11, -UR6 ;  /* 0x800000060b0b7e21 */ /* 0x000fe40008010000 */
[----:B--2---:R-:W-:Y:S02]  /*3e70*/  FFMA.FTZ R15, R20, R13, RZ ;  /* 0x0000000d140f7223 */ /* 0x004fe400000100ff */
[----:B------:R-:W-:-:S02]  /*3e80*/  FADD.FTZ R20, RZ, R13 ;  /* 0x0000000dff147221 */ /* 0x000fc40000010000 */
[----:B------:R-:W-:Y:S02]  /*3e90*/  FMUL.FTZ R13, R17, R9 ;  /* 0x00000009110d7220 */ /* 0x000fe40000410000 */
[C---:B----4-:R-:W-:Y:S02]  /*3ea0*/  FFMA.FTZ R15, R0.reuse, R17, R15 ;  /* 0x00000011000f7223 */ /* 0x050fe4000001000f */
[----:B------:R-:W-:Y:S02]  /*3eb0*/  FFMA.FTZ R12, R0, R13, R12 ;  /* 0x0000000d000c7223 */ /* 0x000fe4000001000c */
[----:B------:R-:W-:Y:S01]  /*3ec0*/  FADD.FTZ R14, R13, R14 ;  /* 0x0000000e0d0e7221 */ /* 0x000fe20000010000 */
[----:B------:R0:W5:Y:S01]  /*3ed0*/  LDL.LU R0, [R1+0x230] ;  /* 0x0002300001007983 */ /* 0x0001620000300800 */
[----:B------:R-:W-:Y:S02]  /*3ee0*/  FADD.FTZ R20, R20, R17 ;  /* 0x0000001114147221 */ /* 0x000fe40000010000 */
[----:B------:R-:W-:-:S02]  /*3ef0*/  FMUL.FTZ R13, R10, UR25 ;  /* 0x000000190a0d7c20 */ /* 0x000fc40008410000 */
[----:B------:R-:W-:Y:S01]  /*3f00*/  FMUL.FTZ R17, R11, UR25 ;  /* 0x000000190b117c20 */ /* 0x000fe20008410000 */
[----:B------:R0:W5:Y:S04]  /*3f10*/  LDL R10, [R1+0xd0] ;  /* 0x0000d000010a7983 */ /* 0x0001680000100800 */
[----:B------:R0:W-:Y:S04]  /*3f20*/  STL [R1+0x1e8], R13 ;  /* 0x0001e80d01007387 */ /* 0x0001e80000100800 */
[----:B------:R0:W-:Y:S01]  /*3f30*/  STL [R1+0x1f8], R17 ;  /* 0x0001f81101007387 */ /* 0x0001e20000100800 */
[----:B---3--:R-:W-:Y:S01]  /*3f40*/  MOV R11, R23 ;  /* 0x00000017000b7202 */ /* 0x008fe20000000f00 */
[----:B------:R-:W-:Y:S05]  /*3f50*/  @!P5 BRA `(.L_x_2260) ;  /* 0x000001300000d947 */ /* 0x000fea0003800000 */
[----:B------:R-:W-:-:S04]  /*3f60*/  FFMA.FTZ R11, R13, R8, R6 ;  /* 0x000000080d0b7223 */ /* 0x000fc80000010006 */
[----:B-----5:R-:W-:-:S06]  /*3f70*/  FMUL.FTZ R10, R11, -1.4426950216293334961 ;  /* 0xbfb8aa3b0b0a7820 */ /* 0x020fcc0000410000 */
[----:B------:R-:W1:Y:S02]  /*3f80*/  MUFU.EX2 R10, R10 ;  /* 0x0000000a000a7308 */ /* 0x000e640000000800 */
[----:B-1----:R-:W-:-:S06]  /*3f90*/  FADD.FTZ R10, R10, 1 ;  /* 0x3f8000000a0a7421 */ /* 0x002fcc0000010000 */
[----:B------:R-:W1:Y:S02]  /*3fa0*/  MUFU.RCP R10, R10 ;  /* 0x0000000a000a7308 */ /* 0x000e640000001000 */
[----:B01----:R-:W-:-:S04]  /*3fb0*/  FADD.FTZ R13, -R10, 1 ;  /* 0x3f8000000a0d7421 */ /* 0x003fc80000010100 */
[----:B------:R-:W-:Y:S02]  /*3fc0*/  FFMA.FTZ R13, R11, R13, 1 ;  /* 0x3f8000000b0d7423 */ /* 0x000fe4000001000d */
[----:B------:R-:W2:Y:S02]  /*3fd0*/  LDL R11, [R1+0xd0] ;  /* 0x0000d000010b7983 */ /* 0x000ea40000100800 */
[----:B--2---:R-:W-:Y:S02]  /*3fe0*/  FMUL.FTZ R10, R11, R10 ;  /* 0x0000000a0b0a7220 */ /* 0x004fe40000410000 */
        /* <DEDUP_REMOVED lines=10> */
.L_x_2260:
[----:B-----5:R1:W-:Y:S04]  /*4090*/  STL [R1+0x234], R2 ;  /* 0x0002340201007387 */ /* 0x0203e80000100800 */
[----:B-1----:R-:W2:Y:S04]  /*40a0*/  LDL R2, [R1+0x1e8] ;  /* 0x0001e80001027983 */ /* 0x002ea80000100800 */
[----:B------:R1:W-:Y:S01]  /*40b0*/  STL [R1+0x230], R0 ;  /* 0x0002300001007387 */ /* 0x0003e20000100800 */
[----:B0-----:R-:W-:Y:S02]  /*40c0*/  FMUL.FTZ R13, R10, R8 ;  /* 0x000000080a0d7220 */ /* 0x001fe40000410000 */
[----:B------:R-:W-:Y:S01]  /*40d0*/  FADD.FTZ R22, R22, R10 ;  /* 0x0000000a16167221 */ /* 0x000fe20000010000 */
[----:B-1----:R-:W3:Y:S04]  /*40e0*/  LDL R0, [R1+0x1f8] ;  /* 0x0001f80001007983 */ /* 0x002ee80000100800 */
[----:B------:R-:W4:Y:S04]  /*40f0*/  LDL.LU R17, [R1+0x24] ;  /* 0x0000240001117983 */ /* 0x000f280000300800 */
[----:B------:R-:W3:Y:S01]  /*4100*/  LDL R23, [R1+0xdc] ;  /* 0x0000dc0001177983 */ /* 0x000ee20000100800 */
[----:B--2---:R-:W-:-:S03]  /*4110*/  FFMA.FTZ R21, R2, R10, R21 ;  /* 0x0000000a02157223 */ /* 0x004fc60000010015 */
[----:B------:R0:W5:Y:S04]  /*4120*/  LDL.LU R2, [R1+0x234] ;  /* 0x0002340001027983 */ /* 0x0001680000300800 */
[----:B------:R-:W2:Y:S01]  /*4130*/  LDL R10, [R1+0x1e8] ;  /* 0x0001e800010a7983 */ /* 0x000ea20000100800 */
[----:B------:R-:W-:Y:S02]  /*4140*/  FADD.FTZ R14, R14, R13 ;  /* 0x0000000d0e0e7221 */ /* 0x000fe40000010000 */
[----:B--2---:R-:W-:Y:S02]  /*4150*/  FFMA.FTZ R12, R10, R13, R12 ;  /* 0x0000000d0a0c7223 */ /* 0x004fe4000001000c */
[----:B------:R-:W2:Y:S01]  /*4160*/  LDL.LU R13, [R1+0x20] ;  /* 0x00002000010d7983 */ /* 0x000ea20000300800 */
[----:B------:R-:W-:-:S02]  /*4170*/  FMUL.FTZ R10, R11, R9 ;  /* 0x000000090b0a7220 */ /* 0x000fc40000410000 */
[----:B------:R-:W-:Y:S02]  /*4180*/  FADD.FTZ R20, R20, R11 ;  /* 0x0000000b14147221 */ /* 0x000fe40000010000 */
[----:B---3--:R-:W-:Y:S02]  /*4190*/  FFMA.FTZ R12, R0, R10, R12 ;  /* 0x0000000a000c7223 */ /* 0x008fe4000001000c */
[----:B------:R-:W-:Y:S02]  /*41a0*/  FADD.FTZ R14, R10, R14 ;  /* 0x0000000e0a0e7221 */ /* 0x000fe40000010000 */
[----:B------:R-:W-:Y:S02]  /*41b0*/  FFMA.FTZ R15, R0, R11, R15 ;  /* 0x0000000b000f7223 */ /* 0x000fe4000001000f */
[----:B----4-:R-:W-:Y:S01]  /*41c0*/  FADD.FTZ R11, R17, -UR6 ;  /* 0x80000006110b7e21 */ /* 0x010fe20008010000 */
[----:B------:R0:W5:Y:S03]  /*41d0*/  LDL.LU R0, [R1+0x230] ;  /* 0x0002300001007983 */ /* 0x0001660000300800 */
[----:B------:R-:W-:-:S02]  /*41e0*/  FMUL.FTZ R17, R11, UR25 ;  /* 0x000000190b117c20 */ /* 0x000fc40008410000 */
[----:B--2---:R-:W-:Y:S02]  /*41f0*/  FADD.FTZ R10, R13, -UR6 ;  /* 0x800000060d0a7e21 */ /* 0x004fe40008010000 */
[----:B------:R0:W5:Y:S02]  /*4200*/  LDL R13, [R1+0xd8] ;  /* 0x0000d800010d7983 */ /* 0x0001640000100800 */
[----:B------:R-:W-:-:S05]  /*4210*/  FMUL.FTZ R10, R10, UR25 ;  /* 0x000000190a0a7c20 */ /* 0x000fca0008410000 */
[----:B------:R1:W-:Y:S04]  /*4220*/  STL [R1+0x1ec], R10 ;  /* 0x0001ec0a01007387 */ /* 0x0003e80000100800 */
[----:B------:R0:W-:Y:S01]  /*4230*/  STL [R1+0x1fc], R17 ;  /* 0x0001fc1101007387 */ /* 0x0001e20000100800 */
[----:B-1----:R-:W-:Y:S01]  /*4240*/  MOV R10, R23 ;  /* 0x00000017000a7202 */ /* 0x002fe20000000f00 */
[----:B------:R-:W-:Y:S05]  /*4250*/  @!P5 BRA `(.L_x_2261) ;  /* 0x000001400000d947 */ /* 0x000fea0003800000 */
[----:B------:R-:W2:Y:S02]  /*4260*/  LDL R11, [R1+0x1ec] ;  /* 0x0001ec00010b7983 */ /* 0x000ea40000100800 */
[----:B--2---:R-:W-:-:S04]  /*4270*/  FFMA.FTZ R11, R11, R8, R6 ;  /* 0x000000080b0b7223 */ /* 0x004fc80000010006 */
[----:B------:R-:W-:-:S06]  /*4280*/  FMUL.FTZ R10, R11, -1.4426950216293334961 ;  /* 0xbfb8aa3b0b0a7820 */ /* 0x000fcc0000410000 */
[----:B------:R-:W1:Y:S02]  /*4290*/  MUFU.EX2 R10, R10 ;  /* 0x0000000a000a7308 */ /* 0x000e640000000800 */
[----:B-1----:R-:W-:-:S06]  /*42a0*/  FADD.FTZ R10, R10, 1 ;  /* 0x3f8000000a0a7421 */ /* 0x002fcc0000010000 */
[----:B------:R-:W1:Y:S02]  /*42b0*/  MUFU.RCP R10, R10 ;  /* 0x0000000a000a7308 */ /* 0x000e640000001000 */
[----:B-1---5:R-:W-:-:S04]  /*42c0*/  FADD.FTZ R13, -R10, 1 ;  /* 0x3f8000000a0d7421 */ /* 0x022fc80000010100 */
[----:B------:R-:W-:Y:S02]  /*42d0*/  FFMA.FTZ R13, R11, R13, 1 ;  /* 0x3f8000000b0d7423 */ /* 0x000fe4000001000d */
[----:B------:R-:W2:Y:S02]  /*42e0*/  LDL R11, [R1+0xd8] ;  /* 0x0000d800010b7983 */ /* 0x000ea40000100800 */
[----:B--2---:R-:W-:-:S04]  /*42f0*/  FMUL.FTZ R10, R11, R10 ;  /* 0x0000000a0b0a7220 */ /* 0x004fc80000410000 */
[----:B------:R-:W-:Y:S02]  /*4300*/  FMUL.FTZ R13, R10, R13 ;  /* 0x0000000d0a0d7220 */ /* 0x000fe40000410000 */
[----:B------:R-:W-:-:S04]  /*4310*/  FFMA.FTZ R10, R17, R9, R7 ;  /* 0x00000009110a7223 */ /* 0x000fc80000010007 */
[----:B------:R-:W-:-:S06]  /*4320*/  FMUL.FTZ R11, R10, -1.4426950216293334961 ;  /* 0xbfb8aa3b0a0b7820 */ /* 0x000fcc0000410000 */
[----:B------:R-:W1:Y:S02]  /*4330*/  MUFU.EX2 R11, R11 ;  /* 0x0000000b000b7308 */ /* 0x000e640000000800 */
[----:B-1----:R-:W-:-:S06]  /*4340*/  FADD.FTZ R11, R11, 1 ;  /* 0x3f8000000b0b7421 */ /* 0x002fcc0000010000 */
[----:B------:R-:W1:Y:S02]  /*4350*/  MUFU.RCP R11, R11 ;  /* 0x0000000b000b7308 */ /* 0x000e640000001000 */
[----:B01----:R-:W-:Y:S02]  /*4360*/  FADD.FTZ R17, -R11, 1 ;  /* 0x3f8000000b117421 */ /* 0x003fe40000010100 */
[----:B------:R-:W-:Y:S02]  /*4370*/  FMUL.FTZ R11, R23, R11 ;  /* 0x0000000b170b7220 */ /* 0x000fe40000410000 */
[----:B------:R-:W-:-:S04]  /*4380*/  FFMA.FTZ R10, R10, R17, 1 ;  /* 0x3f8000000a0a7423 */ /* 0x000fc80000010011 */
[----:B------:R-:W-:Y:S02]  /*4390*/  FMUL.FTZ R10, R11, R10 ;  /* 0x0000000a0b0a7220 */ /* 0x000fe40000410000 */
.L_x_2261:
[----:B-----5:R1:W-:Y:S04]  /*43a0*/  STL [R1+0x234], R2 ;  /* 0x0002340201007387 */ /* 0x0203e80000100800 */
[----:B-1----:R-:W2:Y:S01]  /*43b0*/  LDL R2, [R1+0x1ec] ;  /* 0x0001ec0001027983 */ /* 0x002ea20000100800 */
[----:B------:R-:W-:-:S03]  /*43c0*/  FMUL.FTZ R11, R13, R8 ;  /* 0x000000080d0b7220 */ /* 0x000fc60000410000 */
[----:B------:R1:W-:Y:S01]  /*43d0*/  STL [R1+0x230], R0 ;  /* 0x0002300001007387 */ /* 0x0003e20000100800 */
[----:B------:R-:W-:-:S03]  /*43e0*/  FADD.FTZ R22, R22, R13 ;  /* 0x0000000d16167221 */ /* 0x000fc60000010000 */
[----:B-1----:R-:W3:Y:S04]  /*43f0*/  LDL R0, [R1+0x1fc] ;  /* 0x0001fc0001007983 */ /* 0x002ee80000100800 */
[----:B0-----:R-:W4:Y:S04]  /*4400*/  LDL.LU R17, [R1+0x34] ;  /* 0x0000340001117983 */ /* 0x001f280000300800 */
[----:B------:R-:W4:Y:S01]  /*4410*/  LDL R23, [R1+0xec] ;  /* 0x0000ec0001177983 */ /* 0x000f220000100800 */
[----:B--2---:R-:W-:-:S03]  /*4420*/  FFMA.FTZ R21, R2, R13, R21 ;  /* 0x0000000d02157223 */ /* 0x004fc60000010015 */
[----:B------:R-:W2:Y:S01]  /*4430*/  LDL.LU R13, [R1+0x30] ;  /* 0x00003000010d7983 */ /* 0x000ea20000300800 */
[----:B------:R-:W-:Y:S02]  /*4440*/  FFMA.FTZ R12, R2, R11, R12 ;  /* 0x0000000b020c7223 */ /* 0x000fe4000001000c */
[----:B------:R-:W-:Y:S01]  /*4450*/  FADD.FTZ R14, R14, R11 ;  /* 0x0000000b0e0e7221 */ /* 0x000fe20000010000 */
[----:B------:R0:W5:Y:S01]  /*4460*/  LDL.LU R2, [R1+0x234] ;  /* 0x0002340001027983 */ /* 0x0001620000300800 */
[----:B------:R-:W-:Y:S02]  /*4470*/  FMUL.FTZ R11, R10, R9 ;  /* 0x000000090a0b7220 */ /* 0x000fe40000410000 */
[----:B------:R-:W-:Y:S02]  /*4480*/  FADD.FTZ R20, R20, R10 ;  /* 0x0000000a14147221 */ /* 0x000fe40000010000 */
[----:B------:R-:W-:Y:S02]  /*4490*/  FADD.FTZ R14, R11, R14 ;  /* 0x0000000e0b0e7221 */ /* 0x000fe40000010000 */
[----:B---3--:R-:W-:-:S02]  /*44a0*/  FFMA.FTZ R15, R0, R10, R15 ;  /* 0x0000000a000f7223 */ /* 0x008fc4000001000f */
[----:B------:R-:W-:Y:S02]  /*44b0*/  FFMA.FTZ R12, R0, R11, R12 ;  /* 0x0000000b000c7223 */ /* 0x000fe4000001000c */
[----:B----4-:R-:W-:Y:S01]  /*44c0*/  FADD.FTZ R11, R17, -UR6 ;  /* 0x80000006110b7e21 */ /* 0x010fe20008010000 */
[----:B------:R0:W5:Y:S03]  /*44d0*/  LDL.LU R0, [R1+0x230] ;  /* 0x0002300001007983 */ /* 0x0001660000300800 */
[----:B------:R-:W-:Y:S02]  /*44e0*/  FMUL.FTZ R17, R11, UR25 ;  /* 0x000000190b117c20 */ /* 0x000fe40008410000 */
        /* <DEDUP_REMOVED lines=27> */
.L_x_2262:
        /* <DEDUP_REMOVED lines=48> */
.L_x_2263:
        /* <DEDUP_REMOVED lines=48> */
.L_x_2264:
        /* <DEDUP_REMOVED lines=48> */
.L_x_2265:
        /* <DEDUP_REMOVED lines=48> */
.L_x_2266:
        /* <DEDUP_REMOVED lines=48> */
.L_x_2267:
        /* <DEDUP_REMOVED lines=48> */
.L_x_2268:
        /* <DEDUP_REMOVED lines=48> */
.L_x_2269:
        /* <DEDUP_REMOVED lines=48> */
.L_x_2270:
        /* <DEDUP_REMOVED lines=48> */
.L_x_2271:
        /* <DEDUP_REMOVED lines=48> */
.L_x_2272:
        /* <DEDUP_REMOVED lines=48> */
.L_x_2273:
        /* <DEDUP_REMOVED lines=48> */
.L_x_2274:
        /* <DEDUP_REMOVED lines=48> */
.L_x_2275:
        /* <DEDUP_REMOVED lines=48> */
.L_x_2276:
        /* <DEDUP_REMOVED lines=48> */
.L_x_2277:
        /* <DEDUP_REMOVED lines=48> */
.L_x_2278:
        /* <DEDUP_REMOVED lines=48> */
.L_x_2279:
        /* <DEDUP_REMOVED lines=48> */
.L_x_2280:
        /* <DEDUP_REMOVED lines=48> */
.L_x_2281:
        /* <DEDUP_REMOVED lines=48> */
.L_x_2282:
        /* <DEDUP_REMOVED lines=48> */
.L_x_2283:
        /* <DEDUP_REMOVED lines=48> */
.L_x_2284:
        /* <DEDUP_REMOVED lines=48> */
.L_x_2285:
[----:B-----5:R1:W-:Y:S01]  /*8ba0*/  STL [R1+0x230], R0 ;  /* 0x0002300001007387 */ /* 0x0203e20000100800 */
[----:B------:R-:W-:-:S03]  /*8bb0*/  FADD.FTZ R22, R22, R13 ;  /* 0x0000000d16167221 */ /* 0x000fc60000010000 */
[----:B-1----:R-:W2:Y:S04]  /*8bc0*/  LDL R0, [R1+0x1b4] ;  /* 0x0001b40001007983 */ /* 0x002ea80000100800 */
[----:B------:R-:W3:Y:S04]  /*8bd0*/  LDL.LU R23, [R1+0x1c8] ;  /* 0x0001c80001177983 */ /* 0x000ee80000300800 */
[----:B0-----:R-:W4:Y:S01]  /*8be0*/  LDL.LU R17, [R1+0x1cc] ;  /* 0x0001cc0001117983 */ /* 0x001f220000300800 */
[----:B------:R-:W-:-:S03]  /*8bf0*/  FMUL.FTZ R11, R13, R8 ;  /* 0x000000080d0b7220 */ /* 0x000fc60000410000 */
[----:B------:R0:W-:Y:S04]  /*8c00*/  STL [R1+0x10], R22 ;  /* 0x0000101601007387 */ /* 0x0001e80000100800 */
[----:B0-----:R-:W3:Y:S01]  /*8c10*/  LDL R22, [R1+0x1b0] ;  /* 0x0001b00001167983 */ /* 0x001ee20000100800 */
[----:B------:R-:W-:Y:S02]  /*8c20*/  FADD.FTZ R14, R14, R11 ;  /* 0x0000000b0e0e7221 */ /* 0x000fe40000010000 */
[C---:B--2---:R-:W-:Y:S02]  /*8c30*/  FFMA.FTZ R13, R0.reuse, R13, R21 ;  /* 0x0000000d000d7223 */ /* 0x044fe40000010015 */
[----:B------:R-:W-:Y:S02]  /*8c40*/  FFMA.FTZ R12, R0, R11, R12 ;  /* 0x0000000b000c7223 */ /* 0x000fe4000001000c */
[----:B------:R0:W5:Y:S01]  /*8c50*/  LDL.LU R0, [R1+0x230] ;  /* 0x0002300001007983 */ /* 0x0001620000300800 */
[----:B------:R-:W-:-:S03]  /*8c60*/  FMUL.FTZ R11, R10, R9 ;  /* 0x000000090a0b7220 */ /* 0x000fc60000410000 */
[----:B------:R1:W-:Y:S01]  /*8c70*/  STL [R1+0x18], R13 ;  /* 0x0000180d01007387 */ /* 0x0003e20000100800 */
[----:B------:R-:W-:Y:S02]  /*8c80*/  FADD.FTZ R14, R11, R14 ;  /* 0x0000000e0b0e7221 */ /* 0x000fe40000010000 */
[----:B-1----:R-:W-:Y:S02]  /*8c90*/  FADD.FTZ R13, R20, R10 ;  /* 0x0000000a140d7221 */ /* 0x002fe40000010000 */
[----:B---3--:R-:W-:-:S03]  /*8ca0*/  FFMA.FTZ R10, R22, R10, R15 ;  /* 0x0000000a160a7223 */ /* 0x008fc6000001000f */
[----:B------:R-:W-:Y:S01]  /*8cb0*/  STL [R1+0x8], R13 ;  /* 0x0000080d01007387 */ /* 0x000fe20000100800 */
[----:B------:R-:W-:Y:S01]  /*8cc0*/  FFMA.FTZ R12, R22, R11, R12 ;  /* 0x0000000b160c7223 */ /* 0x000fe2000001000c */
[----:B------:R-:W-:Y:S01]  /*8cd0*/  MOV R22, R28 ;  /* 0x0000001c00167202 */ /* 0x000fe20000000f00 */
[----:B----4-:R-:W-:Y:S01]  /*8ce0*/  FADD.FTZ R11, R17, -UR6 ;  /* 0x80000006110b7e21 */ /* 0x010fe20008010000 */
[----:B------:R1:W-:Y:S03]  /*8cf0*/  STL [R1+0xc], R10 ;  /* 0x00000c0a01007387 */ /* 0x0003e60000100800 */
[----:B------:R-:W-:Y:S02]  /*8d00*/  FMUL.FTZ R20, R11, UR25 ;  /* 0x000000190b147c20 */ /* 0x000fe40008410000 */
[----:B-1----:R-:W-:Y:S01]  /*8d10*/  FADD.FTZ R10, R23, -UR6 ;  /* 0x80000006170a7e21 */ /* 0x002fe20008010000 */
[----:B------:R-:W-:-:S03]  /*8d20*/  MOV R23, R29 ;  /* 0x0000001d00177202 */ /* 0x000fc60000000f00 */
[----:B------:R-:W-:-:S05]  /*8d30*/  FMUL.FTZ R21, R10, UR25 ;  /* 0x000000190a157c20 */ /* 0x000fca0008410000 */
[----:B------:R0:W-:Y:S04]  /*8d40*/  STL [R1+0x174], R21 ;  /* 0x0001741501007387 */ /* 0x0001e80000100800 */
[----:B------:R0:W-:Y:S01]  /*8d50*/  STL [R1+0x170], R20 ;  /* 0x0001701401007387 */ /* 0x0001e20000100800 */
[----:B------:R-:W-:Y:S05]  /*8d60*/  @!P5 BRA `(.L_x_2286) ;  /* 0x000001200000d947 */ /* 0x000fea0003800000 */
[----:B------:R-:W-:-:S04]  /*8d70*/  FFMA.FTZ R11, R21, R8, R6 ;  /* 0x00000008150b7223 */ /* 0x000fc80000010006 */
[----:B------:R-:W-:-:S06]  /*8d80*/  FMUL.FTZ R10, R11, -1.4426950216293334961 ;  /* 0xbfb8aa3b0b0a7820 */ /* 0x000fcc0000410000 */
[----:B------:R-:W1:Y:S02]  /*8d90*/  MUFU.EX2 R10, R10 ;  /* 0x0000000a000a7308 */ /* 0x000e640000000800 */
[----:B-1----:R-:W-:-:S06]  /*8da0*/  FADD.FTZ R10, R10, 1 ;  /* 0x3f8000000a0a7421 */ /* 0x002fcc0000010000 */
[----:B------:R-:W1:Y:S02]  /*8db0*/  MUFU.RCP R10, R10 ;  /* 0x0000000a000a7308 */ /* 0x000e640000001000 */
[----:B-1----:R-:W-:Y:S02]  /*8dc0*/  FADD.FTZ R13, -R10, 1 ;  /* 0x3f8000000a0d7421 */ /* 0x002fe40000010100 */
[----:B------:R-:W-:Y:S02]  /*8dd0*/  FMUL.FTZ R10, R28, R10 ;  /* 0x0000000a1c0a7220 */ /* 0x000fe40000410000 */
[----:B------:R-:W-:-:S04]  /*8de0*/  FFMA.FTZ R13, R11, R13, 1 ;  /* 0x3f8000000b0d7423 */ /* 0x000fc8000001000d */
[----:B------:R-:W-:Y:S02]  /*8df0*/  FMUL.FTZ R22, R10, R13 ;  /* 0x0000000d0a167220 */ /* 0x000fe40000410000 */
        /* <DEDUP_REMOVED lines=9> */
.L_x_2286:
[----:B------:R-:W2:Y:S04]  /*8e90*/  LDL.LU R17, [R1+0x1d0] ;  /* 0x0001d00001117983 */ /* 0x000ea80000300800 */
[----:B------:R-:W3:Y:S01]  /*8ea0*/  LDL.LU R15, [R1+0x1d4] ;  /* 0x0001d400010f7983 */ /* 0x000ee20000300800 */
[----:B------:R-:W-:Y:S02]  /*8eb0*/  FMUL.FTZ R10, R22, R8 ;  /* 0x00000008160a7220 */ /* 0x000fe40000410000 */
[----:B------:R-:W-:Y:S02]  /*8ec0*/  FMUL.FTZ R13, R23, R9 ;  /* 0x00000009170d7220 */ /* 0x000fe40000410000 */
[----:B------:R-:W-:Y:S01]  /*8ed0*/  FFMA.FTZ R12, R21, R10, R12 ;  /* 0x0000000a150c7223 */ /* 0x000fe2000001000c */
[----:B0-----:R-:W-:Y:S01]  /*8ee0*/  MOV R21, R27 ;  /* 0x0000001b00157202 */ /* 0x001fe20000000f00 */
[----:B------:R-:W-:-:S02]  /*8ef0*/  FADD.FTZ R11, R14, R10 ;  /* 0x0000000a0e0b7221 */ /* 0x000fc40000010000 */
[----:B------:R-:W-:Y:S01]  /*8f00*/  FFMA.FTZ R10, R20, R13, R12 ;  /* 0x0000000d140a7223 */ /* 0x000fe2000001000c */
[----:B------:R-:W-:Y:S01]  /*8f10*/  MOV R20, R26 ;  /* 0x0000001a00147202 */ /* 0x000fe20000000f00 */
[----:B------:R-:W-:Y:S02]  /*8f20*/  FADD.FTZ R11, R13, R11 ;  /* 0x0000000b0d0b7221 */ /* 0x000fe40000010000 */
[----:B--2---:R-:W-:Y:S02]  /*8f30*/  FADD.FTZ R12, R17, -UR6 ;  /* 0x80000006110c7e21 */ /* 0x004fe40008010000 */
[----:B---3--:R-:W-:Y:S02]  /*8f40*/  FADD.FTZ R13, R15, -UR6 ;  /* 0x800000060f0d7e21 */ /* 0x008fe40008010000 */
[----:B------:R-:W-:Y:S02]  /*8f50*/  FMUL.FTZ R17, R12, UR25 ;  /* 0x000000190c117c20 */ /* 0x000fe40008410000 */
[----:B------:R-:W-:-:S03]  /*8f60*/  FMUL.FTZ R15, R13, UR25 ;  /* 0x000000190d0f7c20 */ /* 0x000fc60008410000 */
        /* <DEDUP_REMOVED lines=21> */
.L_x_2287:
[----:B------:R-:W2:Y:S04]  /*90c0*/  LDL.LU R14, [R1] ;  /* 0x00000000010e7983 */ /* 0x000ea80000300800 */
[----:B------:R-:W3:Y:S01]  /*90d0*/  LDL.LU R13, [R1+0x4] ;  /* 0x00000400010d7983 */ /* 0x000ee20000300800 */
[----:B------:R-:W-:-:S04]  /*90e0*/  FMUL.FTZ R12, R20, R8 ;  /* 0x00000008140c7220 */ /* 0x000fc80000410000 */
[----:B------:R-:W-:Y:S01]  /*90f0*/  FFMA.FTZ R10, R17, R12, R10 ;  /* 0x0000000c110a7223 */ /* 0x000fe2000001000a */
[----:B0-----:R-:W-:Y:S01]  /*9100*/  MOV R17, R25 ;  /* 0x0000001900117202 */ /* 0x001fe20000000f00 */
[----:B------:R-:W-:Y:S02]  /*9110*/  FADD.FTZ R11, R11, R12 ;  /* 0x0000000c0b0b7221 */ /* 0x000fe40000010000 */
[----:B------:R-:W-:-:S04]  /*9120*/  FMUL.FTZ R12, R21, R9 ;  /* 0x00000009150c7220 */ /* 0x000fc80000410000 */
        /* <DEDUP_REMOVED lines=10> */
[----:B0-----:R-:W-:Y:S01]  /*91d0*/  FFMA.FTZ R12, R12, R8, R6 ;  /* 0x000000080c0c7223 */ /* 0x001fe20000010006 */
[----:B------:R-:W-:-:S03]  /*91e0*/  MOV R17, R14 ;  /* 0x0000000e00117202 */ /* 0x000fc60000000f00 */
        /* <DEDUP_REMOVED lines=17> */
.L_x_2288:
[----:B------:R1:W-:Y:S04]  /*9300*/  STL [R1+0x234], R2 ;  /* 0x0002340201007387 */ /* 0x0003e80000100800 */
[----:B-1----:R-:W2:Y:S04]  /*9310*/  LDL R2, [R1+0x30] ;  /* 0x0000300001027983 */ /* 0x002ea80000100800 */
[----:B-----5:R1:W-:Y:S04]  /*9320*/  STL [R1+0x230], R0 ;  /* 0x0002300001007387 */ /* 0x0203e80000100800 */
[----:B-1----:R-:W3:Y:S04]  /*9330*/  LDL R0, [R1+0x24] ;  /* 0x0000240001007983 */ /* 0x002ee80000100800 */
[----:B0-----:R-:W4:Y:S04]  /*9340*/  LDL.LU R14, [R1+0x1d8] ;  /* 0x0001d800010e7983 */ /* 0x001f280000300800 */
[----:B------:R-:W4:Y:S01]  /*9350*/  LDL.LU R13, [R1+0x1dc] ;  /* 0x0001dc00010d7983 */ /* 0x000f220000300800 */
[----:B------:R-:W-:-:S04]  /*9360*/  FMUL.FTZ R12, R15, R8 ;  /* 0x000000080f0c7220 */ /* 0x000fc80000410000 */
[----:B------:R-:W-:Y:S02]  /*9370*/  FADD.FTZ R11, R11, R12 ;  /* 0x0000000c0b0b7221 */ /* 0x000fe40000010000 */
[----:B--2---:R-:W-:Y:S02]  /*9380*/  FFMA.FTZ R10, R2, R12, R10 ;  /* 0x0000000c020a7223 */ /* 0x004fe4000001000a */
[----:B------:R-:W-:Y:S01]  /*9390*/  FMUL.FTZ R12, R17, R9 ;  /* 0x00000009110c7220 */ /* 0x000fe20000410000 */
[----:B------:R0:W5:Y:S03]  /*93a0*/  LDL.LU R2, [R1+0x234] ;  /* 0x0002340001027983 */ /* 0x0001660000300800 */
[----:B---3--:R-:W-:Y:S02]  /*93b0*/  FFMA.FTZ R10, R0, R12, R10 ;  /* 0x0000000c000a7223 */ /* 0x008fe4000001000a */
[----:B------:R0:W5:Y:S04]  /*93c0*/  LDL.LU R0, [R1+0x230] ;  /* 0x0002300001007983 */ /* 0x0001680000300800 */
[----:B------:R1:W-:Y:S02]  /*93d0*/  STL [R1], R10 ;  /* 0x0000000a01007387 */ /* 0x0003e40000100800 */
[----:B-1----:R-:W-:-:S02]  /*93e0*/  FADD.FTZ R10, R12, R11 ;  /* 0x0000000b0c0a7221 */ /* 0x002fc40000010000 */
[----:B----4-:R-:W-:Y:S01]  /*93f0*/  FADD.FTZ R11, R14, -UR6 ;  /* 0x800000060e0b7e21 */ /* 0x010fe20008010000 */
[----:B------:R-:W-:Y:S01]  /*9400*/  MOV R14, R18 ;  /* 0x00000012000e7202 */ /* 0x000fe20000000f00 */
[----:B------:R-:W-:Y:S02]  /*9410*/  FADD.FTZ R12, R13, -UR6 ;  /* 0x800000060d0c7e21 */ /* 0x000fe40008010000 */
[----:B------:R-:W-:Y:S02]  /*9420*/  FMUL.FTZ R11, R11, UR25 ;  /* 0x000000190b0b7c20 */ /* 0x000fe40008410000 */
[----:B------:R-:W-:Y:S01]  /*9430*/  FMUL.FTZ R13, R12, UR25 ;  /* 0x000000190c0d7c20 */ /* 0x000fe20008410000 */
[----:B------:R-:W-:Y:S02]  /*9440*/  MOV R12, R19 ;  /* 0x00000013000c7202 */ /* 0x000fe40000000f00 */
        /* <DEDUP_REMOVED lines=11> */
[----:B------:R-:W-:Y:S01]  /*9500*/  FFMA.FTZ R13, R11, R13, 1 ;  /* 0x3f8000000b0d7423 */ /* 0x000fe2000001000d */
[----:B------:R-:W-:-:S03]  /*9510*/  MOV R11, R14 ;  /* 0x0000000e000b7202 */ /* 0x000fc60000000f00 */
        /* <DEDUP_REMOVED lines=10> */
.L_x_2289:
[----:B0-----:R-:W2:Y:S04]  /*95c0*/  LDL R13, [R1+0x20] ;  /* 0x00002000010d7983 */ /* 0x001ea80000100800 */
[----:B------:R0:W-:Y:S04]  /*95d0*/  STL [R1+0x25c], R26 ;  /* 0x00025c1a01007387 */ /* 0x0001e80000100800 */
[----:B0-----:R-:W2:Y:S04]  /*95e0*/  LDL.LU R26, [R1] ;  /* 0x00000000011a7983 */ /* 0x001ea80000300800 */
[----:B------:R-:W-:Y:S04]  /*95f0*/  STL [R1+0x258], R25 ;  /* 0x0002581901007387 */ /* 0x000fe80000100800 */
        /* <DEDUP_REMOVED lines=8> */
[----:B------:R0:W-:Y:S04]  /*9680*/  STL [R1+0x234], R3 ;  /* 0x0002340301007387 */ /* 0x0001e80000100800 */
[----:B0-----:R-:W3:Y:S04]  /*9690*/  LDL R3, [R1+0x1c] ;  /* 0x00001c0001037983 */ /* 0x001ee80000100800 */
[----:B-----5:R0:W-:Y:S04]  /*96a0*/  STL [R1+0x230], R2 ;  /* 0x0002300201007387 */ /* 0x0201e80000100800 */
[----:B0-----:R-:W4:Y:S01]  /*96b0*/  LDL R2, [R1+0x22c] ;  /* 0x00022c0001027983 */ /* 0x001f220000100800 */
[----:B------:R-:W-:Y:S01]  /*96c0*/  FMUL.FTZ R11, R14, R8 ;  /* 0x000000080e0b7220 */ /* 0x000fe20000410000 */
[----:B------:R-:W-:-:S02]  /*96d0*/  ISETP.GT.AND P0, PT, R0, 0x21f, PT ;  /* 0x0000021f0000780c */ /* 0x000fc40003f04270 */
[----:B------:R-:W0:Y:S01]  /*96e0*/  S2R R5, SR_LANEID ;  /* 0x0000000000057919 */ /* 0x000e220000000000 */
[----:B--2---:R-:W-:Y:S01]  /*96f0*/  FFMA.FTZ R26, R13, R11, R26 ;  /* 0x0000000b0d1a7223 */ /* 0x004fe2000001001a */
[----:B------:R-:W-:Y:S01]  /*9700*/  MOV R13, 0xffffffe0 ;  /* 0xffffffe0000d7802 */ /* 0x000fe20000000f00 */
[----:B------:R-:W-:Y:S02]  /*9710*/  FADD.FTZ R11, R10, R11 ;  /* 0x0000000b0a0b7221 */ /* 0x000fe40000010000 */
[----:B------:R-:W-:-:S04]  /*9720*/  FMUL.FTZ R10, R12, R9 ;  /* 0x000000090c0a7220 */ /* 0x000fc80000410000 */
[----:B------:R-:W-:Y:S02]  /*9730*/  FADD.FTZ R11, R10, R11 ;  /* 0x0000000b0a0b7221 */ /* 0x000fe40000010000 */
[----:B---3--:R-:W-:Y:S02]  /*9740*/  FFMA.FTZ R10, R3, R10, R26 ;  /* 0x0000000a030a7223 */ /* 0x008fe4000001001a */
[----:B------:R-:W4:Y:S04]  /*9750*/  LDL.LU R26, [R1+0xc] ;  /* 0x00000c00011a7983 */ /* 0x000f280000300800 */
[----:B------:R-:W4:Y:S04]  /*9760*/  LDL R25, [R1+0x170] ;  /* 0x0001700001197983 */ /* 0x000f280000100800 */
[----:B------:R-:W3:Y:S01]  /*9770*/  LDL.LU R16, [R1+0x10] ;  /* 0x0000100001107983 */ /* 0x000ee20000300800 */
[----:B----4-:R-:W-:-:S03]  /*9780*/  IMAD R13, R2, R13, 0x22f ;  /* 0x0000022f020d7424 */ /* 0x010fc600078e020d */
[----:B------:R-:W4:Y:S02]  /*9790*/  LDL.LU R24, [R1+0x18] ;  /* 0x0000180001187983 */ /* 0x000f240000300800 */
[----:B------:R-:W-:Y:S02]  /*97a0*/  SEL R13, R13, 0x1f, P0 ;  /* 0x0000001f0d0d7807 */ /* 0x000fe40000000000 */
[----:B------:R-:W4:Y:S02]  /*97b0*/  LDL R19, [R1+0x174] ;  /* 0x0001740001137983 */ /* 0x000f240000100800 */
[----:B0-----:R-:W-:Y:S02]  /*97c0*/  ISETP.GE.AND P0, PT, R5, R13, PT ;  /* 0x0000000d0500720c */ /* 0x001fe40003f06270 */
[----:B------:R-:W0:Y:S04]  /*97d0*/  SHFL.DOWN PT, R4, R11, 0x1, R13 ;  /* 0x082000000b047989 */ /* 0x000e2800000e000d */
[----:B------:R-:W4:Y:S04]  /*97e0*/  LDL R18, [R1+0x34] ;  /* 0x0000340001127983 */ /* 0x000f280000100800 */
[----:B------:R-:W4:Y:S04]  /*97f0*/  LDL R7, [R1+0x44] ;  /* 0x0000440001077983 */ /* 0x000f280000100800 */
[----:B------:R-:W4:Y:S01]  /*9800*/  LDL R6, [R1+0x24] ;  /* 0x0000240001067983 */ /* 0x000f220000100800 */
[----:B0-----:R-:W-:-:S03]  /*9810*/  @!P0 FADD.FTZ R11, R11, R4 ;  /* 0x000000040b0b8221 */ /* 0x001fc60000010000 */
        /* <DEDUP_REMOVED lines=21> */
[----:B------:R-:W-:Y:S01]  /*9970*/  ISETP.GT.AND P0, PT, R4, R13, PT ;  /* 0x0000000d0400720c */ /* 0x000fe20003f04270 */
[----:B------:R-:W0:Y:S04]  /*9980*/  SHFL.DOWN PT, R5, R10, 0x10, R13 ;  /* 0x0a0000000a057989 */ /* 0x000e2800000e000d */
[----:B------:R1:W0:Y:S04]  /*9990*/  SHFL.DOWN PT, R4, R11, 0x10, R13 ;  /* 0x0a0000000b047989 */ /* 0x00022800000e000d */
[----:B-1----:R-:W2:Y:S01]  /*99a0*/  LDL.LU R13, [R1+0x8] ;  /* 0x00000800010d7983 */ /* 0x002ea20000300800 */
[----:B---3--:R-:W-:-:S02]  /*99b0*/  FADD.FTZ R16, R16, R22 ;  /* 0x0000001610107221 */ /* 0x008fc40000010000 */
[----:B----4-:R-:W-:-:S04]  /*99c0*/  FFMA.FTZ R22, R19, R22, R24 ;  /* 0x0000001613167223 */ /* 0x010fc80000010018 */
[----:B------:R-:W-:Y:S02]  /*99d0*/  FFMA.FTZ R22, R7, R20, R22 ;  /* 0x0000001407167223 */ /* 0x000fe40000010016 */
[----:B--2---:R-:W-:Y:S02]  /*99e0*/  FADD.FTZ R13, R13, R23 ;  /* 0x000000170d0d7221 */ /* 0x004fe40000010000 */
[----:B------:R-:W-:Y:S02]  /*99f0*/  FFMA.FTZ R23, R25, R23, R26 ;  /* 0x0000001719177223 */ /* 0x000fe4000001001a */
[----:B------:R1:W5:Y:S01]  /*9a00*/  LDL.LU R26, [R1+0x25c] ;  /* 0x00025c00011a7983 */ /* 0x0003620000300800 */
[----:B------:R-:W-:-:S03]  /*9a10*/  FADD.FTZ R13, R13, R21 ;  /* 0x000000150d0d7221 */ /* 0x000fc60000010000 */
[----:B------:R1:W5:Y:S01]  /*9a20*/  LDL.LU R25, [R1+0x258] ;  /* 0x0002580001197983 */ /* 0x0003620000300800 */
[----:B------:R-:W-:-:S03]  /*9a30*/  FFMA.FTZ R23, R18, R21, R23 ;  /* 0x0000001512177223 */ /* 0x000fc60000010017 */
[----:B------:R1:W5:Y:S01]  /*9a40*/  LDL.LU R24, [R1+0x254] ;  /* 0x0002540001187983 */ /* 0x0003620000300800 */
[----:B------:R-:W-:-:S03]  /*9a50*/  FADD.FTZ R21, R16, R20 ;  /* 0x0000001410157221 */ /* 0x000fc60000010000 */
[----:B------:R1:W5:Y:S01]  /*9a60*/  LDL.LU R19, [R1+0x250] ;  /* 0x0002500001137983 */ /* 0x0003620000300800 */
[----:B------:R-:W-:-:S03]  /*9a70*/  FADD.FTZ R20, R13, R17 ;  /* 0x000000110d147221 */ /* 0x000fc60000010000 */
[----:B------:R1:W5:Y:S04]  /*9a80*/  LDL.LU R18, [R1+0x24c] ;  /* 0x00024c0001127983 */ /* 0x0003680000300800 */
[----:B------:R1:W5:Y:S04]  /*9a90*/  LDL.LU R16, [R1+0x248] ;  /* 0x0002480001107983 */ /* 0x0003680000300800 */
[----:B------:R1:W5:Y:S04]  /*9aa0*/  LDL.LU R7, [R1+0x244] ;  /* 0x0002440001077983 */ /* 0x0003680000300800 */
[----:B------:R-:W2:Y:S01]  /*9ab0*/  LDL R13, [R1+0x30] ;  /* 0x00003000010d7983 */ /* 0x000ea20000100800 */
[----:B------:R-:W-:-:S03]  /*9ac0*/  FFMA.FTZ R23, R6, R17, R23 ;  /* 0x0000001106177223 */ /* 0x000fc60000010017 */
[----:B------:R1:W5:Y:S04]  /*9ad0*/  LDL.LU R6, [R1+0x240] ;  /* 0x0002400001067983 */ /* 0x0003680000300800 */
[----:B------:R-:W3:Y:S01]  /*9ae0*/  LDL R17, [R1+0x20] ;  /* 0x0000200001117983 */ /* 0x000ee20000100800 */
[----:B0-----:R-:W-:Y:S02]  /*9af0*/  @!P0 FADD.FTZ R10, R10, R5 ;  /* 0x000000050a0a8221 */ /* 0x001fe40000010000 */
[----:B------:R-:W-:Y:S01]  /*9b00*/  @!P0 FADD.FTZ R11, R11, R4 ;  /* 0x000000040b0b8221 */ /* 0x000fe20000010000 */
[----:B------:R1:W5:Y:S01]  /*9b10*/  LDL.LU R5, [R1+0x23c] ;  /* 0x00023c0001057983 */ /* 0x0003620000300800 */
[----:B------:R-:W-:-:S03]  /*9b20*/  FADD.FTZ R21, R21, R15 ;  /* 0x0000000f15157221 */ /* 0x000fc60000010000 */
[----:B------:R1:W5:Y:S01]  /*9b30*/  LDL.LU R4, [R1+0x238] ;  /* 0x0002380001047983 */ /* 0x0003620000300800 */
[----:B--2---:R-:W-:Y:S02]  /*9b40*/  FFMA.FTZ R22, R13, R15, R22 ;  /* 0x0000000f0d167223 */ /* 0x004fe40000010016 */
[----:B------:R-:W-:Y:S02]  /*9b50*/  FFMA.FTZ R13, R3, R12, R23 ;  /* 0x0000000c030d7223 */ /* 0x000fe40000010017 */
[----:B------:R-:W0:Y:S01]  /*9b60*/  S2R R23, SR_LANEID ;  /* 0x0000000000177919 */ /* 0x000e220000000000 */
[----:B------:R-:W-:Y:S02]  /*9b70*/  FADD.FTZ R15, R20, R12 ;  /* 0x0000000c140f7221 */ /* 0x000fe40000010000 */
[----:B---3--:R-:W-:Y:S01]  /*9b80*/  FFMA.FTZ R12, R17, R14, R22 ;  /* 0x0000000e110c7223 */ /* 0x008fe20000010016 */
[----:B------:R1:W5:Y:S01]  /*9b90*/  LDL.LU R3, [R1+0x234] ;  /* 0x0002340001037983 */ /* 0x0003620000300800 */
[----:B------:R-:W-:-:S05]  /*9ba0*/  FADD.FTZ R14, R21, R14 ;  /* 0x0000000e150e7221 */ /* 0x000fca0000010000 */
[----:B------:R-:W-:Y:S01]  /*9bb0*/  STS.128 [R0.X16+0xc0], R12 ;  /* 0x0000c00c00007388 */ /* 0x000fe2000000cc00 */
[----:B0-----:R-:W-:-:S13]  /*9bc0*/  ISETP.NE.AND P0, PT, R23, RZ, PT ;  /* 0x000000ff1700720c */ /* 0x001fda0003f05270 */
[----:B------:R0:W-:Y:S04]  /*9bd0*/  @!P0 STS.64 [R2.X8+0x18], R10 ;  /* 0x0000180a02008388 */ /* 0x0001e80000008a00 */
[----:B0-----:R1:W5:Y:S04]  /*9be0*/  LDL.LU R2, [R1+0x230] ;  /* 0x0002300001027983 */ /* 0x0013680000300800 */
[----:B------:R-:W-:Y:S01]  /*9bf0*/  BAR.SYNC.DEFER_BLOCKING 0x0 ;  /* 0x0000000000007b1d */ /* 0x000fe20000010000 */
[C---:B------:R-:W-:Y:S02]  /*9c00*/  ISETP.NE.AND P2, PT, R0.reuse, RZ, PT ;  /* 0x000000ff0000720c */ /* 0x040fe40003f45270 */
[----:B------:R-:W-:-:S03]  /*9c10*/  ISETP.GT.U32.AND P3, PT, R0, 0x22, PT ;  /* 0x000000220000780c */ /* 0x000fc60003f64070 */
[----:B------:R-:W-:Y:S08]  /*9c20*/  BSSY B0, `(.L_x_2290) ;  /* 0x000002d000007945 */ /* 0x000ff00003800000 */
[----:B------:R-:W-:Y:S05]  /*9c30*/  @P2 BRA `(.L_x_2291) ;  /* 0x000002b000002947 */ /* 0x000fea0003800000 */
[----:B-1----:R-:W0:Y:S02]  /*9c40*/  LDS.128 R20, [0x20] ;  /* 0x00002000ff147984 */ /* 0x002e240000000c00 */
        /* <DEDUP_REMOVED lines=39> */
[----:B------:R-:W0:Y:S02]  /*9ec0*/  LDS.64 R10, [0xa0] ;  /* 0x0000a000ff0a7984 */ /* 0x000e240000000a00 */
[----:B0-----:R-:W-:Y:S02]  /*9ed0*/  FADD.FTZ R10, R22, R10 ;  /* 0x0000000a160a7221 */ /* 0x001fe40000010000 */
[----:B------:R-:W-:Y:S02]  /*9ee0*/  FADD.FTZ R11, R23, R11 ;  /* 0x0000000b170b7221 */ /* 0x000fe40000010000 */
.L_x_2291:
[----:B-1----:R-:W-:Y:S05]  /*9ef0*/  BSYNC B0 ;  /* 0x0000000000007941 */ /* 0x002fea0003800000 */
.L_x_2290:
[----:B------:R-:W-:Y:S01]  /*9f00*/  BAR.SYNC.DEFER_BLOCKING 0x0 ;  /* 0x0000000000007b1d */ /* 0x000fe20000010000 */
[----:B------:R-:W-:-:S05]  /*9f10*/  SHF.L.U32 R17, R0, 0x4, RZ ;  /* 0x0000000400117819 */ /* 0x000fca00000006ff */
[----:B------:R-:W-:Y:S01]  /*9f20*/  BSSY B0, `(.L_x_2292) ;  /* 0x000004f000007945 */ /* 0x000fe20003800000 */
[----:B------:R-:W-:Y:S05]  /*9f30*/  @P3 BRA `(.L_x_2293) ;  /* 0x000004d000003947 */ /* 0x000fea0003800000 */
[----:B------:R-:W0:Y:S02]  /*9f40*/  LDS.128 R20, [R17+0x2f0] ;  /* 0x0002f00011147984 */ /* 0x000e240000000c00 */
[----:B0-----:R-:W-:Y:S02]  /*9f50*/  FADD.FTZ R12, R12, R20 ;  /* 0x000000140c0c7221 */ /* 0x001fe40000010000 */
[----:B------:R-:W-:Y:S01]  /*9f60*/  FADD.FTZ R20, R15, R23 ;  /* 0x000000170f147221 */ /* 0x000fe20000010000 */
[----:B------:R-:W-:Y:S01]  /*9f70*/  SHF.L.U32 R23, R0, 0x4, RZ ;  /* 0x0000000400177819 */ /* 0x000fe200000006ff */
[----:B------:R-:W-:Y:S01]  /*9f80*/  FADD.FTZ R17, R14, R22 ;  /* 0x000000160e117221 */ /* 0x000fe20000010000 */
[----:B------:R-:W-:Y:S01]  /*9f90*/  MOV R22, R12 ;  /* 0x0000000c00167202 */ /* 0x000fe20000000f00 */
        /* <DEDUP_REMOVED lines=71> */
.L_x_2293:
[----:B------:R-:W-:Y:S05]  /*a410*/  BSYNC B0 ;  /* 0x0000000000007941 */ /* 0x000fea0003800000 */
.L_x_2292:
[----:B------:R-:W-:Y:S01]  /*a420*/  UMOV UR23, 0x4 ;  /* 0x0000000400177882 */ /* 0x000fe20000000000 */
        /* <DEDUP_REMOVED lines=8> */
[----:B------:R0:W-:Y:S03]  /*a4b0*/  RED.E.ADD.F32.FTZ.RN.STRONG.GPU [R20.64], R12 ;  /* 0x0000000c1400798e */ /* 0x0001e6000c10e792 */
[----:B------:R-:W-:Y:S02]  /*a4c0*/  IADD3.X R23, R21, UR11, RZ, P0, !PT ;  /* 0x0000000b15177c10 */ /* 0x000fe400087fe4ff */
[----:B------:R-:W-:-:S03]  /*a4d0*/  MOV R17, c[0x0][0x1d8] ;  /* 0x0000760000117a02 */ /* 0x000fc60000000f00 */
[----:B------:R1:W-:Y:S01]  /*a4e0*/  RED.E.ADD.F32.FTZ.RN.STRONG.GPU [R22.64], R13 ;  /* 0x0000000d1600798e */ /* 0x0003e2000c10e792 */
[-C--:B0-----:R-:W-:Y:S02]  /*a4f0*/  LEA R12, P0, R17, R20.reuse, 0x2 ;  /* 0x00000014110c7211 */ /* 0x081fe400078010ff */
[----:B-1----:R-:W-:Y:S02]  /*a500*/  MOV R13, UR12 ;  /* 0x0000000c000d7c02 */ /* 0x002fe40008000f00 */
[----:B------:R-:W-:Y:S02]  /*a510*/  MOV R22, c[0x0][0x1dc] ;  /* 0x0000770000167a02 */ /* 0x000fe40000000f00 */
[----:B------:R-:W-:Y:S02]  /*a520*/  LEA R20, P3, R13, R20, 0x2 ;  /* 0x000000140d147211 */ /* 0x000fe400078610ff */
[----:B------:R-:W-:Y:S02]  /*a530*/  LEA.HI.X R13, R17, R21, R22, 0x2, P0 ;  /* 0x00000015110d7211 */ /* 0x000fe400000f1416 */
[----:B------:R-:W-:-:S03]  /*a540*/  IADD3.X R21, R21, UR13, RZ, P3, !PT ;  /* 0x0000000d15157c10 */ /* 0x000fc60009ffe4ff */
[----:B------:R0:W-:Y:S04]  /*a550*/  RED.E.ADD.F32.FTZ.RN.STRONG.GPU [R12.64], R14 ;  /* 0x0000000e0c00798e */ /* 0x0001e8000c10e792 */
[----:B------:R0:W-:Y:S02]  /*a560*/  RED.E.ADD.F32.FTZ.RN.STRONG.GPU [R20.64], R15 ;  /* 0x0000000f1400798e */ /* 0x0001e4000c10e792 */
.L_x_2295:
[----:B------:R-:W-:Y:S05]  /*a570*/  BSYNC B0 ;  /* 0x0000000000007941 */ /* 0x000fea0003800000 */
.L_x_2294:
[----:B------:R-:W-:Y:S02]  /*a580*/  ULDC UR22, c[0x0][0xc] ;  /* 0x0000030000167ab9 */ /* 0x000fe40000000800 */
[----:B------:R-:W-:-:S06]  /*a590*/  UISETP.GE.U32.AND UP0, UPT, UR22, 0x2, UPT ;  /* 0x000000021600788c */ /* 0x000fcc000bf06070 */
[----:B------:R-:W-:-:S13]  /*a5a0*/  PLOP3.LUT P0, PT, PT, PT, UP0, 0x80, 0x0 ;  /* 0x000000000000781c */ /* 0x000fda0003f0f008 */
[----:B------:R-:W-:Y:S05]  /*a5b0*/  @!P0 BRA `(.L_x_2296) ;  /* 0x0000185000008947 */ /* 0x000fea0003800000 */
[----:B------:R-:W1:Y:S01]  /*a5c0*/  S2UR UR24, SR_CTAID.Y ;  /* 0x00000000001879c3 */ /* 0x000e620000002600 */
        /* <DEDUP_REMOVED lines=9> */
[----:B-1----:R-:W-:-:S04]  /*a660*/  UIADD3 UR5, UR5, UR24, URZ ;  /* 0x0000001805057290 */ /* 0x002fc8000fffe03f */
[----:B------:R-:W-:Y:S01]  /*a670*/  UIMAD.WIDE.U32 UR16, UR5, UR23, UR16 ;  /* 0x00000017051072a5 */ /* 0x000fe2000f8e0010 */
[----:B------:R-:W-:Y:S05]  /*a680*/  @P2 BRA `(.L_x_2297) ;  /* 0x0000020000002947 */ /* 0x000fea0003800000 */
[----:B------:R-:W-:Y:S01]  /*a690*/  ULDC UR14, c[0x0][0x10] ;  /* 0x00000400000e7ab9 */ /* 0x000fe20000000800 */
[----:B0-----:R-:W0:Y:S01]  /*a6a0*/  S2R R14, SR_LANEID ;  /* 0x00000000000e7919 */ /* 0x001e220000000000 */
[----:B------:R-:W-:-:S04]  /*a6b0*/  UIMAD UR14, UR20, UR14, UR24 ;  /* 0x0000000e140e72a4 */ /* 0x000fc8000f8e0218 */
[----:B------:R-:W-:-:S06]  /*a6c0*/  UIMAD.WIDE.U32 UR14, UR14, 0x8, UR6 ;  /* 0x000000080e0e78a5 */ /* 0x000fcc000f8e0006 */
[----:B------:R-:W-:Y:S02]  /*a6d0*/  MOV R12, UR14 ;  /* 0x0000000e000c7c02 */ /* 0x000fe40008000f00 */
[----:B------:R-:W-:-:S05]  /*a6e0*/  MOV R13, UR15 ;  /* 0x0000000f000d7c02 */ /* 0x000fca0008000f00 */
[----:B------:R1:W-:Y:S01]  /*a6f0*/  STG.E.64 [R12.64], R10 ;  /* 0x0000000a0c007986 */ /* 0x0003e2000c101b12 */
[----:B------:R-:W-:Y:S06]  /*a700*/  MEMBAR.ALL.GPU ;  /* 0x0000000000007992 */ /* 0x000fec000000a000 */
[----:B------:R-:W-:Y:S01]  /*a710*/  VOTEU.ANY UR5, UPT, PT ;  /* 0x0000000000057886 */ /* 0x000fe200038e0100 */
[----:B-1----:R-:W-:Y:S01]  /*a720*/  MOV R12, UR16 ;  /* 0x00000010000c7c02 */ /* 0x002fe20008000f00 */
[----:B------:R-:W-:Y:S01]  /*a730*/  UFLO.U32 UR15, UR5 ;  /* 0x00000005000f72bd */ /* 0x000fe200080e0000 */
[----:B------:R-:W-:Y:S01]  /*a740*/  MOV R13, UR17 ;  /* 0x00000011000d7c02 */ /* 0x000fe20008000f00 */
[----:B------:R-:W-:Y:S01]  /*a750*/  UPOPC UR5, UR5 ;  /* 0x00000005000572bf */ /* 0x000fe20008000000 */
[----:B------:R-:W-:-:S00]  /*a760*/  ERRBAR ;  /* 0x00000000000079ab */ /* 0x000fc00000000000 */
[----:B------:R-:W-:Y:S02]  /*a770*/  ULOP3.LUT UP0, URZ, UR4, 0x2, URZ, 0xc0, !UPT ;  /* 0x00000002043f7892 */ /* 0x000fe4000f80c03f */
[----:B------:R-:W-:Y:S01]  /*a780*/  UMOV UR14, 0x1 ;  /* 0x00000001000e7882 */ /* 0x000fe20000000000 */
[----:B0-----:R-:W-:Y:S01]  /*a790*/  ISETP.EQ.U32.AND P0, PT, R14, UR15, PT ;  /* 0x0000000f0e007c0c */ /* 0x001fe2000bf02070 */
        /* <DEDUP_REMOVED lines=8> */
.L_x_2298:
[----:B------:R-:W-:Y:S02]  /*a820*/  MOV R12, UR16 ;  /* 0x00000010000c7c02 */ /* 0x000fe40008000f00 */
[----:B------:R-:W-:-:S05]  /*a830*/  MOV R13, UR17 ;  /* 0x00000011000d7c02 */ /* 0x000fca0008000f00 */
[----:B------:R-:W2:Y:S01]  /*a840*/  LDG.E.STRONG.GPU R12, [R12.64] ;  /* 0x000000120c0c7981 */ /* 0x000ea2000c1ef900 */
[----:B------:R-:W-:Y:S01]  /*a850*/  YIELD ;  /* 0x0000000000007946 */ /* 0x000fe20003800000 */
[----:B--2---:R-:W-:Y:S01]  /*a860*/  ISETP.NE.AND P0, PT, R12, R14, PT ;  /* 0x0000000e0c00720c */ /* 0x004fe20003f05270 */
[----:B------:R-:W-:-:S12]  /*a870*/  CCTL.IVALL ;  /* 0x00000000ff00798f */ /* 0x000fd80002000000 */
[----:B------:R-:W-:Y:S05]  /*a880*/  @P0 BRA `(.L_x_2298) ;  /* 0xffffff9000000947 */ /* 0x000fea000383ffff */
.L_x_2297:
        /* <DEDUP_REMOVED lines=20> */
.L_x_2302:
[----:B0-----:R-:W-:Y:S02]  /*a9d0*/  MOV R12, UR5 ;  /* 0x00000005000c7c02 */ /* 0x001fe40008000f00 */
[----:B------:R-:W-:Y:S02]  /*a9e0*/  MOV R13, c[0x0][0x10] ;  /* 0x00000400000d7a02 */ /* 0x000fe40000000f00 */
[----:B------:R-:W-:-:S13]  /*a9f0*/  ISETP.EQ.OR P4, PT, R12, UR20, P2 ;  /* 0x000000140c007c0c */ /* 0x000fda0009782670 */
[----:B------:R-:W-:Y:S01]  /*aa00*/  @!P4 IMAD R12, R12, R13, UR24 ;  /* 0x000000180c0cce24 */ /* 0x000fe2000f8e020d */
[----:B------:R-:W-:-:S10]  /*aa10*/  HFMA2.MMA R13, -RZ, RZ, 0, 4.76837158203125e-07 ;  /* 0x00000008ff0d7435 */ /* 0x000fd400000001ff */
        /* <DEDUP_REMOVED lines=8> */
[----:B------:R-:W-:Y:S01]  /*aaa0*/  ISETP.EQ.OR P6, PT, R20, UR20, P2 ;  /* 0x0000001414007c0c */ /* 0x000fe200097c2670 */
[----:B------:R-:W-:Y:S01]  /*aab0*/  HFMA2.MMA R17, -RZ, RZ, 0, 4.76837158203125e-07 ;  /* 0x00000008ff117435 */ /* 0x000fe200000001ff */
[----:B------:R-:W-:Y:S01]  /*aac0*/  MOV R21, 0x8 ;  /* 0x0000000800157802 */ /* 0x000fe20000000f00 */
[----:B--2---:R-:W-:Y:S01]  /*aad0*/  @!P4 FADD.FTZ R10, R10, R12 ;  /* 0x0000000c0a0ac221 */ /* 0x004fe20000010000 */
[----:B------:R-:W-:Y:S01]  /*aae0*/  MOV R12, c[0x0][0x10] ;  /* 0x00000400000c7a02 */ /* 0x000fe20000000f00 */
[----:B------:R-:W-:Y:S01]  /*aaf0*/  @!P4 FADD.FTZ R11, R11, R13 ;  /* 0x0000000d0b0bc221 */ /* 0x000fe20000010000 */
[----:B------:R-:W-:-:S05]  /*ab00*/  MOV R13, c[0x0][0x10] ;  /* 0x00000400000d7a02 */ /* 0x000fca0000000f00 */
[----:B------:R-:W-:Y:S01]  /*ab10*/  @!P3 IMAD R14, R14, R12, UR24 ;  /* 0x000000180e0ebe24 */ /* 0x000fe2000f8e020c */
[----:B------:R-:W-:-:S03]  /*ab20*/  MOV R12, UR5 ;  /* 0x00000005000c7c02 */ /* 0x000fc60008000f00 */
[----:B------:R-:W-:Y:S01]  /*ab30*/  @!P3 IMAD.WIDE.U32 R14, R14, R15, UR6 ;  /* 0x000000060e0ebe25 */ /* 0x000fe2000f8e000f */
[----:B------:R-:W-:-:S04]  /*ab40*/  IADD3 R12, R12, 0x2, RZ ;  /* 0x000000020c0c7810 */ /* 0x000fc80007ffe0ff */
[----:B------:R-:W-:Y:S01]  /*ab50*/  ISETP.EQ.OR P4, PT, R12, UR20, P2 ;  /* 0x000000140c007c0c */ /* 0x000fe20009782670 */
[----:B------:R-:W2:Y:S01]  /*ab60*/  @!P3 LDG.E.64 R14, [R14.64] ;  /* 0x000000120e0eb981 */ /* 0x000ea2000c1e1b00 */
[----:B------:R-:W-:-:S11]  /*ab70*/  @!P6 IMAD R20, R20, R13, UR24 ;  /* 0x000000181414ee24 */ /* 0x000fd6000f8e020d */
[----:B------:R-:W-:-:S04]  /*ab80*/  @!P4 IMAD R12, R12, R13, UR24 ;  /* 0x000000180c0cce24 */ /* 0x000fc8000f8e020d */
[----:B------:R-:W-:-:S06]  /*ab90*/  @!P4 IMAD.WIDE.U32 R12, R12, R17, UR6 ;  /* 0x000000060c0cce25 */ /* 0x000fcc000f8e0011 */
[----:B------:R-:W3:Y:S01]  /*aba0*/  @!P4 LDG.E.64 R12, [R12.64] ;  /* 0x000000120c0cc981 */ /* 0x000ee2000c1e1b00 */
[----:B------:R-:W-:-:S06]  /*abb0*/  @!P6 IMAD.WIDE.U32 R20, R20, R21, UR6 ;  /* 0x000000061414ee25 */ /* 0x000fcc000f8e0015 */
[----:B------:R-:W4:Y:S01]  /*abc0*/  @!P6 LDG.E.64 R20, [R20.64] ;  /* 0x000000121414e981 */ /* 0x000f22000c1e1b00 */
[----:B--2---:R-:W-:Y:S01]  /*abd0*/  @!P3 FADD.FTZ R10, R10, R14 ;  /* 0x0000000e0a0ab221 */ /* 0x004fe20000010000 */
[----:B------:R-:W-:Y:S01]  /*abe0*/  MOV R14, UR5 ;  /* 0x00000005000e7c02 */ /* 0x000fe20008000f00 */
[----:B------:R-:W-:-:S03]  /*abf0*/  @!P3 FADD.FTZ R11, R11, R15 ;  /* 0x0000000f0b0bb221 */ /* 0x000fc60000010000 */
[----:B------:R-:W-:-:S04]  /*ac00*/  IADD3 R14, R14, 0x4, RZ ;  /* 0x000000040e0e7810 */ /* 0x000fc80007ffe0ff */
[----:B------:R-:W-:Y:S01]  /*ac10*/  ISETP.EQ.OR P3, PT, R14, UR20, P2 ;  /* 0x000000140e007c0c */ /* 0x000fe20009762670 */
[----:B------:R-:W-:Y:S01]  /*ac20*/  HFMA2.MMA R15, -RZ, RZ, 0, 4.76837158203125e-07 ;  /* 0x00000008ff0f7435 */ /* 0x000fe200000001ff */
[----:B---3--:R-:W-:Y:S01]  /*ac30*/  @!P4 FADD.FTZ R10, R10, R12 ;  /* 0x0000000c0a0ac221 */ /* 0x008fe20000010000 */
[----:B------:R-:W-:-:S10]  /*ac40*/  MOV R12, c[0x0][0x10] ;  /* 0x00000400000c7a02 */ /* 0x000fd40000000f00 */
[----:B------:R-:W-:Y:S01]  /*ac50*/  @!P3 IMAD R14, R14, R12, UR24 ;  /* 0x000000180e0ebe24 */ /* 0x000fe2000f8e020c */
[----:B------:R-:W-:Y:S01]  /*ac60*/  MOV R12, UR5 ;  /* 0x00000005000c7c02 */ /* 0x000fe20008000f00 */
[----:B----4-:R-:W-:Y:S01]  /*ac70*/  @!P6 FADD.FTZ R10, R10, R20 ;  /* 0x000000140a0ae221 */ /* 0x010fe20000010000 */
[----:B------:R-:W-:Y:S02]  /*ac80*/  MOV R20, UR5 ;  /* 0x0000000500147c02 */ /* 0x000fe40008000f00 */
[----:B------:R-:W-:Y:S01]  /*ac90*/  IADD3 R12, R12, 0x5, RZ ;  /* 0x000000050c0c7810 */ /* 0x000fe20007ffe0ff */
[----:B------:R-:W-:Y:S01]  /*aca0*/  @!P4 FADD.FTZ R11, R11, R13 ;  /* 0x0000000d0b0bc221 */ /* 0x000fe20000010000 */
[----:B------:R-:W-:Y:S01]  /*acb0*/  IADD3 R20, R20, 0x6, RZ ;  /* 0x0000000614147810 */ /* 0x000fe20007ffe0ff */
[----:B------:R-:W-:Y:S01]  /*acc0*/  @!P3 IMAD.WIDE.U32 R14, R14, R15, UR6 ;  /* 0x000000060e0ebe25 */ /* 0x000fe2000f8e000f */
[----:B------:R-:W-:-:S03]  /*acd0*/  ISETP.EQ.OR P4, PT, R12, UR20, P2 ;  /* 0x000000140c007c0c */ /* 0x000fc60009782670 */
[----:B------:R-:W-:Y:S01]  /*ace0*/  @!P6 FADD.FTZ R11, R11, R21 ;  /* 0x000000150b0be221 */ /* 0x000fe20000010000 */
[----:B------:R-:W-:Y:S01]  /*acf0*/  ISETP.EQ.OR P6, PT, R20, UR20, P2 ;  /* 0x0000001414007c0c */ /* 0x000fe200097c2670 */
[----:B------:R-:W2:Y:S01]  /*ad00*/  @!P3 LDG.E.64 R14, [R14.64] ;  /* 0x000000120e0eb981 */ /* 0x000ea2000c1e1b00 */
[----:B------:R-:W-:Y:S01]  /*ad10*/  MOV R13, c[0x0][0x10] ;  /* 0x00000400000d7a02 */ /* 0x000fe20000000f00 */
[----:B------:R-:W-:-:S06]  /*ad20*/  HFMA2.MMA R21, -RZ, RZ, 0, 4.76837158203125e-07 ;  /* 0x00000008ff157435 */ /* 0x000fcc00000001ff */
[----:B------:R-:W-:-:S04]  /*ad30*/  @!P4 IMAD R12, R12, R13, UR24 ;  /* 0x000000180c0cce24 */ /* 0x000fc8000f8e020d */
[----:B------:R-:W-:Y:S02]  /*ad40*/  @!P6 IMAD R20, R20, R13, UR24 ;  /* 0x000000181414ee24 */ /* 0x000fe4000f8e020d */
        /* <DEDUP_REMOVED lines=11> */
[----:B------:R-:W-:Y:S01]  /*ae00*/  MOV R12, c[0x0][0x10] ;  /* 0x00000400000c7a02 */ /* 0x000fe20000000f00 */
[----:B------:R-:W-:-:S09]  /*ae10*/  @!P4 FADD.FTZ R11, R11, R13 ;  /* 0x0000000d0b0bc221 */ /* 0x000fd20000010000 */
        /* <DEDUP_REMOVED lines=8> */
[----:B------:R-:W-:Y:S02]  /*aea0*/  ISETP.EQ.OR P6, PT, R12, UR20, P2 ;  /* 0x000000140c007c0c */ /* 0x000fe400097c2670 */
[----:B------:R-:W-:-:S02]  /*aeb0*/  ISETP.EQ.OR P4, PT, R20, UR20, P2 ;  /* 0x0000001414007c0c */ /* 0x000fc40009782670 */
[----:B------:R-:W-:Y:S01]  /*aec0*/  MOV R13, c[0x0][0x10] ;  /* 0x00000400000d7a02 */ /* 0x000fe20000000f00 */
[----:B------:R-:W2:Y:S01]  /*aed0*/  @!P3 LDG.E.64 R14, [R14.64] ;  /* 0x000000120e0eb981 */ /* 0x000ea2000c1e1b00 */
[----:B------:R-:W-:-:S07]  /*aee0*/  HFMA2.MMA R21, -RZ, RZ, 0, 4.76837158203125e-07 ;  /* 0x00000008ff157435 */ /* 0x000fce00000001ff */
[-C--:B------:R-:W-:Y:S02]  /*aef0*/  @!P6 IMAD R12, R12, R13.reuse, UR24 ;  /* 0x000000180c0cee24 */ /* 0x080fe4000f8e020d */
        /* <DEDUP_REMOVED lines=47> */
[----:B------:R-:W-:Y:S02]  /*b1f0*/  IADD3 R20, R20, 0xf, RZ ;  /* 0x0000000f14147810 */ /* 0x000fe40007ffe0ff */
[----:B------:R-:W-:Y:S01]  /*b200*/  ISETP.EQ.OR P6, PT, R12, UR20, P2 ;  /* 0x000000140c007c0c */ /* 0x000fe200097c2670 */
[----:B------:R-:W-:Y:S01]  /*b210*/  @!P4 FADD.FTZ R11, R11, R21 ;  /* 0x000000150b0bc221 */ /* 0x000fe20000010000 */
[----:B------:R-:W-:Y:S01]  /*b220*/  ISETP.EQ.OR P4, PT, R20, UR20, P2 ;  /* 0x0000001414007c0c */ /* 0x000fe20009782670 */
[----:B------:R-:W-:Y:S01]  /*b230*/  @!P3 IMAD.WIDE.U32 R14, R14, R15, UR6 ;  /* 0x000000060e0ebe25 */ /* 0x000fe2000f8e000f */
[----:B------:R-:W-:Y:S01]  /*b240*/  MOV R13, c[0x0][0x10] ;  /* 0x00000400000d7a02 */ /* 0x000fe20000000f00 */
[----:B------:R-:W-:-:S04]  /*b250*/  HFMA2.MMA R21, -RZ, RZ, 0, 4.76837158203125e-07 ;  /* 0x00000008ff157435 */ /* 0x000fc800000001ff */
[----:B------:R-:W2:Y:S04]  /*b260*/  @!P3 LDG.E.64 R14, [R14.64] ;  /* 0x000000120e0eb981 */ /* 0x000ea8000c1e1b00 */
[-C--:B------:R-:W-:Y:S02]  /*b270*/  @!P6 IMAD R12, R12, R13.reuse, UR24 ;  /* 0x000000180c0cee24 */ /* 0x080fe4000f8e020d */
[----:B------:R-:W-:Y:S02]  /*b280*/  @!P4 IMAD R20, R20, R13, UR24 ;  /* 0x000000181414ce24 */ /* 0x000fe4000f8e020d */
[----:B------:R-:W-:-:S04]  /*b290*/  @!P6 IMAD.WIDE.U32 R12, R12, R17, UR6 ;  /* 0x000000060c0cee25 */ /* 0x000fc8000f8e0011 */
[----:B------:R-:W-:Y:S02]  /*b2a0*/  @!P4 IMAD.WIDE.U32 R20, R20, R21, UR6 ;  /* 0x000000061414ce25 */ /* 0x000fe4000f8e0015 */
[----:B------:R-:W3:Y:S04]  /*b2b0*/  @!P6 LDG.E.64 R12, [R12.64] ;  /* 0x000000120c0ce981 */ /* 0x000ee8000c1e1b00 */
        /* <DEDUP_REMOVED lines=12> */
.L_x_2301:
[----:B------:R-:W-:-:S06]  /*b380*/  UISETP.GT.AND UP0, UPT, UR14, 0x4, UPT ;  /* 0x000000040e00788c */ /* 0x000fcc000bf04270 */
[----:B------:R-:W-:-:S13]  /*b390*/  PLOP3.LUT P3, PT, PT, PT, UP0, 0x80, 0x0 ;  /* 0x000000000000781c */ /* 0x000fda0003f6f008 */
[----:B------:R-:W-:Y:S05]  /*b3a0*/  @!P3 BRA `(.L_x_2303) ;  /* 0x000005100000b947 */ /* 0x000fea0003800000 */
[----:B0-----:R-:W-:Y:S02]  /*b3b0*/  MOV R12, UR5 ;  /* 0x00000005000c7c02 */ /* 0x001fe40008000f00 */
[----:B------:R-:W-:Y:S02]  /*b3c0*/  MOV R13, c[0x0][0x10] ;  /* 0x00000400000d7a02 */ /* 0x000fe40000000f00 */
[----:B------:R-:W-:Y:S02]  /*b3d0*/  ISETP.EQ.OR P0, PT, R12, UR20, P2 ;  /* 0x000000140c007c0c */ /* 0x000fe40009702670 */
[----:B------:R-:W-:Y:S02]  /*b3e0*/  MOV R14, UR5 ;  /* 0x00000005000e7c02 */ /* 0x000fe40008000f00 */
[----:B------:R-:W-:Y:S02]  /*b3f0*/  MOV R17, UR5 ;  /* 0x0000000500117c02 */ /* 0x000fe40008000f00 */
[----:B------:R-:W-:-:S07]  /*b400*/  IADD3 R14, R14, 0x1, RZ ;  /* 0x000000010e0e7810 */ /* 0x000fce0007ffe0ff */
[----:B------:R-:W-:Y:S01]  /*b410*/  @!P0 IMAD R12, R12, R13, UR24 ;  /* 0x000000180c0c8e24 */ /* 0x000fe2000f8e020d */
[----:B------:R-:W-:Y:S01]  /*b420*/  HFMA2.MMA R13, -RZ, RZ, 0, 4.76837158203125e-07 ;  /* 0x00000008ff0d7435 */ /* 0x000fe200000001ff */
[----:B------:R-:W-:Y:S02]  /*b430*/  IADD3 R17, R17, 0x3, RZ ;  /* 0x0000000311117810 */ /* 0x000fe40007ffe0ff */
[----:B------:R-:W-:-:S07]  /*b440*/  ISETP.EQ.OR P4, PT, R14, UR20, P2 ;  /* 0x000000140e007c0c */ /* 0x000fce0009782670 */
[----:B------:R-:W-:-:S06]  /*b450*/  @!P0 IMAD.WIDE.U32 R12, R12, R13, UR6 ;  /* 0x000000060c0c8e25 */ /* 0x000fcc000f8e000d */
[----:B------:R-:W2:Y:S01]  /*b460*/  @!P0 LDG.E.64 R12, [R12.64] ;  /* 0x000000120c0c8981 */ /* 0x000ea2000c1e1b00 */
[----:B------:R-:W-:Y:S02]  /*b470*/  ISETP.EQ.OR P3, PT, R17, UR20, P2 ;  /* 0x0000001411007c0c */ /* 0x000fe40009762670 */
[----:B------:R-:W-:Y:S02]  /*b480*/  MOV R22, c[0x0][0x10] ;  /* 0x0000040000167a02 */ /* 0x000fe40000000f00 */
[----:B------:R-:W-:-:S05]  /*b490*/  MOV R15, c[0x0][0x10] ;  /* 0x00000400000f7a02 */ /* 0x000fca0000000f00 */
[----:B------:R-:W-:Y:S01]  /*b4a0*/  @!P4 IMAD R14, R14, R15, UR24 ;  /* 0x000000180e0ece24 */ /* 0x000fe2000f8e020f */
[----:B------:R-:W-:-:S03]  /*b4b0*/  HFMA2.MMA R15, -RZ, RZ, 0, 4.76837158203125e-07 ;  /* 0x00000008ff0f7435 */ /* 0x000fc600000001ff */
[----:B------:R-:W-:Y:S01]  /*b4c0*/  @!P3 IMAD R22, R17, R22, UR24 ;  /* 0x000000181116be24 */ /* 0x000fe2000f8e0216 */
[----:B------:R-:W-:Y:S01]  /*b4d0*/  MOV R17, UR5 ;  /* 0x0000000500117c02 */ /* 0x000fe20008000f00 */
[----:B------:R-:W-:-:S03]  /*b4e0*/  HFMA2.MMA R21, -RZ, RZ, 0, 4.76837158203125e-07 ;  /* 0x00000008ff157435 */ /* 0x000fc600000001ff */
[----:B------:R-:W-:Y:S02]  /*b4f0*/  IADD3 R17, R17, 0x4, RZ ;  /* 0x0000000411117810 */ /* 0x000fe40007ffe0ff */
[----:B------:R-:W-:Y:S01]  /*b500*/  MOV R20, c[0x0][0x10] ;  /* 0x0000040000147a02 */ /* 0x000fe20000000f00 */
[----:B------:R-:W-:Y:S01]  /*b510*/  @!P4 IMAD.WIDE.U32 R14, R14, R15, UR6 ;  /* 0x000000060e0ece25 */ /* 0x000fe2000f8e000f */
[----:B------:R-:W-:-:S05]  /*b520*/  MOV R23, 0x8 ;  /* 0x0000000800177802 */ /* 0x000fca0000000f00 */
[----:B------:R-:W3:Y:S01]  /*b530*/  @!P4 LDG.E.64 R14, [R14.64] ;  /* 0x000000120e0ec981 */ /* 0x000ee2000c1e1b00 */
[----:B------:R-:W-:-:S06]  /*b540*/  @!P3 IMAD.WIDE.U32 R22, R22, R23, UR6 ;  /* 0x000000061616be25 */ /* 0x000fcc000f8e0017 */
[----:B------:R-:W4:Y:S01]  /*b550*/  @!P3 LDG.E.64 R22, [R22.64] ;  /* 0x000000121616b981 */ /* 0x000f22000c1e1b00 */
[----:B--2---:R-:W-:Y:S01]  /*b560*/  @!P0 FADD.FTZ R10, R10, R12 ;  /* 0x0000000c0a0a8221 */ /* 0x004fe20000010000 */
[----:B------:R-:W-:Y:S01]  /*b570*/  MOV R12, UR5 ;  /* 0x00000005000c7c02 */ /* 0x000fe20008000f00 */
[----:B------:R-:W-:Y:S01]  /*b580*/  @!P0 FADD.FTZ R11, R11, R13 ;  /* 0x0000000d0b0b8221 */ /* 0x000fe20000010000 */
[----:B------:R-:W-:Y:S02]  /*b590*/  ISETP.EQ.OR P0, PT, R17, UR20, P2 ;  /* 0x0000001411007c0c */ /* 0x000fe40009702670 */
[----:B------:R-:W-:-:S04]  /*b5a0*/  IADD3 R12, R12, 0x2, RZ ;  /* 0x000000020c0c7810 */ /* 0x000fc80007ffe0ff */
[----:B------:R-:W-:Y:S01]  /*b5b0*/  ISETP.EQ.OR P6, PT, R12, UR20, P2 ;  /* 0x000000140c007c0c */ /* 0x000fe200097c2670 */
[----:B------:R-:W-:-:S12]  /*b5c0*/  HFMA2.MMA R13, -RZ, RZ, 0, 4.76837158203125e-07 ;  /* 0x00000008ff0d7435 */ /* 0x000fd800000001ff */
[----:B------:R-:W-:Y:S01]  /*b5d0*/  @!P6 IMAD R20, R12, R20, UR24 ;  /* 0x000000180c14ee24 */ /* 0x000fe2000f8e0214 */
[----:B------:R-:W-:-:S03]  /*b5e0*/  MOV R12, c[0x0][0x10] ;  /* 0x00000400000c7a02 */ /* 0x000fc60000000f00 */
[----:B------:R-:W-:-:S04]  /*b5f0*/  @!P6 IMAD.WIDE.U32 R20, R20, R21, UR6 ;  /* 0x000000061414ee25 */ /* 0x000fc8000f8e0015 */
[----:B------:R-:W-:Y:S02]  /*b600*/  @!P0 IMAD R12, R17, R12, UR24 ;  /* 0x00000018110c8e24 */ /* 0x000fe4000f8e020c */
[----:B------:R-:W2:Y:S01]  /*b610*/  @!P6 LDG.E.64 R20, [R20.64] ;  /* 0x000000121414e981 */ /* 0x000ea2000c1e1b00 */
[----:B---3--:R-:W-:Y:S02]  /*b620*/  @!P4 FADD.FTZ R10, R10, R14 ;  /* 0x0000000e0a0ac221 */ /* 0x008fe40000010000 */
[----:B------:R-:W-:-:S06]  /*b630*/  @!P0 IMAD.WIDE.U32 R12, R12, R13, UR6 ;  /* 0x000000060c0c8e25 */ /* 0x000fcc000f8e000d */
[----:B------:R-:W3:Y:S01]  /*b640*/  @!P0 LDG.E.64 R12, [R12.64] ;  /* 0x000000120c0c8981 */ /* 0x000ee2000c1e1b00 */
[----:B------:R-:W-:Y:S01]  /*b650*/  IADD3 R14, R17, 0x1, RZ ;  /* 0x00000001110e7810 */ /* 0x000fe20007ffe0ff */
[----:B------:R-:W-:-:S03]  /*b660*/  @!P4 FADD.FTZ R11, R11, R15 ;  /* 0x0000000f0b0bc221 */ /* 0x000fc60000010000 */
[----:B------:R-:W-:Y:S02]  /*b670*/  ISETP.EQ.OR P4, PT, R14, UR20, P2 ;  /* 0x000000140e007c0c */ /* 0x000fe40009782670 */
[----:B------:R-:W-:Y:S01]  /*b680*/  MOV R15, c[0x0][0x10] ;  /* 0x00000400000f7a02 */ /* 0x000fe20000000f00 */
[----:B--2---:R-:W-:Y:S01]  /*b690*/  @!P6 FADD.FTZ R10, R10, R20 ;  /* 0x000000140a0ae221 */ /* 0x004fe20000010000 */
[----:B------:R-:W-:Y:S01]  /*b6a0*/  IADD3 R20, R17, 0x2, RZ ;  /* 0x0000000211147810 */ /* 0x000fe20007ffe0ff */
[----:B------:R-:W-:Y:S02]  /*b6b0*/  @!P6 FADD.FTZ R11, R11, R21 ;  /* 0x000000150b0be221 */ /* 0x000fe40000010000 */
[----:B----4-:R-:W-:Y:S01]  /*b6c0*/  @!P3 FADD.FTZ R10, R10, R22 ;  /* 0x000000160a0ab221 */ /* 0x010fe20000010000 */
[----:B------:R-:W-:-:S03]  /*b6d0*/  ISETP.EQ.OR P6, PT, R20, UR20, P2 ;  /* 0x0000001414007c0c */ /* 0x000fc600097c2670 */
[----:B---3--:R-:W-:Y:S01]  /*b6e0*/  @!P0 FADD.FTZ R10, R10, R12 ;  /* 0x0000000c0a0a8221 */ /* 0x008fe20000010000 */
[----:B------:R-:W-:Y:S01]  /*b6f0*/  MOV R12, c[0x0][0x10] ;  /* 0x00000400000c7a02 */ /* 0x000fe20000000f00 */
[----:B------:R-:W-:-:S04]  /*b700*/  @!P3 FADD.FTZ R11, R11, R23 ;  /* 0x000000170b0bb221 */ /* 0x000fc80000010000 */
[----:B------:R-:W-:Y:S01]  /*b710*/  @!P4 IMAD R14, R14, R12, UR24 ;  /* 0x000000180e0ece24 */ /* 0x000fe2000f8e020c */
[----:B------:R-:W-:-:S03]  /*b720*/  IADD3 R12, R17, 0x3, RZ ;  /* 0x00000003110c7810 */ /* 0x000fc60007ffe0ff */
[----:B------:R-:W-:Y:S01]  /*b730*/  @!P6 IMAD R20, R20, R15, UR24 ;  /* 0x000000181414ee24 */ /* 0x000fe2000f8e020f */
[----:B------:R-:W-:Y:S01]  /*b740*/  HFMA2.MMA R15, -RZ, RZ, 0, 4.76837158203125e-07 ;  /* 0x00000008ff0f7435 */ /* 0x000fe200000001ff */
[----:B------:R-:W-:Y:S01]  /*b750*/  ISETP.EQ.OR P3, PT, R12, UR20, P2 ;  /* 0x000000140c007c0c */ /* 0x000fe20009762670 */
[----:B------:R-:W-:Y:S01]  /*b760*/  HFMA2.MMA R23, -RZ, RZ, 0, 4.76837158203125e-07 ;  /* 0x00000008ff177435 */ /* 0x000fe200000001ff */
[----:B------:R-:W-:Y:S02]  /*b770*/  MOV R21, 0x8 ;  /* 0x0000000800157802 */ /* 0x000fe40000000f00 */
[----:B------:R-:W-:-:S05]  /*b780*/  MOV R22, c[0x0][0x10] ;  /* 0x0000040000167a02 */ /* 0x000fca0000000f00 */
[----:B------:R-:W-:-:S04]  /*b790*/  @!P4 IMAD.WIDE.U32 R14, R14, R15, UR6 ;  /* 0x000000060e0ece25 */ /* 0x000fc8000f8e000f */
[----:B------:R-:W-:Y:S02]  /*b7a0*/  @!P6 IMAD.WIDE.U32 R20, R20, R21, UR6 ;  /* 0x000000061414ee25 */ /* 0x000fe4000f8e0015 */
[----:B------:R-:W2:Y:S02]  /*b7b0*/  @!P4 LDG.E.64 R14, [R14.64] ;  /* 0x000000120e0ec981 */ /* 0x000ea4000c1e1b00 */
[----:B------:R-:W-:Y:S02]  /*b7c0*/  @!P3 IMAD R22, R12, R22, UR24 ;  /* 0x000000180c16be24 */ /* 0x000fe4000f8e0216 */
[----:B------:R-:W3:Y:S02]  /*b7d0*/  @!P6 LDG.E.64 R20, [R20.64] ;  /* 0x000000121414e981 */ /* 0x000ee4000c1e1b00 */
[----:B------:R-:W-:-:S06]  /*b7e0*/  @!P3 IMAD.WIDE.U32 R22, R22, R23, UR6 ;  /* 0x000000061616be25 */ /* 0x000fcc000f8e0017 */
[----:B------:R-:W4:Y:S01]  /*b7f0*/  @!P3 LDG.E.64 R22, [R22.64] ;  /* 0x000000121616b981 */ /* 0x000f22000c1e1b00 */
[----:B------:R-:W-:-:S04]  /*b800*/  IADD3 R17, R17, 0x4, RZ ;  /* 0x0000000411117810 */ /* 0x000fc80007ffe0ff */
[----:B------:R0:W1:Y:S01]  /*b810*/  R2UR UR5, R17 ;  /* 0x00000000110573c2 */ /* 0x00006200000e0000 */
[----:B------:R-:W-:Y:S01]  /*b820*/  @!P0 FADD.FTZ R11, R11, R13 ;  /* 0x0000000d0b0b8221 */ /* 0x000fe20000010000 */
[----:B------:R-:W-:Y:S01]  /*b830*/  UIADD3 UR14, UR14, -0x4, URZ ;  /* 0xfffffffc0e0e7890 */ /* 0x000fe2000fffe03f */
[----:B------:R-:W-:-:S03]  /*b840*/  PLOP3.LUT P0, PT, PT, PT, PT, 0x8, 0x0 ;  /* 0x000000000000781c */ /* 0x000fc60003f0e170 */
[----:B------:R-:W-:Y:S01]  /*b850*/  UIADD3 UR14, UR14, -0x4, URZ ;  /* 0xfffffffc0e0e7890 */ /* 0x000fe2000fffe03f */
[----:B--2---:R-:W-:Y:S02]  /*b860*/  @!P4 FADD.FTZ R10, R10, R14 ;  /* 0x0000000e0a0ac221 */ /* 0x004fe40000010000 */
[----:B------:R-:W-:Y:S02]  /*b870*/  @!P4 FADD.FTZ R11, R11, R15 ;  /* 0x0000000f0b0bc221 */ /* 0x000fe40000010000 */
[----:B---3--:R-:W-:Y:S02]  /*b880*/  @!P6 FADD.FTZ R10, R10, R20 ;  /* 0x000000140a0ae221 */ /* 0x008fe40000010000 */
[----:B------:R-:W-:Y:S02]  /*b890*/  @!P6 FADD.FTZ R11, R11, R21 ;  /* 0x000000150b0be221 */ /* 0x000fe40000010000 */
[----:B----4-:R-:W-:Y:S02]  /*b8a0*/  @!P3 FADD.FTZ R10, R10, R22 ;  /* 0x000000160a0ab221 */ /* 0x010fe40000010000 */
[----:B------:R-:W-:-:S02]  /*b8b0*/  @!P3 FADD.FTZ R11, R11, R23 ;  /* 0x000000170b0bb221 */ /* 0x000fc40000010000 */
.L_x_2303:
[----:B01----:R-:W-:-:S13]  /*b8c0*/  ISETP.NE.OR P0, PT, RZ, UR14, P0 ;  /* 0x0000000eff007c0c */ /* 0x003fda0008705670 */
[----:B------:R-:W-:Y:S05]  /*b8d0*/  @!P0 BRA `(.L_x_2299) ;  /* 0x000002a000008947 */ /* 0x000fea0003800000 */
.L_x_2300:
[----:B0-----:R-:W-:Y:S01]  /*b8e0*/  MOV R12, UR5 ;  /* 0x00000005000c7c02 */ /* 0x001fe20008000f00 */
[----:B------:R-:W-:Y:S01]  /*b8f0*/  HFMA2.MMA R14, -RZ, RZ, 0, 4.76837158203125e-07 ;  /* 0x00000008ff0e7435 */ /* 0x000fe200000001ff */
[----:B------:R-:W-:Y:S02]  /*b900*/  MOV R13, c[0x0][0x10] ;  /* 0x00000400000d7a02 */ /* 0x000fe40000000f00 */
[----:B------:R-:W-:-:S13]  /*b910*/  ISETP.EQ.OR P0, PT, R12, UR20, P2 ;  /* 0x000000140c007c0c */ /* 0x000fda0009702670 */
[----:B------:R-:W-:-:S04]  /*b920*/  @!P0 IMAD R12, R12, R13, UR24 ;  /* 0x000000180c0c8e24 */ /* 0x000fc8000f8e020d */
[----:B------:R-:W-:Y:S01]  /*b930*/  @!P0 IMAD.WIDE.U32 R14, R12, R14, UR6 ;  /* 0x000000060c0e8e25 */ /* 0x000fe2000f8e000e */
[----:B------:R-:W-:-:S04]  /*b940*/  MOV R12, UR5 ;  /* 0x00000005000c7c02 */ /* 0x000fc80008000f00 */
[----:B------:R-:W-:Y:S01]  /*b950*/  IADD3 R12, R12, 0x1, RZ ;  /* 0x000000010c0c7810 */ /* 0x000fe20007ffe0ff */
[----:B------:R-:W2:Y:S03]  /*b960*/  @!P0 LDG.E.64 R14, [R14.64] ;  /* 0x000000120e0e8981 */ /* 0x000ea6000c1e1b00 */
[----:B------:R-:W-:-:S13]  /*b970*/  ISETP.EQ.OR P3, PT, R12, UR20, P2 ;  /* 0x000000140c007c0c */ /* 0x000fda0009762670 */
[----:B------:R-:W-:Y:S01]  /*b980*/  @!P3 IMAD R13, R12, R13, UR24 ;  /* 0x000000180c0dbe24 */ /* 0x000fe2000f8e020d */
[----:B------:R-:W-:-:S05]  /*b990*/  MOV R12, 0x8 ;  /* 0x00000008000c7802 */ /* 0x000fca0000000f00 */
[----:B------:R-:W-:-:S06]  /*b9a0*/  @!P3 IMAD.WIDE.U32 R12, R13, R12, UR6 ;  /* 0x000000060d0cbe25 */ /* 0x000fcc000f8e000c */
[----:B------:R-:W3:Y:S01]  /*b9b0*/  @!P3 LDG.E.64 R12, [R12.64] ;  /* 0x000000120c0cb981 */ /* 0x000ee2000c1e1b00 */
        /* <DEDUP_REMOVED lines=10> */
[----:B------:R-:W-:-:S03]  /*ba60*/  @!P3 FADD.FTZ R11, R11, R13 ;  /* 0x0000000d0b0bb221 */ /* 0x000fc60000010000 */
[----:B------:R-:W-:-:S04]  /*ba70*/  IADD3 R12, R12, 0x3, RZ ;  /* 0x000000030c0c7810 */ /* 0x000fc80007ffe0ff */
[----:B------:R-:W-:Y:S01]  /*ba80*/  ISETP.EQ.OR P3, PT, R12, UR20, P2 ;  /* 0x000000140c007c0c */ /* 0x000fe20009762670 */
[----:B------:R-:W-:Y:S01]  /*ba90*/  @!P0 IMAD.WIDE.U32 R14, R14, R15, UR6 ;  /* 0x000000060e0e8e25 */ /* 0x000fe2000f8e000f */
[----:B------:R-:W-:-:S05]  /*baa0*/  MOV R13, c[0x0][0x10] ;  /* 0x00000400000d7a02 */ /* 0x000fca0000000f00 */
[----:B------:R-:W2:Y:S06]  /*bab0*/  @!P0 LDG.E.64 R14, [R14.64] ;  /* 0x000000120e0e8981 */ /* 0x000eac000c1e1b00 */
[----:B------:R-:W-:Y:S01]  /*bac0*/  @!P3 IMAD R13, R12, R13, UR24 ;  /* 0x000000180c0dbe24 */ /* 0x000fe2000f8e020d */
[----:B------:R-:W-:-:S10]  /*bad0*/  HFMA2.MMA R12, -RZ, RZ, 0, 4.76837158203125e-07 ;  /* 0x00000008ff0c7435 */ /* 0x000fd400000001ff */
        /* <DEDUP_REMOVED lines=10> */
.L_x_2299:
[----:B0-----:R-:W-:-:S04]  /*bb80*/  MOV R12, c[0x0][0xc] ;  /* 0x00000300000c7a02 */ /* 0x001fc80000000f00 */
[----:B------:R-:W-:-:S13]  /*bb90*/  LOP3.LUT P0, R12, R12, 0x3, RZ, 0xc0, !PT ;  /* 0x000000030c0c7812 */ /* 0x000fda000780c0ff */
[----:B------:R-:W-:Y:S05]  /*bba0*/  @!P0 BRA `(.L_x_2296) ;  /* 0x0000026000008947 */ /* 0x000fea0003800000 */
[----:B------:R-:W-:Y:S01]  /*bbb0*/  MOV R13, UR5 ;  /* 0x00000005000d7c02 */ /* 0x000fe20008000f00 */
        /* <DEDUP_REMOVED lines=12> */
.L_x_2305:
[----:B------:R-:W-:Y:S05]  /*bc80*/  BSYNC B0 ;  /* 0x0000000000007941 */ /* 0x000fea0003800000 */
.L_x_2304:
[----:B------:R-:W-:Y:S05]  /*bc90*/  @!P3 BRA `(.L_x_2296) ;  /* 0x000001700000b947 */ /* 0x000fea0003800000 */
[----:B------:R-:W-:Y:S01]  /*bca0*/  MOV R13, UR5 ;  /* 0x00000005000d7c02 */ /* 0x000fe20008000f00 */
[----:B------:R-:W-:Y:S01]  /*bcb0*/  HFMA2.MMA R15, -RZ, RZ, 0, 4.76837158203125e-07 ;  /* 0x00000008ff0f7435 */ /* 0x000fe200000001ff */
[----:B------:R-:W-:Y:S02]  /*bcc0*/  MOV R14, c[0x0][0x10] ;  /* 0x00000400000e7a02 */ /* 0x000fe40000000f00 */
[----:B------:R-:W-:-:S04]  /*bcd0*/  IADD3 R13, R13, 0x1, RZ ;  /* 0x000000010d0d7810 */ /* 0x000fc80007ffe0ff */
[----:B------:R-:W-:-:S13]  /*bce0*/  ISETP.EQ.OR P0, PT, R13, UR20, P2 ;  /* 0x000000140d007c0c */ /* 0x000fda0009702670 */
[----:B------:R-:W-:-:S04]  /*bcf0*/  @!P0 IMAD R14, R13, R14, UR24 ;  /* 0x000000180d0e8e24 */ /* 0x000fc8000f8e020e */
[----:B------:R-:W-:-:S06]  /*bd00*/  @!P0 IMAD.WIDE.U32 R14, R14, R15, UR6 ;  /* 0x000000060e0e8e25 */ /* 0x000fcc000f8e000f */
[----:B------:R-:W2:Y:S01]  /*bd10*/  @!P0 LDG.E.64 R14, [R14.64] ;  /* 0x000000120e0e8981 */ /* 0x000ea2000c1e1b00 */
[----:B------:R-:W-:Y:S02]  /*bd20*/  UIADD3 UR5, UR5, 0x2, URZ ;  /* 0x0000000205057890 */ /* 0x000fe4000fffe03f */
[----:B------:R-:W-:-:S04]  /*bd30*/  ULDC UR14, c[0x0][0x10] ;  /* 0x00000400000e7ab9 */ /* 0x000fc80000000800 */
[----:B------:R-:W-:Y:S01]  /*bd40*/  MOV R13, UR5 ;  /* 0x00000005000d7c02 */ /* 0x000fe20008000f00 */
[----:B--2---:R-:W-:Y:S02]  /*bd50*/  @!P0 FADD.FTZ R10, R10, R14 ;  /* 0x0000000e0a0a8221 */ /* 0x004fe40000010000 */
[----:B------:R-:W-:Y:S01]  /*bd60*/  @!P0 FADD.FTZ R11, R11, R15 ;  /* 0x0000000f0b0b8221 */ /* 0x000fe20000010000 */
        /* <DEDUP_REMOVED lines=9> */
[----:B------:R-:W-:Y:S02]  /*be00*/  @!P0 FADD.FTZ R11, R11, R13 ;  /* 0x0000000d0b0b8221 */ /* 0x000fe40000010000 */
.L_x_2296:
[----:B------:R1:W5:Y:S04]  /*be10*/  LDL R17, [R1+0x1e0] ;  /* 0x0001e00001117983 */ /* 0x0003680000100800 */
[----:B0-----:R1:W5:Y:S04]  /*be20*/  LDL R15, [R1+0x68] ;  /* 0x00006800010f7983 */ /* 0x0013680000100800 */
[----:B------:R1:W5:Y:S04]  /*be30*/  LDL R14, [R1+0x1e4] ;  /* 0x0001e400010e7983 */ /* 0x0003680000100800 */
[----:B------:R1:W5:Y:S04]  /*be40*/  LDL R13, [R1+0x6c] ;  /* 0x00006c00010d7983 */ /* 0x0003680000100800 */
[----:B------:R-:W-:Y:S04]  /*be50*/  @!P2 STS.64 [0xb0], R10 ;  /* 0x0000b00aff00a388 */ /* 0x000fe80000000a00 */
[----:B------:R-:W-:Y:S06]  /*be60*/  BAR.SYNC.DEFER_BLOCKING 0x0 ;  /* 0x0000000000007b1d */ /* 0x000fec0000010000 */
[----:B------:R-:W0:Y:S02]  /*be70*/  LDS.64 R10, [0xb0] ;  /* 0x0000b000ff0a7984 */ /* 0x000e240000000a00 */
[----:B0-----:R-:W-:-:S02]  /*be80*/  FMUL.FTZ R10, R10, c[0x0][0x20c] ;  /* 0x000083000a0a7a20 */ /* 0x001fc40000410000 */
[----:B------:R-:W-:Y:S02]  /*be90*/  FMUL.FTZ R11, R11, c[0x0][0x20c] ;  /* 0x000083000b0b7a20 */ /* 0x000fe40000410000 */
[----:B------:R1:W0:Y:S08]  /*bea0*/  R2UR UR5, R10 ;  /* 0x000000000a0573c2 */ /* 0x00023000000e0000 */
[----:B------:R1:W2:Y:S01]  /*beb0*/  R2UR UR6, R11 ;  /* 0x000000000b0673c2 */ /* 0x0002a200000e0000 */
[----:B------:R-:W-:Y:S05]  /*bec0*/  @!P5 BRA `(.L_x_2306) ;  /* 0x000001400000d947 */ /* 0x000fea0003800000 */
[----:B-1---5:R-:W-:-:S04]  /*bed0*/  FFMA.FTZ R10, R17, R8, R6 ;  /* 0x00000008110a7223 */ /* 0x022fc80000010006 */
[----:B------:R-:W-:-:S06]  /*bee0*/  FMUL.FTZ R11, R10, -1.4426950216293334961 ;  /* 0xbfb8aa3b0a0b7820 */ /* 0x000fcc0000410000 */
[----:B------:R-:W1:Y:S02]  /*bef0*/  MUFU.EX2 R11, R11 ;  /* 0x0000000b000b7308 */ /* 0x000e640000000800 */
[----:B-1----:R-:W-:-:S06]  /*bf00*/  FADD.FTZ R11, R11, 1 ;  /* 0x3f8000000b0b7421 */ /* 0x002fcc0000010000 */
[----:B------:R-:W1:Y:S02]  /*bf10*/  MUFU.RCP R11, R11 ;  /* 0x0000000b000b7308 */ /* 0x000e640000001000 */
[----:B-1----:R-:W-:Y:S02]  /*bf20*/  FMUL.FTZ R12, R15, R11 ;  /* 0x0000000b0f0c7220 */ /* 0x002fe40000410000 */
[----:B------:R-:W-:-:S04]  /*bf30*/  FADD.FTZ R11, -R11, 1 ;  /* 0x3f8000000b0b7421 */ /* 0x000fc80000010100 */
[----:B------:R-:W-:Y:S02]  /*bf40*/  FFMA.FTZ R11, R10, R11, 1 ;  /* 0x3f8000000a0b7423 */ /* 0x000fe4000001000b */
[----:B------:R-:W-:Y:S02]  /*bf50*/  FFMA.FTZ R10, R14, R9, R7 ;  /* 0x000000090e0a7223 */ /* 0x000fe40000010007 */
[----:B------:R-:W-:Y:S02]  /*bf60*/  FMUL.FTZ R15, R12, R11 ;  /* 0x0000000b0c0f7220 */ /* 0x000fe40000410000 */
[----:B------:R-:W-:-:S03]  /*bf70*/  FMUL.FTZ R11, R10, -1.4426950216293334961 ;  /* 0xbfb8aa3b0a0b7820 */ /* 0x000fc60000410000 */
[----:B------:R1:W-:Y:S03]  /*bf80*/  STL [R1+0x68], R15 ;  /* 0x0000680f01007387 */ /* 0x0003e60000100800 */
[----:B------:R-:W3:Y:S02]  /*bf90*/  MUFU.EX2 R11, R11 ;  /* 0x0000000b000b7308 */ /* 0x000ee40000000800 */
[----:B---3--:R-:W-:-:S06]  /*bfa0*/  FADD.FTZ R11, R11, 1 ;  /* 0x3f8000000b0b7421 */ /* 0x008fcc0000010000 */
[----:B------:R-:W3:Y:S02]  /*bfb0*/  MUFU.RCP R11, R11 ;  /* 0x0000000b000b7308 */ /* 0x000ee40000001000 */
[----:B---3--:R-:W-:Y:S02]  /*bfc0*/  FMUL.FTZ R12, R13, R11 ;  /* 0x0000000b0d0c7220 */ /* 0x008fe40000410000 */
[----:B------:R-:W-:-:S04]  /*bfd0*/  FADD.FTZ R11, -R11, 1 ;  /* 0x3f8000000b0b7421 */ /* 0x000fc80000010100 */
[----:B------:R-:W-:-:S04]  /*bfe0*/  FFMA.FTZ R11, R10, R11, 1 ;  /* 0x3f8000000a0b7423 */ /* 0x000fc8000001000b */
[----:B------:R-:W-:-:S05]  /*bff0*/  FMUL.FTZ R13, R12, R11 ;  /* 0x0000000b0c0d7220 */ /* 0x000fca0000410000 */
[----:B------:R1:W-:Y:S02]  /*c000*/  STL [R1+0x6c], R13 ;  /* 0x00006c0d01007387 */ /* 0x0003e40000100800 */
.L_x_2306:
[----:B------:R-:W-:Y:S01]  /*c010*/  BSSY B0, `(.L_x_2307) ;  /* 0x0000014000007945 */ /* 0x000fe20003800000 */
[----:B------:R-:W-:Y:S05]  /*c020*/  @!P1 BRA `(.L_x_2308) ;  /* 0x0000012000009947 */ /* 0x000fea0003800000 */
[----:B01----:R-:W-:Y:S02]  /*c030*/  MOV R11, UR5 ;  /* 0x00000005000b7c02 */ /* 0x003fe40008000f00 */
[----:B-----5:R-:W-:Y:S02]  /*c040*/  SHF.R.S32.HI R12, RZ, 0x1f, R16 ;  /* 0x0000001fff0c7819 */ /* 0x020fe40000011410 */
[----:B------:R-:W-:Y:S01]  /*c050*/  MOV R10, UR5 ;  /* 0x00000005000a7c02 */ /* 0x000fe20008000f00 */
[----:B--2---:R-:W-:Y:S02]  /*c060*/  FFMA.FTZ R11, R14, R11, UR6 ;  /* 0x000000060e0b7e23 */ /* 0x004fe4000801000b */
[----:B------:R-:W-:Y:S01]  /*c070*/  IMAD R14, R12, c[0x0][0x1d8], RZ ;  /* 0x000076000c0e7a24 */ /* 0x000fe200078e02ff */
[----:B------:R-:W-:Y:S01]  /*c080*/  MOV R12, R2 ;  /* 0x00000002000c7202 */ /* 0x000fe20000000f00 */
[----:B------:R-:W-:Y:S01]  /*c090*/  FFMA.FTZ R11, R9, R13, -R11 ;  /* 0x0000000d090b7223 */ /* 0x000fe2000001080b */
[----:B------:R-:W-:Y:S01]  /*c0a0*/  MOV R13, R5 ;  /* 0x00000005000d7202 */ /* 0x000fe20000000f00 */
[----:B------:R-:W-:-:S02]  /*c0b0*/  IMAD R14, R16, c[0x0][0x1dc], R14 ;  /* 0x00007700100e7a24 */ /* 0x000fc400078e020e */
[----:B------:R-:W-:Y:S02]  /*c0c0*/  FFMA.FTZ R10, R17, R10, UR6 ;  /* 0x00000006110a7e23 */ /* 0x000fe4000801000a */
[----:B------:R-:W-:-:S04]  /*c0d0*/  IMAD.WIDE.U32 R12, R16, c[0x0][0x1d8], R12 ;  /* 0x00007600100c7a25 */ /* 0x000fc800078e000c */
[----:B------:R-:W-:Y:S01]  /*c0e0*/  FFMA.FTZ R10, R8, R15, -R10 ;  /* 0x0000000f080a7223 */ /* 0x000fe2000001080a */
[----:B------:R-:W-:Y:S01]  /*c0f0*/  IADD3 R13, R13, R14, RZ ;  /* 0x0000000e0d0d7210 */ /* 0x000fe20007ffe0ff */
[----:B------:R-:W-:Y:S01]  /*c100*/  FMUL.FTZ R11, R11, UR25 ;  /* 0x000000190b0b7c20 */ /* 0x000fe20008410000 */
[----:B------:R-:W-:Y:S01]  /*c110*/  LEA R14, P0, R12, c[0x0][0x160], 0x2 ;  /* 0x000058000c0e7a11 */ /* 0x000fe200078010ff */
[----:B------:R-:W-:-:S03]  /*c120*/  FMUL.FTZ R10, R10, UR25 ;  /* 0x000000190a0a7c20 */ /* 0x000fc60008410000 */
[----:B------:R-:W-:-:S05]  /*c130*/  LEA.HI.X R15, R12, c[0x0][0x164], R13, 0x2, P0 ;  /* 0x000059000c0f7a11 */ /* 0x000fca00000f140d */
[----:B------:R0:W-:Y:S04]  /*c140*/  STG.E.64 [R14.64], R10 ;  /* 0x0000000a0e007986 */ /* 0x0001e8000c101b12 */
.L_x_2308:
[----:B------:R-:W-:Y:S05]  /*c150*/  BSYNC B0 ;  /* 0x0000000000007941 */ /* 0x000fea0003800000 */
.L_x_2307:
[----:B------:R3:W5:Y:S04]  /*c160*/  LDL R21, [R1+0x1f0] ;  /* 0x0001f00001157983 */ /* 0x0007680000100800 */
[----:B------:R3:W5:Y:S04]  /*c170*/  LDL R20, [R1+0xc8] ;  /* 0x0000c80001147983 */ /* 0x0007680000100800 */
[----:B-----5:R3:W5:Y:S01]  /*c180*/  LDL R17, [R1+0x200] ;  /* 0x0002000001117983 */ /* 0x0207620000100800 */
[----:B0-----:R-:W-:-:S03]  /*c190*/  IADD3 R14, R16, 0x10, RZ ;  /* 0x00000010100e7810 */ /* 0x001fc60007ffe0ff */
[----:B-1----:R3:W5:Y:S01]  /*c1a0*/  LDL R13, [R1+0xcc] ;  /* 0x0000cc00010d7983 */ /* 0x0027620000100800 */
[----:B------:R-:W-:Y:S02]  /*c1b0*/  IADD3 R15, R16, 0x10, RZ ;  /* 0x00000010100f7810 */ /* 0x000fe40007ffe0ff */
[----:B------:R-:W-:Y:S02]  /*c1c0*/  SHF.R.S32.HI R14, RZ, 0x1f, R14 ;  /* 0x0000001fff0e7819 */ /* 0x000fe4000001140e */
[----:B------:R-:W-:-:S04]  /*c1d0*/  ISETP.GE.U32.AND P0, PT, R15, c[0x0][0x1e0], PT ;  /* 0x000078000f007a0c */ /* 0x000fc80003f06070 */
[----:B------:R-:W-:-:S04]  /*c1e0*/  ISETP.GE.AND.EX P0, PT, R14, c[0x0][0x1e4], PT, P0 ;  /* 0x000079000e007a0c */ /* 0x000fc80003f06300 */
[----:B------:R-:W-:Y:S01]  /*c1f0*/  ISETP.GT.U32.OR P0, PT, R0, 0x22f, P0 ;  /* 0x0000022f0000780c */ /* 0x000fe20000704470 */
[----:B------:R-:W-:Y:S11]  /*c200*/  @!P5 BRA `(.L_x_2309) ;  /* 0x000001400000d947 */ /* 0x000ff60003800000 */
[----:B---3--:R-:W-:-:S04]  /*c210*/  FFMA.FTZ R11, R21, R8, R6 ;  /* 0x00000008150b7223 */ /* 0x008fc80000010006 */
[----:B------:R-:W-:-:S06]  /*c220*/  FMUL.FTZ R10, R11, -1.4426950216293334961 ;  /* 0xbfb8aa3b0b0a7820 */ /* 0x000fcc0000410000 */
[----:B------:R-:W0:Y:S02]  /*c230*/  MUFU.EX2 R10, R10 ;  /* 0x0000000a000a7308 */ /* 0x000e240000000800 */
[----:B0-----:R-:W-:-:S06]  /*c240*/  FADD.FTZ R10, R10, 1 ;  /* 0x3f8000000a0a7421 */ /* 0x001fcc0000010000 */
[----:B------:R-:W0:Y:S02]  /*c250*/  MUFU.RCP R12, R10 ;  /* 0x0000000a000c7308 */ /* 0x000e240000001000 */
[----:B0-----:R-:W-:Y:S02]  /*c260*/  FMUL.FTZ R10, R20, R12 ;  /* 0x0000000c140a7220 */ /* 0x001fe40000410000 */
[----:B------:R-:W-:-:S04]  /*c270*/  FADD.FTZ R12, -R12, 1 ;  /* 0x3f8000000c0c7421 */ /* 0x000fc80000010100 */
[----:B------:R-:W-:Y:S02]  /*c280*/  FFMA.FTZ R12, R11, R12, 1 ;  /* 0x3f8000000b0c7423 */ /* 0x000fe4000001000c */
[----:B-----5:R-:W-:Y:S02]  /*c290*/  FFMA.FTZ R11, R17, R9, R7 ;  /* 0x00000009110b7223 */ /* 0x020fe40000010007 */
[----:B------:R-:W-:Y:S02]  /*c2a0*/  FMUL.FTZ R20, R10, R12 ;  /* 0x0000000c0a147220 */ /* 0x000fe40000410000 */
[----:B------:R-:W-:-:S03]  /*c2b0*/  FMUL.FTZ R10, R11, -1.4426950216293334961 ;  /* 0xbfb8aa3b0b0a7820 */ /* 0x000fc60000410000 */
[----:B------:R0:W-:Y:S03]  /*c2c0*/  STL [R1+0xc8], R20 ;  /* 0x0000c81401007387 */ /* 0x0001e60000100800 */
[----:B------:R-:W1:Y:S02]  /*c2d0*/  MUFU.EX2 R10, R10 ;  /* 0x0000000a000a7308 */ /* 0x000e640000000800 */
[----:B-1----:R-:W-:-:S06]  /*c2e0*/  FADD.FTZ R10, R10, 1 ;  /* 0x3f8000000a0a7421 */ /* 0x002fcc0000010000 */
[----:B------:R-:W1:Y:S02]  /*c2f0*/  MUFU.RCP R12, R10 ;  /* 0x0000000a000c7308 */ /* 0x000e640000001000 */
[----:B-1----:R-:W-:Y:S02]  /*c300*/  FMUL.FTZ R10, R13, R12 ;  /* 0x0000000c0d0a7220 */ /* 0x002fe40000410000 */
[----:B------:R-:W-:-:S04]  /*c310*/  FADD.FTZ R12, -R12, 1 ;  /* 0x3f8000000c0c7421 */ /* 0x000fc80000010100 */
[----:B------:R-:W-:-:S04]  /*c320*/  FFMA.FTZ R12, R11, R12, 1 ;  /* 0x3f8000000b0c7423 */ /* 0x000fc8000001000c */
[----:B------:R-:W-:-:S05]  /*c330*/  FMUL.FTZ R13, R10, R12 ;  /* 0x0000000c0a0d7220 */ /* 0x000fca0000410000 */
[----:B------:R0:W-:Y:S02]  /*c340*/  STL [R1+0xcc], R13 ;  /* 0x0000cc0d01007387 */ /* 0x0001e40000100800 */
.L_x_2309:
[----:B---3--:R-:W-:Y:S01]  /*c350*/  BSSY B0, `(.L_x_2310) ;  /* 0x0000013000007945 */ /* 0x008fe20003800000 */
[----:B------:R-:W-:Y:S05]  /*c360*/  @P0 BRA `(.L_x_2311) ;  /* 0x0000011000000947 */ /* 0x000fea0003800000 */
[----:B------:R-:W-:Y:S01]  /*c370*/  MOV R10, UR5 ;  /* 0x00000005000a7c02 */ /* 0x000fe20008000f00 */
[----:B------:R-:W-:Y:S01]  /*c380*/  IMAD R14, R14, c[0x0][0x1d8], RZ ;  /* 0x000076000e0e7a24 */ /* 0x000fe200078e02ff */
[----:B------:R-:W-:-:S03]  /*c390*/  MOV R12, R2 ;  /* 0x00000002000c7202 */ /* 0x000fc60000000f00 */
[----:B--2---:R-:W-:Y:S02]  /*c3a0*/  FFMA.FTZ R10, R21, R10, UR6 ;  /* 0x00000006150a7e23 */ /* 0x004fe4000801000a */
[----:B------:R-:W-:Y:S02]  /*c3b0*/  IMAD R14, R15, c[0x0][0x1dc], R14 ;  /* 0x000077000f0e7a24 */ /* 0x000fe400078e020e */
[----:B------:R-:W-:Y:S01]  /*c3c0*/  FFMA.FTZ R11, R8, R20, -R10 ;  /* 0x00000014080b7223 */ /* 0x000fe2000001080a */
[----:B------:R-:W-:-:S05]  /*c3d0*/  MOV R10, UR5 ;  /* 0x00000005000a7c02 */ /* 0x000fca0008000f00 */
[----:B-----5:R-:W-:-:S04]  /*c3e0*/  FFMA.FTZ R10, R17, R10, UR6 ;  /* 0x00000006110a7e23 */ /* 0x020fc8000801000a */
[----:B------:R-:W-:Y:S01]  /*c3f0*/  FFMA.FTZ R10, R9, R13, -R10 ;  /* 0x0000000d090a7223 */ /* 0x000fe2000001080a */
[----:B0-----:R-:W-:-:S05]  /*c400*/  MOV R13, R5 ;  /* 0x00000005000d7202 */ /* 0x001fca0000000f00 */
[----:B------:R-:W-:-:S05]  /*c410*/  IMAD.WIDE.U32 R12, R15, c[0x0][0x1d8], R12 ;  /* 0x000076000f0c7a25 */ /* 0x000fca00078e000c */
[----:B------:R-:W-:Y:S02]  /*c420*/  IADD3 R13, R13, R14, RZ ;  /* 0x0000000e0d0d7210 */ /* 0x000fe40007ffe0ff */
[----:B------:R-:W-:-:S04]  /*c430*/  LEA R14, P0, R12, c[0x0][0x160], 0x2 ;  /* 0x000058000c0e7a11 */ /* 0x000fc800078010ff */
[----:B------:R-:W-:Y:S01]  /*c440*/  LEA.HI.X R15, R12, c[0x0][0x164], R13, 0x2, P0 ;  /* 0x000059000c0f7a11 */ /* 0x000fe200000f140d */
[----:B------:R-:W-:Y:S02]  /*c450*/  FMUL.FTZ R12, R11, UR25 ;  /* 0x000000190b0c7c20 */ /* 0x000fe40008410000 */
[----:B------:R-:W-:-:S05]  /*c460*/  FMUL.FTZ R13, R10, UR25 ;  /* 0x000000190a0d7c20 */ /* 0x000fca0008410000 */
[----:B------:R0:W-:Y:S02]  /*c470*/  STG.E.64 [R14.64], R12 ;  /* 0x0000000c0e007986 */ /* 0x0001e4000c101b12 */
.L_x_2311:
[----:B------:R-:W-:Y:S05]  /*c480*/  BSYNC B0 ;  /* 0x0000000000007941 */ /* 0x000fea0003800000 */
.L_x_2310:
[----:B------:R1:W5:Y:S04]  /*c490*/  LDL R21, [R1+0x1e8] ;  /* 0x0001e80001157983 */ /* 0x0003680000100800 */
[----:B0-----:R1:W5:Y:S04]  /*c4a0*/  LDL R20, [R1+0xd0] ;  /* 0x0000d00001147983 */ /* 0x0013680000100800 */
[----:B-----5:R1:W5:Y:S01]  /*c4b0*/  LDL R17, [R1+0x1f8] ;  /* 0x0001f80001117983 */ /* 0x0203620000100800 */
[----:B------:R-:W-:-:S03]  /*c4c0*/  IADD3 R14, R16, 0x20, RZ ;  /* 0x00000020100e7810 */ /* 0x000fc60007ffe0ff */
[----:B------:R1:W5:Y:S01]  /*c4d0*/  LDL R13, [R1+0xd4] ;  /* 0x0000d400010d7983 */ /* 0x0003620000100800 */
[----:B------:R-:W-:Y:S02]  /*c4e0*/  IADD3 R15, R16, 0x20, RZ ;  /* 0x00000020100f7810 */ /* 0x000fe40007ffe0ff */
[----:B------:R-:W-:Y:S02]  /*c4f0*/  SHF.R.S32.HI R14, RZ, 0x1f, R14 ;  /* 0x0000001fff0e7819 */ /* 0x000fe4000001140e */
[----:B------:R-:W-:-:S04]  /*c500*/  ISETP.GE.U32.AND P0, PT, R15, c[0x0][0x1e0], PT ;  /* 0x000078000f007a0c */ /* 0x000fc80003f06070 */
[----:B------:R-:W-:-:S04]  /*c510*/  ISETP.GE.AND.EX P0, PT, R14, c[0x0][0x1e4], PT, P0 ;  /* 0x000079000e007a0c */ /* 0x000fc80003f06300 */
[----:B------:R-:W-:Y:S01]  /*c520*/  ISETP.GT.U32.OR P0, PT, R0, 0x22f, P0 ;  /* 0x0000022f0000780c */ /* 0x000fe20000704470 */
[----:B------:R-:W-:Y:S11]  /*c530*/  @!P5 BRA `(.L_x_2312) ;  /* 0x000001400000d947 */ /* 0x000ff60003800000 */
        /* <DEDUP_REMOVED lines=20> */
.L_x_2312:
[----:B-1----:R-:W-:Y:S01]  /*c680*/  BSSY B0, `(.L_x_2313) ;  /* 0x0000013000007945 */ /* 0x002fe20003800000 */
        /* <DEDUP_REMOVED lines=18> */
.L_x_2314:
[----:B------:R-:W-:Y:S05]  /*c7b0*/  BSYNC B0 ;  /* 0x0000000000007941 */ /* 0x000fea0003800000 */
.L_x_2313:
[----:B0----5:R0:W5:Y:S01]  /*c7c0*/  LDL R13, [R1+0xdc] ;  /* 0x0000dc00010d7983 */ /* 0x0211620000100800 */
[C---:B------:R-:W-:Y:S02]  /*c7d0*/  IADD3 R15, R16.reuse, 0x30, RZ ;  /* 0x00000030100f7810 */ /* 0x040fe40007ffe0ff */
[C---:B------:R-:W-:Y:S02]  /*c7e0*/  IADD3 R22, R16.reuse, 0x40, RZ ;  /* 0x0000004010167810 */ /* 0x040fe40007ffe0ff */
[C---:B------:R-:W-:Y:S02]  /*c7f0*/  IADD3 R17, R16.reuse, 0x50, RZ ;  /* 0x0000005010117810 */ /* 0x040fe40007ffe0ff */
        /* <DEDUP_REMOVED lines=20> */
[----:B0-----:R-:W3:Y:S02]  /*c940*/  LDL R10, [R1+0x1ec] ;  /* 0x0001ec00010a7983 */ /* 0x001ee40000100800 */
[----:B---3--:R-:W-:-:S04]  /*c950*/  FFMA.FTZ R11, R10, R8, R6 ;  /* 0x000000080a0b7223 */ /* 0x008fc80000010006 */
[----:B------:R-:W-:-:S06]  /*c960*/  FMUL.FTZ R10, R11, -1.4426950216293334961 ;  /* 0xbfb8aa3b0b0a7820 */ /* 0x000fcc0000410000 */
[----:B------:R-:W0:Y:S02]  /*c970*/  MUFU.EX2 R10, R10 ;  /* 0x0000000a000a7308 */ /* 0x000e240000000800 */
[----:B0-----:R-:W-:-:S06]  /*c980*/  FADD.FTZ R10, R10, 1 ;  /* 0x3f8000000a0a7421 */ /* 0x001fcc0000010000 */
[----:B------:R0:W1:Y:S02]  /*c990*/  MUFU.RCP R12, R10 ;  /* 0x0000000a000c7308 */ /* 0x0000640000001000 */
[----:B0-----:R-:W1:Y:S02]  /*c9a0*/  LDL.LU R10, [R1+0xd8] ;  /* 0x0000d800010a7983 */ /* 0x001e640000300800 */
[----:B-1----:R-:W-:Y:S02]  /*c9b0*/  FMUL.FTZ R10, R10, R12 ;  /* 0x0000000c0a0a7220 */ /* 0x002fe40000410000 */
[----:B------:R-:W-:-:S04]  /*c9c0*/  FADD.FTZ R12, -R12, 1 ;  /* 0x3f8000000c0c7421 */ /* 0x000fc80000010100 */
[----:B------:R-:W-:Y:S02]  /*c9d0*/  FFMA.FTZ R12, R11, R12, 1 ;  /* 0x3f8000000b0c7423 */ /* 0x000fe4000001000c */
[----:B------:R-:W3:Y:S02]  /*c9e0*/  LDL R11, [R1+0x1fc] ;  /* 0x0001fc00010b7983 */ /* 0x000ee40000100800 */
[----:B------:R-:W-:-:S05]  /*c9f0*/  FMUL.FTZ R12, R10, R12 ;  /* 0x0000000c0a0c7220 */ /* 0x000fca0000410000 */
[----:B------:R0:W-:Y:S01]  /*ca00*/  STL [R1+0xd8], R12 ;  /* 0x0000d80c01007387 */ /* 0x0001e20000100800 */
[----:B---3--:R-:W-:-:S04]  /*ca10*/  FFMA.FTZ R11, R11, R9, R7 ;  /* 0x000000090b0b7223 */ /* 0x008fc80000010007 */
[----:B------:R-:W-:-:S06]  /*ca20*/  FMUL.FTZ R10, R11, -1.4426950216293334961 ;  /* 0xbfb8aa3b0b0a7820 */ /* 0x000fcc0000410000 */
[----:B------:R-:W1:Y:S02]  /*ca30*/  MUFU.EX2 R10, R10 ;  /* 0x0000000a000a7308 */ /* 0x000e640000000800 */
[----:B-1----:R-:W-:-:S06]  /*ca40*/  FADD.FTZ R10, R10, 1 ;  /* 0x3f8000000a0a7421 */ /* 0x002fcc0000010000 */
[----:B0-----:R-:W0:Y:S02]  /*ca50*/  MUFU.RCP R12, R10 ;  /* 0x0000000a000c7308 */ /* 0x001e240000001000 */
[----:B0----5:R-:W-:Y:S02]  /*ca60*/  FMUL.FTZ R10, R13, R12 ;  /* 0x0000000c0d0a7220 */ /* 0x021fe40000410000 */
[----:B------:R-:W-:-:S04]  /*ca70*/  FADD.FTZ R12, -R12, 1 ;  /* 0x3f8000000c0c7421 */ /* 0x000fc80000010100 */
[----:B------:R-:W-:-:S04]  /*ca80*/  FFMA.FTZ R12, R11, R12, 1 ;  /* 0x3f8000000b0c7423 */ /* 0x000fc8000001000c */
[----:B------:R-:W-:-:S05]  /*ca90*/  FMUL.FTZ R13, R10, R12 ;  /* 0x0000000c0a0d7220 */ /* 0x000fca0000410000 */
[----:B------:R0:W-:Y:S02]  /*caa0*/  STL [R1+0xdc], R13 ;  /* 0x0000dc0d01007387 */ /* 0x0001e40000100800 */
.L_x_2315:
[----:B0-----:R-:W-:Y:S01]  /*cab0*/  BSSY B0, `(.L_x_2316) ;  /* 0x0000018000007945 */ /* 0x001fe20003800000 */
[----:B------:R-:W-:Y:S05]  /*cac0*/  @P6 BRA `(.L_x_2317) ;  /* 0x0000016000006947 */ /* 0x000fea0003800000 */
[----:B------:R0:W-:Y:S04]  /*cad0*/  STL [R1+0x230], R0 ;  /* 0x0002300001007387 */ /* 0x0001e80000100800 */
[----:B0-----:R-:W3:Y:S04]  /*cae0*/  LDL.LU R0, [R1+0x1ec] ;  /* 0x0001ec0001007983 */ /* 0x001ee80000300800 */
[----:B------:R-:W4:Y:S04]  /*caf0*/  LDL.LU R11, [R1+0xd8] ;  /* 0x0000d800010b7983 */ /* 0x000f280000300800 */
[----:B--2---:R-:W2:Y:S01]  /*cb00*/  LDL.LU R12, [R1+0x1fc] ;  /* 0x0001fc00010c7983 */ /* 0x004ea20000300800 */
[----:B------:R-:W-:Y:S01]  /*cb10*/  MOV R10, UR5 ;  /* 0x00000005000a7c02 */ /* 0x000fe20008000f00 */
[----:B------:R-:W-:-:S04]  /*cb20*/  IMAD R14, R14, c[0x0][0x1d8], RZ ;  /* 0x000076000e0e7a24 */ /* 0x000fc800078e02ff */
[----:B------:R-:W-:Y:S02]  /*cb30*/  IMAD R14, R15, c[0x0][0x1dc], R14 ;  /* 0x000077000f0e7a24 */ /* 0x000fe400078e020e */
[----:B---3--:R-:W-:Y:S02]  /*cb40*/  FFMA.FTZ R10, R0, R10, UR6 ;  /* 0x00000006000a7e23 */ /* 0x008fe4000801000a */
[----:B------:R0:W5:Y:S02]  /*cb50*/  LDL.LU R0, [R1+0x230] ;  /* 0x0002300001007983 */ /* 0x0001640000300800 */
[----:B----4-:R-:W-:Y:S01]  /*cb60*/  FFMA.FTZ R11, R8, R11, -R10 ;  /* 0x0000000b080b7223 */ /* 0x010fe2000001080a */
[----:B------:R-:W-:-:S05]  /*cb70*/  MOV R10, UR5 ;  /* 0x00000005000a7c02 */ /* 0x000fca0008000f00 */
[----:B--2---:R-:W-:Y:S01]  /*cb80*/  FFMA.FTZ R10, R12, R10, UR6 ;  /* 0x000000060c0a7e23 */ /* 0x004fe2000801000a */
[----:B------:R-:W-:-:S03]  /*cb90*/  MOV R12, R2 ;  /* 0x00000002000c7202 */ /* 0x000fc60000000f00 */
[----:B-----5:R-:W-:Y:S01]  /*cba0*/  FFMA.FTZ R10, R9, R13, -R10 ;  /* 0x0000000d090a7223 */ /* 0x020fe2000001080a */
[----:B------:R-:W-:-:S05]  /*cbb0*/  MOV R13, R5 ;  /* 0x00000005000d7202 */ /* 0x000fca0000000f00 */
[----:B------:R-:W-:-:S05]  /*cbc0*/  IMAD.WIDE.U32 R12, R15, c[0x0][0x1d8], R12 ;  /* 0x000076000f0c7a25 */ /* 0x000fca00078e000c */
[----:B------:R-:W-:Y:S02]  /*cbd0*/  IADD3 R13, R13, R14, RZ ;  /* 0x0000000e0d0d7210 */ /* 0x000fe40007ffe0ff */
[----:B------:R-:W-:-:S04]  /*cbe0*/  LEA R14, P6, R12, c[0x0][0x160], 0x2 ;  /* 0x000058000c0e7a11 */ /* 0x000fc800078c10ff */
[----:B------:R-:W-:Y:S01]  /*cbf0*/  LEA.HI.X R15, R12, c[0x0][0x164], R13, 0x2, P6 ;  /* 0x000059000c0f7a11 */ /* 0x000fe200030f140d */
[----:B------:R-:W-:Y:S02]  /*cc00*/  FMUL.FTZ R12, R11, UR25 ;  /* 0x000000190b0c7c20 */ /* 0x000fe40008410000 */
[----:B------:R-:W-:-:S05]  /*cc10*/  FMUL.FTZ R13, R10, UR25 ;  /* 0x000000190a0d7c20 */ /* 0x000fca0008410000 */
[----:B------:R0:W-:Y:S02]  /*cc20*/  STG.E.64 [R14.64], R12 ;  /* 0x0000000c0e007986 */ /* 0x0001e4000c101b12 */
.L_x_2317:
[----:B------:R-:W-:Y:S05]  /*cc30*/  BSYNC B0 ;  /* 0x0000000000007941 */ /* 0x000fea0003800000 */
.L_x_2316:
[----:B------:R-:W-:Y:S05]  /*cc40*/  @!P5 BRA `(.L_x_2318) ;  /* 0x000001800000d947 */ /* 0x000fea0003800000 */
[----:B------:R-:W3:Y:S04]  /*cc50*/  LDL R10, [R1+0x1f4] ;  /* 0x0001f400010a7983 */ /* 0x000ee80000100800 */
[----:B0-----:R-:W4:Y:S04]  /*cc60*/  LDL.LU R15, [R1+0xe8] ;  /* 0x0000e800010f7983 */ /* 0x001f280000300800 */
[----:B--2---:R-:W2:Y:S04]  /*cc70*/  LDL R14, [R1+0x204] ;  /* 0x00020400010e7983 */ /* 0x004ea80000100800 */
[----:B-----5:R-:W2:Y:S01]  /*cc80*/  LDL.LU R13, [R1+0xec] ;  /* 0x0000ec00010d7983 */ /* 0x020ea20000300800 */
[----:B---3--:R-:W-:-:S04]  /*cc90*/  FFMA.FTZ R11, R10, R8, R6 ;  /* 0x000000080a0b7223 */ /* 0x008fc80000010006 */
[----:B------:R-:W-:-:S06]  /*cca0*/  FMUL.FTZ R10, R11, -1.4426950216293334961 ;  /* 0xbfb8aa3b0b0a7820 */ /* 0x000fcc0000410000 */
[----:B------:R-:W0:Y:S02]  /*ccb0*/  MUFU.EX2 R10, R10 ;  /* 0x0000000a000a7308 */ /* 0x000e240000000800 */
[----:B0-----:R-:W-:-:S06]  /*ccc0*/  FADD.FTZ R10, R10, 1 ;  /* 0x3f8000000a0a7421 */ /* 0x001fcc0000010000 */
[----:B------:R-:W4:Y:S02]  /*ccd0*/  MUFU.RCP R12, R10 ;  /* 0x0000000a000c7308 */ /* 0x000f240000001000 */
[----:B----4-:R-:W-:Y:S02]  /*cce0*/  FMUL.FTZ R10, R15, R12 ;  /* 0x0000000c0f0a7220 */ /* 0x010fe40000410000 */
[----:B------:R-:W-:-:S04]  /*ccf0*/  FADD.FTZ R12, -R12, 1 ;  /* 0x3f8000000c0c7421 */ /* 0x000fc80000010100 */
[----:B------:R-:W-:Y:S02]  /*cd00*/  FFMA.FTZ R12, R11, R12, 1 ;  /* 0x3f8000000b0c7423 */ /* 0x000fe4000001000c */
[----:B--2---:R-:W-:Y:S02]  /*cd10*/  FFMA.FTZ R11, R14, R9, R7 ;  /* 0x000000090e0b7223 */ /* 0x004fe40000010007 */
[----:B------:R-:W-:Y:S02]  /*cd20*/  FMUL.FTZ R12, R10, R12 ;  /* 0x0000000c0a0c7220 */ /* 0x000fe40000410000 */
[----:B------:R-:W-:-:S03]  /*cd30*/  FMUL.FTZ R10, R11, -1.4426950216293334961 ;  /* 0xbfb8aa3b0b0a7820 */ /* 0x000fc60000410000 */
[----:B------:R0:W-:Y:S03]  /*cd40*/  STL [R1+0xe8], R12 ;  /* 0x0000e80c01007387 */ /* 0x0001e60000100800 */
[----:B------:R-:W1:Y:S02]  /*cd50*/  MUFU.EX2 R10, R10 ;  /* 0x0000000a000a7308 */ /* 0x000e640000000800 */
[----:B-1----:R-:W-:-:S06]  /*cd60*/  FADD.FTZ R10, R10, 1 ;  /* 0x3f8000000a0a7421 */ /* 0x002fcc0000010000 */
[----:B0-----:R-:W0:Y:S02]  /*cd70*/  MUFU.RCP R12, R10 ;  /* 0x0000000a000c7308 */ /* 0x001e240000001000 */
[----:B0-----:R-:W-:Y:S02]  /*cd80*/  FMUL.FTZ R10, R13, R12 ;  /* 0x0000000c0d0a7220 */ /* 0x001fe40000410000 */
[----:B------:R-:W-:-:S04]  /*cd90*/  FADD.FTZ R12, -R12, 1 ;  /* 0x3f8000000c0c7421 */ /* 0x000fc80000010100 */
[----:B------:R-:W-:-:S04]  /*cda0*/  FFMA.FTZ R12, R11, R12, 1 ;  /* 0x3f8000000b0c7423 */ /* 0x000fc8000001000c */
[----:B------:R-:W-:-:S05]  /*cdb0*/  FMUL.FTZ R10, R10, R12 ;  /* 0x0000000c0a0a7220 */ /* 0x000fca0000410000 */
[----:B------:R0:W-:Y:S02]  /*cdc0*/  STL [R1+0xec], R10 ;  /* 0x0000ec0a01007387 */ /* 0x0001e40000100800 */
.L_x_2318:
[----:B------:R-:W-:Y:S01]  /*cdd0*/  BSSY B0, `(.L_x_2319) ;  /* 0x0000018000007945 */ /* 0x000fe20003800000 */
[----:B------:R-:W-:Y:S05]  /*cde0*/  @P2 BRA `(.L_x_2320) ;  /* 0x0000016000002947 */ /* 0x000fea0003800000 */
[----:B0-----:R-:W3:Y:S04]  /*cdf0*/  LDL.LU R10, [R1+0xec] ;  /* 0x0000ec00010a7983 */ /* 0x001ee80000300800 */
[----:B------:R-:W4:Y:S04]  /*ce00*/  LDL.LU R14, [R1+0x1f4] ;  /* 0x0001f400010e7983 */ /* 0x000f280000300800 */
[----:B--2---:R-:W2:Y:S04]  /*ce10*/  LDL.LU R11, [R1+0xe8] ;  /* 0x0000e800010b7983 */ /* 0x004ea80000300800 */
[----:B-----5:R-:W2:Y:S01]  /*ce20*/  LDL.LU R13, [R1+0x204] ;  /* 0x00020400010d7983 */ /* 0x020ea20000300800 */
[----:B---3--:R-:W-:-:S02]  /*ce30*/  MOV R12, R10 ;  /* 0x0000000a000c7202 */ /* 0x008fc40000000f00 */
[----:B------:R-:W-:-:S05]  /*ce40*/  MOV R10, UR5 ;  /* 0x00000005000a7c02 */ /* 0x000fca0008000f00 */
[----:B----4-:R-:W-:Y:S02]  /*ce50*/  FFMA.FTZ R10, R14, R10, UR6 ;  /* 0x000000060e0a7e23 */ /* 0x010fe4000801000a */
[----:B------:R-:W-:Y:S02]  /*ce60*/  IMAD R14, R23, c[0x0][0x1d8], RZ ;  /* 0x00007600170e7a24 */ /* 0x000fe400078e02ff */
[----:B--2---:R-:W-:Y:S01]  /*ce70*/  FFMA.FTZ R11, R8, R11, -R10 ;  /* 0x0000000b080b7223 */ /* 0x004fe2000001080a */
[----:B------:R-:W-:Y:S01]  /*ce80*/  MOV R10, UR5 ;  /* 0x00000005000a7c02 */ /* 0x000fe20008000f00 */
[----:B------:R-:W-:-:S04]  /*ce90*/  IMAD R14, R22, c[0x0][0x1dc], R14 ;  /* 0x00007700160e7a24 */ /* 0x000fc800078e020e */
[----:B------:R-:W-:Y:S01]  /*cea0*/  FFMA.FTZ R10, R13, R10, UR6 ;  /* 0x000000060d0a7e23 */ /* 0x000fe2000801000a */
[----:B------:R-:W-:-:S03]  /*ceb0*/  MOV R13, R5 ;  /* 0x00000005000d7202 */ /* 0x000fc60000000f00 */
[----:B------:R-:W-:Y:S01]  /*cec0*/  FFMA.FTZ R10, R9, R12, -R10 ;  /* 0x0000000c090a7223 */ /* 0x000fe2000001080a */
        /* <DEDUP_REMOVED lines=8> */
.L_x_2320:
[----:B------:R-:W-:Y:S05]  /*cf50*/  BSYNC B0 ;  /* 0x0000000000007941 */ /* 0x000fea0003800000 */
.L_x_2319:
[----:B------:R-:W-:Y:S05]  /*cf60*/  @!P5 BRA `(.L_x_2321) ;  /* 0x000001800000d947 */ /* 0x000fea0003800000 */
[----:B0-----:R-:W3:Y:S04]  /*cf70*/  LDL R10, [R1+0x38] ;  /* 0x00003800010a7983 */ /* 0x001ee80000100800 */
[----:B------:R-:W4:Y:S04]  /*cf80*/  LDL.LU R15, [R1+0xf0] ;  /* 0x0000f000010f7983 */ /* 0x000f280000300800 */
        /* <DEDUP_REMOVED lines=22> */
.L_x_2321:
[----:B------:R-:W-:Y:S01]  /*d0f0*/  BSSY B0, `(.L_x_2322) ;  /* 0x0000017000007945 */ /* 0x000fe20003800000 */
[----:B------:R-:W-:Y:S05]  /*d100*/  @P3 BRA `(.L_x_2323) ;  /* 0x0000015000003947 */ /* 0x000fea0003800000 */
[----:B0-----:R-:W3:Y:S04]  /*d110*/  LDL.LU R14, [R1+0x38] ;  /* 0x00003800010e7983 */ /* 0x001ee80000300800 */
[----:B------:R-:W4:Y:S04]  /*d120*/  LDL.LU R11, [R1+0xf0] ;  /* 0x0000f000010b7983 */ /* 0x000f280000300800 */
[----:B--2--5:R-:W2:Y:S04]  /*d130*/  LDL.LU R13, [R1+0x208] ;  /* 0x00020800010d7983 */ /* 0x024ea80000300800 */
[----:B------:R-:W2:Y:S01]  /*d140*/  LDL.LU R12, [R1+0xf4] ;  /* 0x0000f400010c7983 */ /* 0x000ea20000300800 */
[----:B------:R-:W-:-:S05]  /*d150*/  MOV R10, UR5 ;  /* 0x00000005000a7c02 */ /* 0x000fca0008000f00 */
[----:B---3--:R-:W-:Y:S02]  /*d160*/  FFMA.FTZ R10, R14, R10, UR6 ;  /* 0x000000060e0a7e23 */ /* 0x008fe4000801000a */
[----:B------:R-:W-:Y:S02]  /*d170*/  IMAD R14, R20, c[0x0][0x1d8], RZ ;  /* 0x00007600140e7a24 */ /* 0x000fe400078e02ff */
[----:B----4-:R-:W-:Y:S01]  /*d180*/  FFMA.FTZ R11, R8, R11, -R10 ;  /* 0x0000000b080b7223 */ /* 0x010fe2000001080a */
[----:B------:R-:W-:Y:S01]  /*d190*/  MOV R10, UR5 ;  /* 0x00000005000a7c02 */ /* 0x000fe20008000f00 */
[----:B------:R-:W-:-:S04]  /*d1a0*/  IMAD R14, R17, c[0x0][0x1dc], R14 ;  /* 0x00007700110e7a24 */ /* 0x000fc800078e020e */
[----:B--2---:R-:W-:Y:S01]  /*d1b0*/  FFMA.FTZ R10, R13, R10, UR6 ;  /* 0x000000060d0a7e23 */ /* 0x004fe2000801000a */
        /* <DEDUP_REMOVED lines=10> */
.L_x_2323:
[----:B------:R-:W-:Y:S05]  /*d260*/  BSYNC B0 ;  /* 0x0000000000007941 */ /* 0x000fea0003800000 */
.L_x_2322:
[----:B0-----:R0:W5:Y:S01]  /*d270*/  LDL R15, [R1+0xf8] ;  /* 0x0000f800010f7983 */ /* 0x0011620000100800 */
[C---:B------:R-:W-:Y:S02]  /*d280*/  IADD3 R17, R16.reuse, 0x80, RZ ;  /* 0x0000008010117810 */ /* 0x040fe40007ffe0ff */
[C---:B------:R-:W-:Y:S01]  /*d290*/  IADD3 R10, R16.reuse, 0x90, RZ ;  /* 0x00000090100a7810 */ /* 0x040fe20007ffe0ff */
[----:B-----5:R0:W5:Y:S01]  /*d2a0*/  LDL R13, [R1+0xfc] ;  /* 0x0000fc00010d7983 */ /* 0x0201620000100800 */
[C---:B------:R-:W-:Y:S02]  /*d2b0*/  IADD3 R20, R16.reuse, 0x80, RZ ;  /* 0x0000008010147810 */ /* 0x040fe40007ffe0ff */
[C---:B------:R-:W-:Y:S02]  /*d2c0*/  IADD3 R23, R16.reuse, 0x70, RZ ;  /* 0x0000007010177810 */ /* 0x040fe40007ffe0ff */
[----:B------:R-:W-:Y:S02]  /*d2d0*/  IADD3 R14, R16, 0x60, RZ ;  /* 0x00000060100e7810 */ /* 0x000fe40007ffe0ff */
[----:B------:R-:W-:-:S02]  /*d2e0*/  ISETP.GE.U32.AND P2, PT, R17, c[0x0][0x1e0], PT ;  /* 0x0000780011007a0c */ /* 0x000fc40003f46070 */
[----:B------:R-:W-:Y:S02]  /*d2f0*/  SHF.R.S32.HI R14, RZ, 0x1f, R14 ;  /* 0x0000001fff0e7819 */ /* 0x000fe4000001140e */
[----:B------:R-:W-:Y:S02]  /*d300*/  SHF.R.S32.HI R23, RZ, 0x1f, R23 ;  /* 0x0000001fff177819 */ /* 0x000fe40000011417 */
[----:B------:R-:W-:Y:S02]  /*d310*/  SHF.R.S32.HI R20, RZ, 0x1f, R20 ;  /* 0x0000001fff147819 */ /* 0x000fe40000011414 */
        /* <DEDUP_REMOVED lines=26> */
[----:B------:R-:W1:Y:S02]  /*d4c0*/  MUFU.RCP R12, R10 ;  /* 0x0000000a000c7308 */ /* 0x000e640000001000 */
[----:B-1---5:R-:W-:Y:S02]  /*d4d0*/  FMUL.FTZ R10, R13, R12 ;  /* 0x0000000c0d0a7220 */ /* 0x022fe40000410000 */
[----:B------:R-:W-:-:S04]  /*d4e0*/  FADD.FTZ R12, -R12, 1 ;  /* 0x3f8000000c0c7421 */ /* 0x000fc80000010100 */
[----:B------:R-:W-:-:S04]  /*d4f0*/  FFMA.FTZ R12, R11, R12, 1 ;  /* 0x3f8000000b0c7423 */ /* 0x000fc8000001000c */
[----:B------:R-:W-:-:S05]  /*d500*/  FMUL.FTZ R13, R10, R12 ;  /* 0x0000000c0a0d7220 */ /* 0x000fca0000410000 */
[----:B------:R0:W-:Y:S02]  /*d510*/  STL [R1+0xfc], R13 ;  /* 0x0000fc0d01007387 */ /* 0x0001e40000100800 */
.L_x_2324:
[----:B0-----:R-:W-:Y:S01]  /*d520*/  BSSY B0, `(.L_x_2325) ;  /* 0x0000016000007945 */ /* 0x001fe20003800000 */
[----:B------:R-:W-:Y:S05]  /*d530*/  @P0 BRA `(.L_x_2326) ;  /* 0x0000014000000947 */ /* 0x000fea0003800000 */
[----:B------:R-:W3:Y:S04]  /*d540*/  LDL.LU R11, [R1+0x3c] ;  /* 0x00003c00010b7983 */ /* 0x000ee80000300800 */
[----:B------:R-:W4:Y:S01]  /*d550*/  LDL.LU R12, [R1+0x20c] ;  /* 0x00020c00010c7983 */ /* 0x000f220000300800 */
[----:B------:R-:W-:Y:S01]  /*d560*/  MOV R10, UR5 ;  /* 0x00000005000a7c02 */ /* 0x000fe20008000f00 */
[----:B------:R-:W-:-:S04]  /*d570*/  IMAD R14, R14, c[0x0][0x1d8], RZ ;  /* 0x000076000e0e7a24 */ /* 0x000fc800078e02ff */
[----:B--23--:R-:W-:-:S04]  /*d580*/  FFMA.FTZ R10, R11, R10, UR6 ;  /* 0x000000060b0a7e23 */ /* 0x00cfc8000801000a */
[----:B------:R-:W-:Y:S01]  /*d590*/  FFMA.FTZ R11, R8, R15, -R10 ;  /* 0x0000000f080b7223 */ /* 0x000fe2000001080a */
[----:B------:R-:W-:Y:S02]  /*d5a0*/  MOV R10, UR5 ;  /* 0x00000005000a7c02 */ /* 0x000fe40008000f00 */
[----:B------:R-:W-:-:S03]  /*d5b0*/  IADD3 R15, R16, 0x60, RZ ;  /* 0x00000060100f7810 */ /* 0x000fc60007ffe0ff */
[----:B----4-:R-:W-:Y:S01]  /*d5c0*/  FFMA.FTZ R10, R12, R10, UR6 ;  /* 0x000000060c0a7e23 */ /* 0x010fe2000801000a */
[----:B------:R-:W-:Y:S01]  /*d5d0*/  MOV R12, R2 ;  /* 0x00000002000c7202 */ /* 0x000fe20000000f00 */
[----:B------:R-:W-:Y:S02]  /*d5e0*/  IMAD R14, R15, c[0x0][0x1dc], R14 ;  /* 0x000077000f0e7a24 */ /* 0x000fe400078e020e */
        /* <DEDUP_REMOVED lines=9> */
.L_x_2326:
[----:B------:R-:W-:Y:S05]  /*d680*/  BSYNC B0 ;  /* 0x0000000000007941 */ /* 0x000fea0003800000 */
.L_x_2325:
        /* <DEDUP_REMOVED lines=25> */
.L_x_2327:
        /* <DEDUP_REMOVED lines=24> */
.L_x_2329:
[----:B------:R-:W-:Y:S05]  /*d9a0*/  BSYNC B0 ;  /* 0x0000000000007941 */ /* 0x000fea0003800000 */
.L_x_2328:
        /* <DEDUP_REMOVED lines=25> */
.L_x_2330:
        /* <DEDUP_REMOVED lines=23> */
.L_x_2332:
[----:B------:R-:W-:Y:S05]  /*dcb0*/  BSYNC B0 ;  /* 0x0000000000007941 */ /* 0x000fea0003800000 */
.L_x_2331:
        /* <DEDUP_REMOVED lines=43> */
.L_x_2333:
        /* <DEDUP_REMOVED lines=22> */
.L_x_2335:
[----:B------:R-:W-:Y:S05]  /*e0d0*/  BSYNC B0 ;  /* 0x0000000000007941 */ /* 0x000fea0003800000 */
.L_x_2334:
        /* <DEDUP_REMOVED lines=25> */
.L_x_2336:
        /* <DEDUP_REMOVED lines=24> */
.L_x_2338:
[----:B------:R-:W-:Y:S05]  /*e3f0*/  BSYNC B0 ;  /* 0x0000000000007941 */ /* 0x000fea0003800000 */
.L_x_2337:
        /* <DEDUP_REMOVED lines=25> */
.L_x_2339:
        /* <DEDUP_REMOVED lines=23> */
.L_x_2341:
[----:B------:R-:W-:Y:S05]  /*e700*/  BSYNC B0 ;  /* 0x0000000000007941 */ /* 0x000fea0003800000 */
.L_x_2340:
[----:B0-----:R0:W5:Y:S01]  /*e710*/  LDL R15, [R1+0x140] ;  /* 0x00014000010f7983 */ /* 0x0011620000100800 */
[C---:B------:R-:W-:Y:S02]  /*e720*/  IADD3 R17, R16.reuse, 0xe0, RZ ;  /* 0x000000e010117810 */ /* 0x040fe40007ffe0ff */
[C---:B------:R-:W-:Y:S01]  /*e730*/  IADD3 R10, R16.reuse, 0xf0, RZ ;  /* 0x000000f0100a7810 */ /* 0x040fe20007ffe0ff */
[----:B------:R0:W5:Y:S01]  /*e740*/  LDL R14, [R1+0x144] ;  /* 0x00014400010e7983 */ /* 0x0001620000100800 */
[C---:B------:R-:W-:Y:S02]  /*e750*/  IADD3 R20, R16.reuse, 0xe0, RZ ;  /* 0x000000e010147810 */ /* 0x040fe40007ffe0ff */
[C---:B------:R-:W-:Y:S02]  /*e760*/  IADD3 R23, R16.reuse, 0xd0, RZ ;  /* 0x000000d010177810 */ /* 0x040fe40007ffe0ff */
[----:B-----5:R-:W-:Y:S02]  /*e770*/  IADD3 R13, R16, 0xc0, RZ ;  /* 0x000000c0100d7810 */ /* 0x020fe40007ffe0ff */
        /* <DEDUP_REMOVED lines=36> */
.L_x_2342:
[----:B0-----:R-:W-:Y:S01]  /*e9c0*/  BSSY B0, `(.L_x_2343) ;  /* 0x0000016000007945 */ /* 0x001fe20003800000 */
[----:B------:R-:W-:Y:S05]  /*e9d0*/  @P0 BRA `(.L_x_2344) ;  /* 0x0000014000000947 */ /* 0x000fea0003800000 */
[----:B------:R-:W3:Y:S04]  /*e9e0*/  LDL.LU R11, [R1+0x60] ;  /* 0x00006000010b7983 */ /* 0x000ee80000300800 */
[----:B------:R-:W4:Y:S01]  /*e9f0*/  LDL.LU R12, [R1+0x7c] ;  /* 0x00007c00010c7983 */ /* 0x000f220000300800 */
[----:B------:R-:W-:-:S05]  /*ea00*/  MOV R10, UR5 ;  /* 0x00000005000a7c02 */ /* 0x000fca0008000f00 */
[----:B--23--:R-:W-:-:S04]  /*ea10*/  FFMA.FTZ R10, R11, R10, UR6 ;  /* 0x000000060b0a7e23 */ /* 0x00cfc8000801000a */
[----:B------:R-:W-:Y:S01]  /*ea20*/  FFMA.FTZ R11, R8, R15, -R10 ;  /* 0x0000000f080b7223 */ /* 0x000fe2000001080a */
[----:B------:R-:W-:Y:S02]  /*ea30*/  MOV R10, UR5 ;  /* 0x00000005000a7c02 */ /* 0x000fe40008000f00 */
[----:B------:R-:W-:-:S03]  /*ea40*/  IADD3 R15, R16, 0xc0, RZ ;  /* 0x000000c0100f7810 */ /* 0x000fc60007ffe0ff */
[----:B----4-:R-:W-:Y:S01]  /*ea50*/  FFMA.FTZ R10, R12, R10, UR6 ;  /* 0x000000060c0a7e23 */ /* 0x010fe2000801000a */
[----:B------:R-:W-:-:S03]  /*ea60*/  MOV R12, R2 ;  /* 0x00000002000c7202 */ /* 0x000fc60000000f00 */
[----:B------:R-:W-:Y:S02]  /*ea70*/  FFMA.FTZ R10, R9, R14, -R10 ;  /* 0x0000000e090a7223 */ /* 0x000fe4000001080a */
[----:B------:R-:W-:Y:S01]  /*ea80*/  IMAD R14, R13, c[0x0][0x1d8], RZ ;  /* 0x000076000d0e7a24 */ /* 0x000fe200078e02ff */
[----:B------:R-:W-:-:S03]  /*ea90*/  MOV R13, R5 ;  /* 0x00000005000d7202 */ /* 0x000fc60000000f00 */
[C---:B------:R-:W-:Y:S02]  /*eaa0*/  IMAD R14, R15.reuse, c[0x0][0x1dc], R14 ;  /* 0x000077000f0e7a24 */ /* 0x040fe400078e020e */
[----:B------:R-:W-:-:S05]  /*eab0*/  IMAD.WIDE.U32 R12, R15, c[0x0][0x1d8], R12 ;  /* 0x000076000f0c7a25 */ /* 0x000fca00078e000c */
[----:B------:R-:W-:Y:S02]  /*eac0*/  IADD3 R13, R13, R14, RZ ;  /* 0x0000000e0d0d7210 */ /* 0x000fe40007ffe0ff */
[----:B------:R-:W-:-:S04]  /*ead0*/  LEA R14, P0, R12, c[0x0][0x160], 0x2 ;  /* 0x000058000c0e7a11 */ /* 0x000fc800078010ff */
[----:B------:R-:W-:Y:S01]  /*eae0*/  LEA.HI.X R15, R12, c[0x0][0x164], R13, 0x2, P0 ;  /* 0x000059000c0f7a11 */ /* 0x000fe200000f140d */
[----:B------:R-:W-:Y:S02]  /*eaf0*/  FMUL.FTZ R12, R11, UR25 ;  /* 0x000000190b0c7c20 */ /* 0x000fe40008410000 */
[----:B------:R-:W-:-:S05]  /*eb00*/  FMUL.FTZ R13, R10, UR25 ;  /* 0x000000190a0d7c20 */ /* 0x000fca0008410000 */
[----:B------:R0:W-:Y:S02]  /*eb10*/  STG.E.64 [R14.64], R12 ;  /* 0x0000000c0e007986 */ /* 0x0001e4000c101b12 */
.L_x_2344:
[----:B------:R-:W-:Y:S05]  /*eb20*/  BSYNC B0 ;  /* 0x0000000000007941 */ /* 0x000fea0003800000 */
.L_x_2343:
[----:B------:R-:W-:Y:S05]  /*eb30*/  @!P5 BRA `(.L_x_2345) ;  /* 0x000001800000d947 */ /* 0x000fea0003800000 */
[----:B------:R-:W3:Y:S04]  /*eb40*/  LDL R10, [R1+0x70] ;  /* 0x00007000010a7983 */ /* 0x000ee80000100800 */
[----:B0-----:R-:W4:Y:S04]  /*eb50*/  LDL.LU R15, [R1+0x150] ;  /* 0x00015000010f7983 */ /* 0x001f280000300800 */
[----:B------:R-:W5:Y:S04]  /*eb60*/  LDL R14, [R1+0x84] ;  /* 0x00008400010e7983 */ /* 0x000f680000100800 */
[----:B--2---:R-:W2:Y:S01]  /*eb70*/  LDL.LU R13, [R1+0x154] ;  /* 0x00015400010d7983 */ /* 0x004ea20000300800 */
        /* <DEDUP_REMOVED lines=14> */
[----:B0-----:R-:W2:Y:S02]  /*ec60*/  MUFU.RCP R12, R10 ;  /* 0x0000000a000c7308 */ /* 0x001ea40000001000 */
[----:B--2---:R-:W-:Y:S02]  /*ec70*/  FMUL.FTZ R10, R13, R12 ;  /* 0x0000000c0d0a7220 */ /* 0x004fe40000410000 */
[----:B------:R-:W-:-:S04]  /*ec80*/  FADD.FTZ R12, -R12, 1 ;  /* 0x3f8000000c0c7421 */ /* 0x000fc80000010100 */
[----:B------:R-:W-:-:S04]  /*ec90*/  FFMA.FTZ R12, R11, R12, 1 ;  /* 0x3f8000000b0c7423 */ /* 0x000fc8000001000c */
[----:B------:R-:W-:-:S05]  /*eca0*/  FMUL.FTZ R10, R10, R12 ;  /* 0x0000000c0a0a7220 */ /* 0x000fca0000410000 */
[----:B------:R0:W-:Y:S02]  /*ecb0*/  STL [R1+0x154], R10 ;  /* 0x0001540a01007387 */ /* 0x0001e40000100800 */
.L_x_2345:
[----:B------:R-:W-:Y:S01]  /*ecc0*/  BSSY B0, `(.L_x_2346) ;  /* 0x0000018000007945 */ /* 0x000fe20003800000 */
[----:B------:R-:W-:Y:S05]  /*ecd0*/  @P6 BRA `(.L_x_2347) ;  /* 0x0000016000006947 */ /* 0x000fea0003800000 */
[----:B0-----:R-:W3:Y:S04]  /*ece0*/  LDL.LU R10, [R1+0x154] ;  /* 0x00015400010a7983 */ /* 0x001ee80000300800 */
[----:B------:R-:W4:Y:S04]  /*ecf0*/  LDL.LU R14, [R1+0x70] ;  /* 0x00007000010e7983 */ /* 0x000f280000300800 */
[----:B------:R-:W5:Y:S04]  /*ed00*/  LDL.LU R11, [R1+0x150] ;  /* 0x00015000010b7983 */ /* 0x000f680000300800 */
[----:B--2---:R-:W2:Y:S01]  /*ed10*/  LDL.LU R13, [R1+0x84] ;  /* 0x00008400010d7983 */ /* 0x004ea20000300800 */
[----:B---3--:R-:W-:-:S02]  /*ed20*/  MOV R12, R10 ;  /* 0x0000000a000c7202 */ /* 0x008fc40000000f00 */
[----:B------:R-:W-:-:S05]  /*ed30*/  MOV R10, UR5 ;  /* 0x00000005000a7c02 */ /* 0x000fca0008000f00 */
[----:B----4-:R-:W-:Y:S02]  /*ed40*/  FFMA.FTZ R10, R14, R10, UR6 ;  /* 0x000000060e0a7e23 */ /* 0x010fe4000801000a */
[----:B------:R-:W-:Y:S02]  /*ed50*/  IMAD R14, R23, c[0x0][0x1d8], RZ ;  /* 0x00007600170e7a24 */ /* 0x000fe400078e02ff */
[----:B-----5:R-:W-:Y:S01]  /*ed60*/  FFMA.FTZ R11, R8, R11, -R10 ;  /* 0x0000000b080b7223 */ /* 0x020fe2000001080a */
        /* <DEDUP_REMOVED lines=13> */
.L_x_2347:
[----:B------:R-:W-:Y:S05]  /*ee40*/  BSYNC B0 ;  /* 0x0000000000007941 */ /* 0x000fea0003800000 */
.L_x_2346:
[----:B------:R-:W-:Y:S05]  /*ee50*/  @!P5 BRA `(.L_x_2348) ;  /* 0x000001800000d947 */ /* 0x000fea0003800000 */
[----:B0-----:R-:W3:Y:S04]  /*ee60*/  LDL R10, [R1+0x78] ;  /* 0x00007800010a7983 */ /* 0x001ee80000100800 */
[----:B------:R-:W4:Y:S04]  /*ee70*/  LDL.LU R15, [R1+0x158] ;  /* 0x00015800010f7983 */ /* 0x000f280000300800 */
        /* <DEDUP_REMOVED lines=22> */
.L_x_2348:
[----:B------:R-:W-:Y:S01]  /*efe0*/  BSSY B0, `(.L_x_2349) ;  /* 0x0000017000007945 */ /* 0x000fe20003800000 */
[----:B------:R-:W-:Y:S05]  /*eff0*/  @P4 BRA `(.L_x_2350) ;  /* 0x0000015000004947 */ /* 0x000fea0003800000 */
[----:B0-----:R-:W3:Y:S04]  /*f000*/  LDL.LU R14, [R1+0x78] ;  /* 0x00007800010e7983 */ /* 0x001ee80000300800 */
[----:B------:R-:W4:Y:S04]  /*f010*/  LDL.LU R11, [R1+0x158] ;  /* 0x00015800010b7983 */ /* 0x000f280000300800 */
[----:B------:R-:W5:Y:S04]  /*f020*/  LDL.LU R13, [R1+0x8c] ;  /* 0x00008c00010d7983 */ /* 0x000f680000300800 */
[----:B--2---:R-:W2:Y:S01]  /*f030*/  LDL.LU R12, [R1+0x15c] ;  /* 0x00015c00010c7983 */ /* 0x004ea20000300800 */
[----:B------:R-:W-:-:S05]  /*f040*/  MOV R10, UR5 ;  /* 0x00000005000a7c02 */ /* 0x000fca0008000f00 */
[----:B---3--:R-:W-:Y:S02]  /*f050*/  FFMA.FTZ R10, R14, R10, UR6 ;  /* 0x000000060e0a7e23 */ /* 0x008fe4000801000a */
[----:B------:R-:W-:Y:S02]  /*f060*/  IMAD R14, R20, c[0x0][0x1d8], RZ ;  /* 0x00007600140e7a24 */ /* 0x000fe400078e02ff */
[----:B----4-:R-:W-:Y:S01]  /*f070*/  FFMA.FTZ R11, R8, R11, -R10 ;  /* 0x0000000b080b7223 */ /* 0x010fe2000001080a */
[----:B------:R-:W-:Y:S01]  /*f080*/  MOV R10, UR5 ;  /* 0x00000005000a7c02 */ /* 0x000fe20008000f00 */
[----:B------:R-:W-:-:S04]  /*f090*/  IMAD R14, R17, c[0x0][0x1dc], R14 ;  /* 0x00007700110e7a24 */ /* 0x000fc800078e020e */
[----:B-----5:R-:W-:Y:S01]  /*f0a0*/  FFMA.FTZ R10, R13, R10, UR6 ;  /* 0x000000060d0a7e23 */ /* 0x020fe2000801000a */
[----:B------:R-:W-:-:S03]  /*f0b0*/  MOV R13, R5 ;  /* 0x00000005000d7202 */ /* 0x000fc60000000f00 */
[----:B--2---:R-:W-:Y:S01]  /*f0c0*/  FFMA.FTZ R10, R9, R12, -R10 ;  /* 0x0000000c090a7223 */ /* 0x004fe2000001080a */
        /* <DEDUP_REMOVED lines=8> */
.L_x_2350:
[----:B------:R-:W-:Y:S05]  /*f150*/  BSYNC B0 ;  /* 0x0000000000007941 */ /* 0x000fea0003800000 */
.L_x_2349:
[----:B0-----:R0:W5:Y:S01]  /*f160*/  LDL R15, [R1+0x168] ;  /* 0x00016800010f7983 */ /* 0x0011620000100800 */
[C---:B------:R-:W-:Y:S02]  /*f170*/  IADD3 R17, R16.reuse, 0x110, RZ ;  /* 0x0000011010117810 */ /* 0x040fe40007ffe0ff */
[C---:B------:R-:W-:Y:S01]  /*f180*/  IADD3 R10, R16.reuse, 0x120, RZ ;  /* 0x00000120100a7810 */ /* 0x040fe20007ffe0ff */
[----:B------:R0:W5:Y:S01]  /*f190*/  LDL R14, [R1+0x16c] ;  /* 0x00016c00010e7983 */ /* 0x0001620000100800 */
        /* <DEDUP_REMOVED lines=23> */
[----:B0----5:R-:W-:Y:S02]  /*f310*/  FMUL.FTZ R10, R15, R12 ;  /* 0x0000000c0f0a7220 */ /* 0x021fe40000410000 */
        /* <DEDUP_REMOVED lines=15> */
.L_x_2351:
[----:B0-----:R-:W-:Y:S01]  /*f410*/  BSSY B0, `(.L_x_2352) ;  /* 0x0000016000007945 */ /* 0x001fe20003800000 */
[----:B------:R-:W-:Y:S05]  /*f420*/  @P2 BRA `(.L_x_2353) ;  /* 0x0000014000002947 */ /* 0x000fea0003800000 */
[----:B------:R-:W3:Y:S04]  /*f430*/  LDL.LU R11, [R1+0x80] ;  /* 0x00008000010b7983 */ /* 0x000ee80000300800 */
[----:B------:R-:W4:Y:S01]  /*f440*/  LDL.LU R12, [R1+0x9c] ;  /* 0x00009c00010c7983 */ /* 0x000f220000300800 */
[----:B------:R-:W-:-:S05]  /*f450*/  MOV R10, UR5 ;  /* 0x00000005000a7c02 */ /* 0x000fca0008000f00 */
[----:B--23--:R-:W-:-:S04]  /*f460*/  FFMA.FTZ R10, R11, R10, UR6 ;  /* 0x000000060b0a7e23 */ /* 0x00cfc8000801000a */
[----:B-----5:R-:W-:Y:S01]  /*f470*/  FFMA.FTZ R11, R8, R15, -R10 ;  /* 0x0000000f080b7223 */ /* 0x020fe2000001080a */
        /* <DEDUP_REMOVED lines=15> */
.L_x_2353:
[----:B------:R-:W-:Y:S05]  /*f570*/  BSYNC B0 ;  /* 0x0000000000007941 */ /* 0x000fea0003800000 */
.L_x_2352:
[----:B------:R-:W-:Y:S05]  /*f580*/  @!P5 BRA `(.L_x_2354) ;  /* 0x000001800000d947 */ /* 0x000fea0003800000 */
[----:B------:R-:W3:Y:S04]  /*f590*/  LDL R10, [R1+0x88] ;  /* 0x00008800010a7983 */ /* 0x000ee80000100800 */
[----:B0----5:R-:W4:Y:S04]  /*f5a0*/  LDL.LU R15, [R1+0x160] ;  /* 0x00016000010f7983 */ /* 0x021f280000300800 */
[----:B--2---:R-:W2:Y:S04]  /*f5b0*/  LDL R14, [R1+0xa4] ;  /* 0x0000a400010e7983 */ /* 0x004ea80000100800 */
[----:B------:R-:W2:Y:S01]  /*f5c0*/  LDL.LU R13, [R1+0x164] ;  /* 0x00016400010d7983 */ /* 0x000ea20000300800 */
        /* <DEDUP_REMOVED lines=20> */
.L_x_2354:
[----:B------:R-:W-:Y:S01]  /*f710*/  BSSY B0, `(.L_x_2355) ;  /* 0x0000018000007945 */ /* 0x000fe20003800000 */
[----:B------:R-:W-:Y:S05]  /*f720*/  @P6 BRA `(.L_x_2356) ;  /* 0x0000016000006947 */ /* 0x000fea0003800000 */
[----:B0-----:R-:W3:Y:S04]  /*f730*/  LDL.LU R10, [R1+0x164] ;  /* 0x00016400010a7983 */ /* 0x001ee80000300800 */
[----:B-----5:R-:W4:Y:S04]  /*f740*/  LDL.LU R14, [R1+0x88] ;  /* 0x00008800010e7983 */ /* 0x020f280000300800 */
[----:B--2---:R-:W2:Y:S04]  /*f750*/  LDL.LU R11, [R1+0x160] ;  /* 0x00016000010b7983 */ /* 0x004ea80000300800 */
[----:B------:R-:W2:Y:S01]  /*f760*/  LDL.LU R13, [R1+0xa4] ;  /* 0x0000a400010d7983 */ /* 0x000ea20000300800 */
        /* <DEDUP_REMOVED lines=18> */
.L_x_2356:
[----:B------:R-:W-:Y:S05]  /*f890*/  BSYNC B0 ;  /* 0x0000000000007941 */ /* 0x000fea0003800000 */
.L_x_2355:
[----:B------:R-:W-:Y:S05]  /*f8a0*/  @!P5 BRA `(.L_x_2357) ;  /* 0x000001800000d947 */ /* 0x000fea0003800000 */
[----:B0-----:R-:W3:Y:S04]  /*f8b0*/  LDL R10, [R1+0x98] ;  /* 0x00009800010a7983 */ /* 0x001ee80000100800 */
[----:B-----5:R-:W4:Y:S04]  /*f8c0*/  LDL.LU R15, [R1+0x178] ;  /* 0x00017800010f7983 */ /* 0x020f280000300800 */
        /* <DEDUP_REMOVED lines=22> */
.L_x_2357:
[----:B------:R-:W-:Y:S01]  /*fa30*/  BSSY B0, `(.L_x_2358) ;  /* 0x0000017000007945 */ /* 0x000fe20003800000 */
[----:B------:R-:W-:Y:S05]  /*fa40*/  @P4 BRA `(.L_x_2359) ;  /* 0x0000015000004947 */ /* 0x000fea0003800000 */
[----:B0----5:R-:W3:Y:S04]  /*fa50*/  LDL.LU R14, [R1+0x98] ;  /* 0x00009800010e7983 */ /* 0x021ee80000300800 */
[----:B------:R-:W4:Y:S04]  /*fa60*/  LDL.LU R11, [R1+0x178] ;  /* 0x00017800010b7983 */ /* 0x000f280000300800 */
[----:B--2---:R-:W2:Y:S04]  /*fa70*/  LDL.LU R13, [R1+0xac] ;  /* 0x0000ac00010d7983 */ /* 0x004ea80000300800 */
        /* <DEDUP_REMOVED lines=18> */
.L_x_2359:
[----:B------:R-:W-:Y:S05]  /*fba0*/  BSYNC B0 ;  /* 0x0000000000007941 */ /* 0x000fea0003800000 */
.L_x_2358:
[----:B0----5:R0:W5:Y:S01]  /*fbb0*/  LDL R15, [R1+0x180] ;  /* 0x00018000010f7983 */ /* 0x0211620000100800 */
        /* <DEDUP_REMOVED lines=42> */
.L_x_2360:
        /* <DEDUP_REMOVED lines=22> */
.L_x_2362:
[----:B------:R-:W-:Y:S05]  /*ffc0*/  BSYNC B0 ;  /* 0x0000000000007941 */ /* 0x000fea0003800000 */
.L_x_2361:
        /* <DEDUP_REMOVED lines=25> */
.L_x_2363:
        /* <DEDUP_REMOVED lines=24> */
.L_x_2365:
[----:B------:R-:W-:Y:S05]  /*102e0*/  BSYNC B0 ;  /* 0x0000000000007941 */ /* 0x000fea0003800000 */
.L_x_2364:
        /* <DEDUP_REMOVED lines=25> */
.L_x_2366:
        /* <DEDUP_REMOVED lines=23> */
.L_x_2368:
[----:B------:R-:W-:Y:S05]  /*105f0*/  BSYNC B0 ;  /* 0x0000000000007941 */ /* 0x000fea0003800000 */
.L_x_2367:
[----:B0----5:R0:W5:Y:S01]  /*10600*/  LDL R15, [R1+0xb8] ;  /* 0x0000b800010f7983 */ /* 0x0211620000100800 */
[C---:B------:R-:W-:Y:S02]  /*10610*/  IADD3 R17, R16.reuse, 0x170, RZ ;  /* 0x0000017010117810 */ /* 0x040fe40007ffe0ff */
[C---:B------:R-:W-:Y:S01]  /*10620*/  IADD3 R20, R16.reuse, 0x170, RZ ;  /* 0x0000017010147810 */ /* 0x040fe20007ffe0ff */
[----:B------:R0:W5:Y:S01]  /*10630*/  LDL R14, [R1+0xbc] ;  /* 0x0000bc00010e7983 */ /* 0x0001620000100800 */
        /* <DEDUP_REMOVED lines=39> */
.L_x_2369:
        /* <DEDUP_REMOVED lines=22> */
.L_x_2371:
[----:B------:R-:W-:Y:S05]  /*10a10*/  BSYNC B0 ;  /* 0x0000000000007941 */ /* 0x000fea0003800000 */
.L_x_2370:
[----:B------:R-:W-:Y:S05]  /*10a20*/  @!P5 BRA `(.L_x_2372) ;  /* 0x000001800000d947 */ /* 0x000fea0003800000 */
[----:B------:R-:W3:Y:S04]  /*10a30*/  LDL R10, [R1+0x100] ;  /* 0x00010000010a7983 */ /* 0x000ee80000100800 */
[----:B0-----:R-:W4:Y:S04]  /*10a40*/  LDL.LU R12, [R1+0xb0] ;  /* 0x0000b000010c7983 */ /* 0x001f280000300800 */
[----:B--2--5:R-:W2:Y:S04]  /*10a50*/  LDL R14, [R1+0x120] ;  /* 0x00012000010e7983 */ /* 0x024ea80000100800 */
        /* <DEDUP_REMOVED lines=15> */
[----:B------:R-:W0:Y:S02]  /*10b50*/  MUFU.RCP R11, R11 ;  /* 0x0000000b000b7308 */ /* 0x000e240000001000 */
[----:B0-----:R-:W-:Y:S02]  /*10b60*/  FMUL.FTZ R12, R13, R11 ;  /* 0x0000000b0d0c7220 */ /* 0x001fe40000410000 */
[----:B------:R-:W-:-:S04]  /*10b70*/  FADD.FTZ R11, -R11, 1 ;  /* 0x3f8000000b0b7421 */ /* 0x000fc80000010100 */
[----:B------:R-:W-:-:S04]  /*10b80*/  FFMA.FTZ R11, R10, R11, 1 ;  /* 0x3f8000000a0b7423 */ /* 0x000fc8000001000b */
[----:B------:R-:W-:-:S05]  /*10b90*/  FMUL.FTZ R10, R12, R11 ;  /* 0x0000000b0c0a7220 */ /* 0x000fca0000410000 */
[----:B------:R0:W-:Y:S02]  /*10ba0*/  STL [R1+0xb4], R10 ;  /* 0x0000b40a01007387 */ /* 0x0001e40000100800 */
.L_x_2372:
        /* <DEDUP_REMOVED lines=24> */
.L_x_2374:
[----:B------:R-:W-:Y:S05]  /*10d30*/  BSYNC B0 ;  /* 0x0000000000007941 */ /* 0x000fea0003800000 */
.L_x_2373:
[----:B------:R-:W-:Y:S05]  /*10d40*/  @!P5 BRA `(.L_x_2375) ;  /* 0x000001800000d947 */ /* 0x000fea0003800000 */
[----:B0-----:R-:W3:Y:S04]  /*10d50*/  LDL R10, [R1+0x110] ;  /* 0x00011000010a7983 */ /* 0x001ee80000100800 */
[----:B------:R-:W4:Y:S04]  /*10d60*/  LDL.LU R12, [R1+0x1a0] ;  /* 0x0001a000010c7983 */ /* 0x000f280000300800 */
        /* <DEDUP_REMOVED lines=22> */
.L_x_2375:
[----:B------:R-:W-:Y:S01]  /*10ed0*/  BSSY B0, `(.L_x_2376) ;  /* 0x0000017000007945 */ /* 0x000fe20003800000 */
[----:B------:R-:W-:Y:S05]  /*10ee0*/  @P6 BRA `(.L_x_2377) ;  /* 0x0000015000006947 */ /* 0x000fea0003800000 */
[----:B0----5:R-:W3:Y:S04]  /*10ef0*/  LDL.LU R14, [R1+0x110] ;  /* 0x00011000010e7983 */ /* 0x021ee80000300800 */
[----:B------:R-:W4:Y:S04]  /*10f00*/  LDL.LU R13, [R1+0x1a0] ;  /* 0x0001a000010d7983 */ /* 0x000f280000300800 */
[----:B--2---:R-:W2:Y:S04]  /*10f10*/  LDL.LU R12, [R1+0x14c] ;  /* 0x00014c00010c7983 */ /* 0x004ea80000300800 */
[----:B------:R-:W2:Y:S01]  /*10f20*/  LDL.LU R11, [R1+0x1a4] ;  /* 0x0001a400010b7983 */ /* 0x000ea20000300800 */
[----:B------:R-:W-:-:S05]  /*10f30*/  MOV R10, UR5 ;  /* 0x00000005000a7c02 */ /* 0x000fca0008000f00 */
[----:B---3--:R-:W-:Y:S01]  /*10f40*/  FFMA.FTZ R10, R14, R10, UR6 ;  /* 0x000000060e0a7e23 */ /* 0x008fe2000801000a */
[----:B------:R-:W-:-:S03]  /*10f50*/  MOV R14, UR5 ;  /* 0x00000005000e7c02 */ /* 0x000fc60008000f00 */
[----:B----4-:R-:W-:Y:S01]  /*10f60*/  FFMA.FTZ R15, R8, R13, -R10 ;  /* 0x0000000d080f7223 */ /* 0x010fe2000001080a */
[----:B------:R-:W-:Y:S01]  /*10f70*/  MOV R13, R5 ;  /* 0x00000005000d7202 */ /* 0x000fe20000000f00 */
[----:B------:R-:W-:Y:S02]  /*10f80*/  IMAD R10, R20, c[0x0][0x1d8], RZ ;  /* 0x00007600140a7a24 */ /* 0x000fe400078e02ff */
[----:B--2---:R-:W-:Y:S01]  /*10f90*/  FFMA.FTZ R14, R12, R14, UR6 ;  /* 0x000000060c0e7e23 */ /* 0x004fe2000801000e */
[----:B------:R-:W-:Y:S01]  /*10fa0*/  MOV R12, R2 ;  /* 0x00000002000c7202 */ /* 0x000fe20000000f00 */
[----:B------:R-:W-:Y:S02]  /*10fb0*/  IMAD R10, R17, c[0x0][0x1dc], R10 ;  /* 0x00007700110a7a24 */ /* 0x000fe400078e020a */
[----:B------:R-:W-:Y:S02]  /*10fc0*/  FFMA.FTZ R14, R9, R11, -R14 ;  /* 0x0000000b090e7223 */ /* 0x000fe4000001080e */
[----:B------:R-:W-:-:S05]  /*10fd0*/  IMAD.WIDE.U32 R12, R17, c[0x0][0x1d8], R12 ;  /* 0x00007600110c7a25 */ /* 0x000fca00078e000c */
[----:B------:R-:W-:Y:S01]  /*10fe0*/  IADD3 R11, R13, R10, RZ ;  /* 0x0000000a0d0b7210 */ /* 0x000fe20007ffe0ff */
[----:B------:R-:W-:Y:S01]  /*10ff0*/  FMUL.FTZ R13, R14, UR25 ;  /* 0x000000190e0d7c20 */ /* 0x000fe20008410000 */
[----:B------:R-:W-:-:S04]  /*11000*/  LEA R10, P3, R12, c[0x0][0x160], 0x2 ;  /* 0x000058000c0a7a11 */ /* 0x000fc800078610ff */
[----:B------:R-:W-:Y:S01]  /*11010*/  LEA.HI.X R11, R12, c[0x0][0x164], R11, 0x2, P3 ;  /* 0x000059000c0b7a11 */ /* 0x000fe200018f140b */
[----:B------:R-:W-:-:S05]  /*11020*/  FMUL.FTZ R12, R15, UR25 ;  /* 0x000000190f0c7c20 */ /* 0x000fca0008410000 */
[----:B------:R0:W-:Y:S03]  /*11030*/  STG.E.64 [R10.64], R12 ;  /* 0x0000000c0a007986 */ /* 0x0001e6000c101b12 */
.L_x_2377:
[----:B------:R-:W-:Y:S05]  /*11040*/  BSYNC B0 ;  /* 0x0000000000007941 */ /* 0x000fea0003800000 */
.L_x_2376:
[----:B------:R1:W5:Y:S01]  /*11050*/  LDL R20, [R1+0x1b8] ;  /* 0x0001b80001147983 */ /* 0x0003620000100800 */
[C---:B------:R-:W-:Y:S02]  /*11060*/  IADD3 R22, R16.reuse, 0x1a0, RZ ;  /* 0x000001a010167810 */ /* 0x040fe40007ffe0ff */
[C---:B------:R-:W-:Y:S01]  /*11070*/  IADD3 R23, R16.reuse, 0x1a0, RZ ;  /* 0x000001a010177810 */ /* 0x040fe20007ffe0ff */
[----:B------:R1:W5:Y:S01]  /*11080*/  LDL R17, [R1+0x1bc] ;  /* 0x0001bc0001117983 */ /* 0x0003620000100800 */
[C---:B0-----:R-:W-:Y:S02]  /*11090*/  IADD3 R11, R16.reuse, 0x190, RZ ;  /* 0x00000190100b7810 */ /* 0x041fe40007ffe0ff */
[C---:B------:R-:W-:Y:S02]  /*110a0*/  IADD3 R12, R16.reuse, 0x180, RZ ;  /* 0x00000180100c7810 */ /* 0x040fe40007ffe0ff */
[----:B------:R-:W-:Y:S02]  /*110b0*/  IADD3 R10, R16, 0x1b0, RZ ;  /* 0x000001b0100a7810 */ /* 0x000fe40007ffe0ff */
[----:B------:R-:W-:-:S02]  /*110c0*/  ISETP.GE.U32.AND P4, PT, R22, c[0x0][0x1e0], PT ;  /* 0x0000780016007a0c */ /* 0x000fc40003f86070 */
[----:B------:R-:W-:Y:S02]  /*110d0*/  SHF.R.S32.HI R23, RZ, 0x1f, R23 ;  /* 0x0000001fff177819 */ /* 0x000fe40000011417 */
[----:B------:R-:W-:Y:S02]  /*110e0*/  SHF.R.S32.HI R12, RZ, 0x1f, R12 ;  /* 0x0000001fff0c7819 */ /* 0x000fe4000001140c */
[----:B------:R-:W-:Y:S02]  /*110f0*/  SHF.R.S32.HI R11, RZ, 0x1f, R11 ;  /* 0x0000001fff0b7819 */ /* 0x000fe4000001140b */
[----:B------:R-:W-:Y:S02]  /*11100*/  ISETP.GE.U32.AND P3, PT, R10, c[0x0][0x1e0], PT ;  /* 0x000078000a007a0c */ /* 0x000fe40003f66070 */
[----:B------:R-:W-:Y:S02]  /*11110*/  IADD3 R10, R16, 0x1c0, RZ ;  /* 0x000001c0100a7810 */ /* 0x000fe40007ffe0ff */
[----:B------:R-:W-:-:S02]  /*11120*/  ISETP.GE.AND.EX P0, PT, R12, c[0x0][0x1e4], PT, P0 ;  /* 0x000079000c007a0c */ /* 0x000fc40003f06300 */
[----:B------:R-:W-:Y:S02]  /*11130*/  ISETP.GE.AND.EX P2, PT, R11, c[0x0][0x1e4], PT, P2 ;  /* 0x000079000b007a0c */ /* 0x000fe40003f46320 */
[----:B------:R-:W-:Y:S02]  /*11140*/  ISETP.GE.AND.EX P4, PT, R23, c[0x0][0x1e4], PT, P4 ;  /* 0x0000790017007a0c */ /* 0x000fe40003f86340 */
[----:B------:R-:W-:Y:S02]  /*11150*/  ISETP.GE.U32.AND P6, PT, R10, c[0x0][0x1e0], PT ;  /* 0x000078000a007a0c */ /* 0x000fe40003fc6070 */
[C---:B------:R-:W-:Y:S02]  /*11160*/  ISETP.GT.U32.OR P0, PT, R0.reuse, 0x22f, P0 ;  /* 0x0000022f0000780c */ /* 0x040fe40000704470 */
[C---:B------:R-:W-:Y:S02]  /*11170*/  ISETP.GT.U32.OR P2, PT, R0.reuse, 0x22f, P2 ;  /* 0x0000022f0000780c */ /* 0x040fe40001744470 */
[----:B------:R-:W-:Y:S01]  /*11180*/  ISETP.GT.U32.OR P4, PT, R0, 0x22f, P4 ;  /* 0x0000022f0000780c */ /* 0x000fe20002784470 */
[----:B------:R-:W-:Y:S07]  /*11190*/  @!P5 BRA `(.L_x_2378) ;  /* 0x000001600000d947 */ /* 0x000fee0003800000 */
[----:B-1----:R-:W3:Y:S04]  /*111a0*/  LDL R10, [R1+0x124] ;  /* 0x00012400010a7983 */ /* 0x002ee80000100800 */
[----:B------:R-:W4:Y:S01]  /*111b0*/  LDL R11, [R1+0x148] ;  /* 0x00014800010b7983 */ /* 0x000f220000100800 */
[----:B---3--:R-:W-:-:S02]  /*111c0*/  FFMA.FTZ R12, R10, R9, R7 ;  /* 0x000000090a0c7223 */ /* 0x008fc40000010007 */
[----:B----4-:R-:W-:Y:S02]  /*111d0*/  FFMA.FTZ R13, R11, R8, R6 ;  /* 0x000000080b0d7223 */ /* 0x010fe40000010006 */
[----:B------:R-:W-:Y:S02]  /*111e0*/  FMUL.FTZ R10, R12, -1.4426950216293334961 ;  /* 0xbfb8aa3b0c0a7820 */ /* 0x000fe40000410000 */
[----:B------:R-:W-:-:S04]  /*111f0*/  FMUL.FTZ R11, R13, -1.4426950216293334961 ;  /* 0xbfb8aa3b0d0b7820 */ /* 0x000fc80000410000 */
[----:B------:R-:W0:Y:S08]  /*11200*/  MUFU.EX2 R10, R10 ;  /* 0x0000000a000a7308 */ /* 0x000e300000000800 */
[----:B------:R-:W1:Y:S01]  /*11210*/  MUFU.EX2 R11, R11 ;  /* 0x0000000b000b7308 */ /* 0x000e620000000800 */
[----:B0-----:R-:W-:Y:S02]  /*11220*/  FADD.FTZ R10, R10, 1 ;  /* 0x3f8000000a0a7421 */ /* 0x001fe40000010000 */
[----:B-1----:R-:W-:-:S05]  /*11230*/  FADD.FTZ R11, R11, 1 ;  /* 0x3f8000000b0b7421 */ /* 0x002fca0000010000 */
[----:B------:R-:W0:Y:S08]  /*11240*/  MUFU.RCP R10, R10 ;  /* 0x0000000a000a7308 */ /* 0x000e300000001000 */
[----:B------:R-:W1:Y:S01]  /*11250*/  MUFU.RCP R11, R11 ;  /* 0x0000000b000b7308 */ /* 0x000e620000001000 */
[----:B0----5:R-:W-:Y:S02]  /*11260*/  FMUL.FTZ R14, R17, R10 ;  /* 0x0000000a110e7220 */ /* 0x021fe40000410000 */
[----:B------:R-:W-:-:S02]  /*11270*/  FADD.FTZ R10, -R10, 1 ;  /* 0x3f8000000a0a7421 */ /* 0x000fc40000010100 */
[----:B-1----:R-:W-:Y:S02]  /*11280*/  FMUL.FTZ R15, R20, R11 ;  /* 0x0000000b140f7220 */ /* 0x002fe40000410000 */
[----:B------:R-:W-:Y:S02]  /*11290*/  FADD.FTZ R11, -R11, 1 ;  /* 0x3f8000000b0b7421 */ /* 0x000fe40000010100 */
[----:B------:R-:W-:Y:S02]  /*112a0*/  FFMA.FTZ R10, R12, R10, 1 ;  /* 0x3f8000000c0a7423 */ /* 0x000fe4000001000a */
[----:B------:R-:W-:Y:S02]  /*112b0*/  FFMA.FTZ R11, R13, R11, 1 ;  /* 0x3f8000000d0b7423 */ /* 0x000fe4000001000b */
[----:B------:R-:W-:Y:S02]  /*112c0*/  FMUL.FTZ R17, R14, R10 ;  /* 0x0000000a0e117220 */ /* 0x000fe40000410000 */
[----:B------:R-:W-:-:S03]  /*112d0*/  FMUL.FTZ R20, R15, R11 ;  /* 0x0000000b0f147220 */ /* 0x000fc60000410000 */
[----:B------:R0:W-:Y:S04]  /*112e0*/  STL [R1+0x1bc], R17 ;  /* 0x0001bc1101007387 */ /* 0x0001e80000100800 */
[----:B------:R0:W-:Y:S02]  /*112f0*/  STL [R1+0x1b8], R20 ;  /* 0x0001b81401007387 */ /* 0x0001e40000100800 */
.L_x_2378:
[----:B-1----:R-:W-:Y:S01]  /*11300*/  BSSY B0, `(.L_x_2379) ;  /* 0x0000017000007945 */ /* 0x002fe20003800000 */
[----:B------:R-:W-:Y:S05]  /*11310*/  @P0 BRA `(.L_x_2380) ;  /* 0x0000015000000947 */ /* 0x000fea0003800000 */
[----:B------:R-:W3:Y:S01]  /*11320*/  LDL.LU R12, [R1+0x148] ;  /* 0x00014800010c7983 */ /* 0x000ee20000300800 */
[----:B------:R-:W-:-:S03]  /*11330*/  IADD3 R10, R16, 0x180, RZ ;  /* 0x00000180100a7810 */ /* 0x000fc60007ffe0ff */
[----:B------:R-:W4:Y:S01]  /*11340*/  LDL.LU R11, [R1+0x124] ;  /* 0x00012400010b7983 */ /* 0x000f220000300800 */
[----:B-----5:R-:W-:Y:S02]  /*11350*/  MOV R15, UR5 ;  /* 0x00000005000f7c02 */ /* 0x020fe40008000f00 */
[----:B------:R-:W-:Y:S02]  /*11360*/  SHF.R.S32.HI R10, RZ, 0x1f, R10 ;  /* 0x0000001fff0a7819 */ /* 0x000fe4000001140a */
[----:B------:R-:W-:-:S03]  /*11370*/  MOV R13, R5 ;  /* 0x00000005000d7202 */ /* 0x000fc60000000f00 */
[----:B------:R-:W-:Y:S01]  /*11380*/  IMAD R10, R10, c[0x0][0x1d8], RZ ;  /* 0x000076000a0a7a24 */ /* 0x000fe200078e02ff */
[----:B------:R-:W-:-:S03]  /*11390*/  MOV R14, UR5 ;  /* 0x00000005000e7c02 */ /* 0x000fc60008000f00 */
[----:B------:R-:W-:Y:S02]  /*113a0*/  IMAD R10, R21, c[0x0][0x1dc], R10 ;  /* 0x00007700150a7a24 */ /* 0x000fe400078e020a */
[----:B--23--:R-:W-:Y:S01]  /*113b0*/  FFMA.FTZ R15, R12, R15, UR6 ;  /* 0x000000060c0f7e23 */ /* 0x00cfe2000801000f */
[----:B------:R-:W-:-:S05]  /*113c0*/  MOV R12, R2 ;  /* 0x00000002000c7202 */ /* 0x000fca0000000f00 */
[----:B------:R-:W-:-:S04]  /*113d0*/  IMAD.WIDE.U32 R12, R21, c[0x0][0x1d8], R12 ;  /* 0x00007600150c7a25 */ /* 0x000fc800078e000c */
[----:B----4-:R-:W-:Y:S01]  /*113e0*/  FFMA.FTZ R14, R11, R14, UR6 ;  /* 0x000000060b0e7e23 */ /* 0x010fe2000801000e */
[----:B------:R-:W-:Y:S01]  /*113f0*/  IADD3 R11, R13, R10, RZ ;  /* 0x0000000a0d0b7210 */ /* 0x000fe20007ffe0ff */
[----:B------:R-:W-:Y:S01]  /*11400*/  FFMA.FTZ R15, R8, R20, -R15 ;  /* 0x00000014080f7223 */ /* 0x000fe2000001080f */
[----:B------:R-:W-:Y:S01]  /*11410*/  LEA R10, P0, R12, c[0x0][0x160], 0x2 ;  /* 0x000058000c0a7a11 */ /* 0x000fe200078010ff */
[----:B------:R-:W-:-:S03]  /*11420*/  FFMA.FTZ R14, R9, R17, -R14 ;  /* 0x00000011090e7223 */ /* 0x000fc6000001080e */
[----:B------:R-:W-:Y:S01]  /*11430*/  LEA.HI.X R11, R12, c[0x0][0x164], R11, 0x2, P0 ;  /* 0x000059000c0b7a11 */ /* 0x000fe200000f140b */
[----:B------:R-:W-:Y:S02]  /*11440*/  FMUL.FTZ R12, R15, UR25 ;  /* 0x000000190f0c7c20 */ /* 0x000fe40008410000 */
[----:B------:R-:W-:-:S05]  /*11450*/  FMUL.FTZ R13, R14, UR25 ;  /* 0x000000190e0d7c20 */ /* 0x000fca0008410000 */
[----:B------:R1:W-:Y:S02]  /*11460*/  STG.E.64 [R10.64], R12 ;  /* 0x0000000c0a007986 */ /* 0x0003e4000c101b12 */
.L_x_2380:
[----:B------:R-:W-:Y:S05]  /*11470*/  BSYNC B0 ;  /* 0x0000000000007941 */ /* 0x000fea0003800000 */
.L_x_2379:
[----:B------:R-:W-:Y:S05]  /*11480*/  @!P5 BRA `(.L_x_2381) ;  /* 0x000001800000d947 */ /* 0x000fea0003800000 */
[----:B-1----:R-:W3:Y:S04]  /*11490*/  LDL R11, [R1+0x194] ;  /* 0x00019400010b7983 */ /* 0x002ee80000100800 */
[----:B------:R-:W4:Y:S04]  /*114a0*/  LDL R10, [R1+0x190] ;  /* 0x00019000010a7983 */ /* 0x000f280000100800 */
[----:B--2--5:R-:W2:Y:S04]  /*114b0*/  LDL.LU R14, [R1+0x1c0] ;  /* 0x0001c000010e7983 */ /* 0x024ea80000300800 */
[----:B0-----:R-:W2:Y:S01]  /*114c0*/  LDL.LU R17, [R1+0x1c4] ;  /* 0x0001c40001117983 */ /* 0x001ea20000300800 */
[----:B---3--:R-:W-:-:S02]  /*114d0*/  FFMA.FTZ R12, R11, R8, R6 ;  /* 0x000000080b0c7223 */ /* 0x008fc40000010006 */
[----:B----4-:R-:W-:Y:S02]  /*114e0*/  FFMA.FTZ R11, R10, R9, R7 ;  /* 0x000000090a0b7223 */ /* 0x010fe40000010007 */
[----:B------:R-:W-:Y:S02]  /*114f0*/  FMUL.FTZ R13, R12, -1.4426950216293334961 ;  /* 0xbfb8aa3b0c0d7820 */ /* 0x000fe40000410000 */
[----:B------:R-:W-:-:S04]  /*11500*/  FMUL.FTZ R10, R11, -1.4426950216293334961 ;  /* 0xbfb8aa3b0b0a7820 */ /* 0x000fc80000410000 */
[----:B------:R-:W0:Y:S08]  /*11510*/  MUFU.EX2 R13, R13 ;  /* 0x0000000d000d7308 */ /* 0x000e300000000800 */
[----:B------:R-:W1:Y:S01]  /*11520*/  MUFU.EX2 R10, R10 ;  /* 0x0000000a000a7308 */ /* 0x000e620000000800 */
[----:B0-----:R-:W-:-:S07]  /*11530*/  FADD.FTZ R13, R13, 1 ;  /* 0x3f8000000d0d7421 */ /* 0x001fce0000010000 */
[----:B------:R-:W2:Y:S01]  /*11540*/  MUFU.RCP R15, R13 ;  /* 0x0000000d000f7308 */ /* 0x000ea20000001000 */
[----:B-1----:R-:W-:-:S07]  /*11550*/  FADD.FTZ R10, R10, 1 ;  /* 0x3f8000000a0a7421 */ /* 0x002fce0000010000 */
[----:B------:R-:W0:Y:S01]  /*11560*/  MUFU.RCP R10, R10 ;  /* 0x0000000a000a7308 */ /* 0x000e220000001000 */
[----:B--2---:R-:W-:Y:S02]  /*11570*/  FMUL.FTZ R13, R14, R15 ;  /* 0x0000000f0e0d7220 */ /* 0x004fe40000410000 */
[----:B------:R-:W-:-:S04]  /*11580*/  FADD.FTZ R15, -R15, 1 ;  /* 0x3f8000000f0f7421 */ /* 0x000fc80000010100 */
[----:B------:R-:W-:Y:S02]  /*11590*/  FFMA.FTZ R15, R12, R15, 1 ;  /* 0x3f8000000c0f7423 */ /* 0x000fe4000001000f */
[----:B0-----:R-:W-:Y:S02]  /*115a0*/  FADD.FTZ R14, -R10, 1 ;  /* 0x3f8000000a0e7421 */ /* 0x001fe40000010100 */
[----:B------:R-:W-:Y:S02]  /*115b0*/  FMUL.FTZ R10, R17, R10 ;  /* 0x0000000a110a7220 */ /* 0x000fe40000410000 */
[----:B------:R-:W-:Y:S02]  /*115c0*/  FFMA.FTZ R14, R11, R14, 1 ;  /* 0x3f8000000b0e7423 */ /* 0x000fe4000001000e */
[----:B------:R-:W-:Y:S02]  /*115d0*/  FMUL.FTZ R11, R13, R15 ;  /* 0x0000000f0d0b7220 */ /* 0x000fe40000410000 */
[----:B------:R-:W-:-:S05]  /*115e0*/  FMUL.FTZ R10, R10, R14 ;  /* 0x0000000e0a0a7220 */ /* 0x000fca0000410000 */
[----:B------:R0:W-:Y:S04]  /*115f0*/  STL [R1+0x1c4], R10 ;  /* 0x0001c40a01007387 */ /* 0x0001e80000100800 */
[----:B------:R0:W-:Y:S02]  /*11600*/  STL [R1+0x1c0], R11 ;  /* 0x0001c00b01007387 */ /* 0x0001e40000100800 */
.L_x_2381:
[----:B------:R-:W-:Y:S01]  /*11610*/  BSSY B0, `(.L_x_2382) ;  /* 0x000001c000007945 */ /* 0x000fe20003800000 */
[----:B------:R-:W-:Y:S05]  /*11620*/  @P2 BRA `(.L_x_2383) ;  /* 0x000001a000002947 */ /* 0x000fea0003800000 */
[----:B------:R3:W-:Y:S04]  /*11630*/  STL [R1+0x230], R0 ;  /* 0x0002300001007387 */ /* 0x0007e80000100800 */
[----:B------:R-:W4:Y:S01]  /*11640*/  LDL.LU R21, [R1+0x194] ;  /* 0x0001940001157983 */ /* 0x000f220000300800 */
[----:B01----:R-:W-:-:S03]  /*11650*/  IADD3 R11, R16, 0x190, RZ ;  /* 0x00000190100b7810 */ /* 0x003fc60007ffe0ff */
[----:B--2---:R-:W2:Y:S01]  /*11660*/  LDL.LU R10, [R1+0x190] ;  /* 0x00019000010a7983 */ /* 0x004ea20000300800 */
[----:B------:R-:W-:-:S03]  /*11670*/  SHF.R.S32.HI R11, RZ, 0x1f, R11 ;  /* 0x0000001fff0b7819 */ /* 0x000fc6000001140b */
[----:B-----5:R-:W2:Y:S04]  /*11680*/  LDL.LU R20, [R1+0x1c0] ;  /* 0x0001c00001147983 */ /* 0x020ea80000300800 */
[----:B------:R-:W2:Y:S01]  /*11690*/  LDL.LU R17, [R1+0x1c4] ;  /* 0x0001c40001117983 */ /* 0x000ea20000300800 */
[----:B---3--:R-:W-:Y:S01]  /*116a0*/  IADD3 R0, R16, 0x190, RZ ;  /* 0x0000019010007810 */ /* 0x008fe20007ffe0ff */
[----:B------:R-:W-:Y:S01]  /*116b0*/  IMAD R11, R11, c[0x0][0x1d8], RZ ;  /* 0x000076000b0b7a24 */ /* 0x000fe200078e02ff */
[----:B------:R-:W-:Y:S02]  /*116c0*/  MOV R12, R2 ;  /* 0x00000002000c7202 */ /* 0x000fe40000000f00 */
[----:B------:R-:W-:Y:S01]  /*116d0*/  MOV R13, R5 ;  /* 0x00000005000d7202 */ /* 0x000fe20000000f00 */
[----:B------:R-:W-:-:S04]  /*116e0*/  IMAD R11, R0, c[0x0][0x1dc], R11 ;  /* 0x00007700000b7a24 */ /* 0x000fc800078e020b */
[----:B------:R-:W-:Y:S02]  /*116f0*/  IMAD.WIDE.U32 R12, R0, c[0x0][0x1d8], R12 ;  /* 0x00007600000c7a25 */ /* 0x000fe400078e000c */
[----:B------:R0:W5:Y:S01]  /*11700*/  LDL.LU R0, [R1+0x230] ;  /* 0x0002300001007983 */ /* 0x0001620000300800 */
[----:B------:R-:W-:Y:S02]  /*11710*/  MOV R14, UR5 ;  /* 0x00000005000e7c02 */ /* 0x000fe40008000f00 */
[----:B------:R-:W-:Y:S02]  /*11720*/  MOV R15, UR5 ;  /* 0x00000005000f7c02 */ /* 0x000fe40008000f00 */
[----:B------:R-:W-:Y:S01]  /*11730*/  IADD3 R11, R13, R11, RZ ;  /* 0x0000000b0d0b7210 */ /* 0x000fe20007ffe0ff */
[----:B----4-:R-:W-:Y:S02]  /*11740*/  FFMA.FTZ R14, R21, R14, UR6 ;  /* 0x00000006150e7e23 */ /* 0x010fe4000801000e */
[----:B--2---:R-:W-:Y:S01]  /*11750*/  FFMA.FTZ R15, R10, R15, UR6 ;  /* 0x000000060a0f7e23 */ /* 0x004fe2000801000f */
[----:B------:R-:W-:Y:S01]  /*11760*/  LEA R10, P0, R12, c[0x0][0x160], 0x2 ;  /* 0x000058000c0a7a11 */ /* 0x000fe200078010ff */
[----:B------:R-:W-:-:S03]  /*11770*/  FFMA.FTZ R14, R8, R20, -R14 ;  /* 0x00000014080e7223 */ /* 0x000fc6000001080e */
[----:B------:R-:W-:Y:S01]  /*11780*/  LEA.HI.X R11, R12, c[0x0][0x164], R11, 0x2, P0 ;  /* 0x000059000c0b7a11 */ /* 0x000fe200000f140b */
[----:B------:R-:W-:Y:S02]  /*11790*/  FFMA.FTZ R13, R9, R17, -R15 ;  /* 0x00000011090d7223 */ /* 0x000fe4000001080f */
[----:B------:R-:W-:Y:S02]  /*117a0*/  FMUL.FTZ R12, R14, UR25 ;  /* 0x000000190e0c7c20 */ /* 0x000fe40008410000 */
[----:B------:R-:W-:-:S05]  /*117b0*/  FMUL.FTZ R13, R13, UR25 ;  /* 0x000000190d0d7c20 */ /* 0x000fca0008410000 */
[----:B------:R0:W-:Y:S02]  /*117c0*/  STG.E.64 [R10.64], R12 ;  /* 0x0000000c0a007986 */ /* 0x0001e4000c101b12 */
.L_x_2383:
[----:B------:R-:W-:Y:S05]  /*117d0*/  BSYNC B0 ;  /* 0x0000000000007941 */ /* 0x000fea0003800000 */
.L_x_2382:
[----:B------:R-:W-:Y:S05]  /*117e0*/  @!P5 BRA `(.L_x_2384) ;  /* 0x000001800000d947 */ /* 0x000fea0003800000 */
[----:B01----:R-:W3:Y:S04]  /*117f0*/  LDL R11, [R1+0x188] ;  /* 0x00018800010b7983 */ /* 0x003ee80000100800 */
[----:B------:R-:W4:Y:S04]  /*11800*/  LDL R10, [R1+0x18c] ;  /* 0x00018c00010a7983 */ /* 0x000f280000100800 */
[----:B--2--5:R-:W2:Y:S04]  /*11810*/  LDL.LU R20, [R1+0x90] ;  /* 0x0000900001147983 */ /* 0x024ea80000300800 */
[----:B------:R-:W2:Y:S01]  /*11820*/  LDL.LU R17, [R1+0x94] ;  /* 0x0000940001117983 */ /* 0x000ea20000300800 */
        /* <DEDUP_REMOVED lines=10> */
[----:B0-----:R-:W-:Y:S02]  /*118d0*/  FADD.FTZ R15, -R13, 1 ;  /* 0x3f8000000d0f7421 */ /* 0x001fe40000010100 */
[----:B--2---:R-:W-:-:S02]  /*118e0*/  FMUL.FTZ R13, R17, R13 ;  /* 0x0000000d110d7220 */ /* 0x004fc40000410000 */
[----:B------:R-:W-:Y:S02]  /*118f0*/  FFMA.FTZ R15, R11, R15, 1 ;  /* 0x3f8000000b0f7423 */ /* 0x000fe4000001000f */
[----:B-1----:R-:W-:Y:S02]  /*11900*/  FADD.FTZ R14, -R12, 1 ;  /* 0x3f8000000c0e7421 */ /* 0x002fe40000010100 */
[----:B------:R-:W-:Y:S02]  /*11910*/  FMUL.FTZ R12, R20, R12 ;  /* 0x0000000c140c7220 */ /* 0x000fe40000410000 */
[----:B------:R-:W-:Y:S02]  /*11920*/  FFMA.FTZ R14, R10, R14, 1 ;  /* 0x3f8000000a0e7423 */ /* 0x000fe4000001000e */
[----:B------:R-:W-:Y:S02]  /*11930*/  FMUL.FTZ R10, R13, R15 ;  /* 0x0000000f0d0a7220 */ /* 0x000fe40000410000 */
[----:B------:R-:W-:-:S03]  /*11940*/  FMUL.FTZ R11, R12, R14 ;  /* 0x0000000e0c0b7220 */ /* 0x000fc60000410000 */
[----:B------:R0:W-:Y:S04]  /*11950*/  STL [R1+0x94], R10 ;  /* 0x0000940a01007387 */ /* 0x0001e80000100800 */
[----:B------:R0:W-:Y:S02]  /*11960*/  STL [R1+0x90], R11 ;  /* 0x0000900b01007387 */ /* 0x0001e40000100800 */
.L_x_2384:
[----:B------:R-:W-:Y:S01]  /*11970*/  BSSY B0, `(.L_x_2385) ;  /* 0x0000017000007945 */ /* 0x000fe20003800000 */
[----:B------:R-:W-:Y:S05]  /*11980*/  @P4 BRA `(.L_x_2386) ;  /* 0x0000015000004947 */ /* 0x000fea0003800000 */
[----:B------:R-:W3:Y:S04]  /*11990*/  LDL.LU R21, [R1+0x18c] ;  /* 0x00018c0001157983 */ /* 0x000ee80000300800 */
[----:B0----5:R-:W4:Y:S04]  /*119a0*/  LDL.LU R20, [R1+0x188] ;  /* 0x0001880001147983 */ /* 0x021f280000300800 */
[----:B--2---:R-:W2:Y:S04]  /*119b0*/  LDL.LU R15, [R1+0x90] ;  /* 0x00009000010f7983 */ /* 0x004ea80000300800 */
[----:B------:R-:W2:Y:S01]  /*119c0*/  LDL.LU R17, [R1+0x94] ;  /* 0x0000940001117983 */ /* 0x000ea20000300800 */
[----:B-1----:R-:W-:Y:S01]  /*119d0*/  MOV R10, R2 ;  /* 0x00000002000a7202 */ /* 0x002fe20000000f00 */
[----:B------:R-:W-:Y:S01]  /*119e0*/  IMAD R12, R23, c[0x0][0x1d8], RZ ;  /* 0x00007600170c7a24 */ /* 0x000fe200078e02ff */
[----:B------:R-:W-:-:S02]  /*119f0*/  MOV R11, R5 ;  /* 0x00000005000b7202 */ /* 0x000fc40000000f00 */
[----:B------:R-:W-:Y:S01]  /*11a00*/  MOV R13, UR5 ;  /* 0x00000005000d7c02 */ /* 0x000fe20008000f00 */
[C---:B------:R-:W-:Y:S01]  /*11a10*/  IMAD R12, R22.reuse, c[0x0][0x1dc], R12 ;  /* 0x00007700160c7a24 */ /* 0x040fe200078e020c */
[----:B------:R-:W-:Y:S01]  /*11a20*/  MOV R14, UR5 ;  /* 0x00000005000e7c02 */ /* 0x000fe20008000f00 */
[----:B------:R-:W-:-:S05]  /*11a30*/  IMAD.WIDE.U32 R10, R22, c[0x0][0x1d8], R10 ;  /* 0x00007600160a7a25 */ /* 0x000fca00078e000a */
[----:B------:R-:W-:Y:S02]  /*11a40*/  IADD3 R11, R11, R12, RZ ;  /* 0x0000000c0b0b7210 */ /* 0x000fe40007ffe0ff */
[----:B------:R-:W-:Y:S01]  /*11a50*/  LEA R12, P0, R10, c[0x0][0x160], 0x2 ;  /* 0x000058000a0c7a11 */ /* 0x000fe200078010ff */
[----:B---3--:R-:W-:Y:S02]  /*11a60*/  FFMA.FTZ R13, R21, R13, UR6 ;  /* 0x00000006150d7e23 */ /* 0x008fe4000801000d */
[----:B----4-:R-:W-:Y:S02]  /*11a70*/  FFMA.FTZ R14, R20, R14, UR6 ;  /* 0x00000006140e7e23 */ /* 0x010fe4000801000e */
[----:B--2---:R-:W-:Y:S01]  /*11a80*/  FFMA.FTZ R15, R8, R15, -R13 ;  /* 0x0000000f080f7223 */ /* 0x004fe2000001080d */
[----:B------:R-:W-:Y:S01]  /*11a90*/  LEA.HI.X R13, R10, c[0x0][0x164], R11, 0x2, P0 ;  /* 0x000059000a0d7a11 */ /* 0x000fe200000f140b */
[----:B------:R-:W-:Y:S02]  /*11aa0*/  FFMA.FTZ R14, R9, R17, -R14 ;  /* 0x00000011090e7223 */ /* 0x000fe4000001080e */
[----:B------:R-:W-:-:S02]  /*11ab0*/  FMUL.FTZ R10, R15, UR25 ;  /* 0x000000190f0a7c20 */ /* 0x000fc40008410000 */
[----:B------:R-:W-:-:S05]  /*11ac0*/  FMUL.FTZ R11, R14, UR25 ;  /* 0x000000190e0b7c20 */ /* 0x000fca0008410000 */
[----:B------:R0:W-:Y:S02]  /*11ad0*/  STG.E.64 [R12.64], R10 ;  /* 0x0000000a0c007986 */ /* 0x0001e4000c101b12 */
.L_x_2386:
[----:B------:R-:W-:Y:S05]  /*11ae0*/  BSYNC B0 ;  /* 0x0000000000007941 */ /* 0x000fea0003800000 */
.L_x_2385:
[----:B------:R3:W5:Y:S01]  /*11af0*/  LDL R21, [R1+0x2c] ;  /* 0x00002c0001157983 */ /* 0x0007620000100800 */
[C---:B01----:R-:W-:Y:S02]  /*11b00*/  IADD3 R10, R16.reuse, 0x1b0, RZ ;  /* 0x000001b0100a7810 */ /* 0x043fe40007ffe0ff */
[----:B------:R-:W-:Y:S02]  /*11b10*/  IADD3 R11, R16, 0x1d0, RZ ;  /* 0x000001d0100b7810 */ /* 0x000fe40007ffe0ff */
[----:B------:R-:W-:Y:S02]  /*11b20*/  SHF.R.S32.HI R10, RZ, 0x1f, R10 ;  /* 0x0000001fff0a7819 */ /* 0x000fe4000001140a */
[----:B------:R-:W-:Y:S02]  /*11b30*/  ISETP.GE.U32.AND P4, PT, R11, c[0x0][0x1e0], PT ;  /* 0x000078000b007a0c */ /* 0x000fe40003f86070 */
[----:B------:R-:W-:Y:S02]  /*11b40*/  ISETP.GE.AND.EX P3, PT, R10, c[0x0][0x1e4], PT, P3 ;  /* 0x000079000a007a0c */ /* 0x000fe40003f66330 */
[----:B------:R-:W-:-:S02]  /*11b50*/  IADD3 R22, R16, 0x1e0, RZ ;  /* 0x000001e010167810 */ /* 0x000fc40007ffe0ff */
[C---:B-----5:R-:W-:Y:S02]  /*11b60*/  IADD3 R17, R16.reuse, 0x1f0, RZ ;  /* 0x000001f010117810 */ /* 0x060fe40007ffe0ff */
[C---:B------:R-:W-:Y:S02]  /*11b70*/  IADD3 R20, R16.reuse, 0x1f0, RZ ;  /* 0x000001f010147810 */ /* 0x040fe40007ffe0ff */
[C---:B------:R-:W-:Y:S02]  /*11b80*/  IADD3 R23, R16.reuse, 0x1e0, RZ ;  /* 0x000001e010177810 */ /* 0x040fe40007ffe0ff */
[C---:B------:R-:W-:Y:S02]  /*11b90*/  IADD3 R10, R16.reuse, 0x1d0, RZ ;  /* 0x000001d0100a7810 */ /* 0x040fe40007ffe0ff */
[----:B------:R-:W-:Y:S02]  /*11ba0*/  IADD3 R11, R16, 0x1c0, RZ ;  /* 0x000001c0100b7810 */ /* 0x000fe40007ffe0ff */
[----:B------:R-:W-:-:S02]  /*11bb0*/  ISETP.GE.U32.AND P0, PT, R22, c[0x0][0x1e0], PT ;  /* 0x0000780016007a0c */ /* 0x000fc40003f06070 */
[----:B------:R-:W-:Y:S02]  /*11bc0*/  ISETP.GE.U32.AND P2, PT, R17, c[0x0][0x1e0], PT ;  /* 0x0000780011007a0c */ /* 0x000fe40003f46070 */
[----:B------:R-:W-:Y:S02]  /*11bd0*/  SHF.R.S32.HI R11, RZ, 0x1f, R11 ;  /* 0x0000001fff0b7819 */ /* 0x000fe4000001140b */
[----:B------:R-:W-:Y:S02]  /*11be0*/  SHF.R.S32.HI R10, RZ, 0x1f, R10 ;  /* 0x0000001fff0a7819 */ /* 0x000fe4000001140a */
[----:B------:R-:W-:Y:S02]  /*11bf0*/  SHF.R.S32.HI R23, RZ, 0x1f, R23 ;  /* 0x0000001fff177819 */ /* 0x000fe40000011417 */
[----:B------:R-:W-:Y:S02]  /*11c00*/  SHF.R.S32.HI R20, RZ, 0x1f, R20 ;  /* 0x0000001fff147819 */ /* 0x000fe40000011414 */
[----:B------:R-:W-:-:S02]  /*11c10*/  ISETP.GE.AND.EX P6, PT, R11, c[0x0][0x1e4], PT, P6 ;  /* 0x000079000b007a0c */ /* 0x000fc40003fc6360 */
[----:B------:R-:W-:Y:S02]  /*11c20*/  ISETP.GE.AND.EX P4, PT, R10, c[0x0][0x1e4], PT, P4 ;  /* 0x000079000a007a0c */ /* 0x000fe40003f86340 */
[----:B------:R-:W-:Y:S02]  /*11c30*/  ISETP.GE.AND.EX P0, PT, R23, c[0x0][0x1e4], PT, P0 ;  /* 0x0000790017007a0c */ /* 0x000fe40003f06300 */
[----:B------:R-:W-:Y:S02]  /*11c40*/  ISETP.GE.AND.EX P2, PT, R20, c[0x0][0x1e4], PT, P2 ;  /* 0x0000790014007a0c */ /* 0x000fe40003f46320 */
[C---:B------:R-:W-:Y:S02]  /*11c50*/  ISETP.GT.U32.OR P3, PT, R0.reuse, 0x22f, P3 ;  /* 0x0000022f0000780c */ /* 0x040fe40001f64470 */
[C---:B------:R-:W-:Y:S02]  /*11c60*/  ISETP.GT.U32.OR P6, PT, R0.reuse, 0x22f, P6 ;  /* 0x0000022f0000780c */ /* 0x040fe400037c4470 */
[----:B------:R-:W-:-:S02]  /*11c70*/  ISETP.GT.U32.OR P4, PT, R0, 0x22f, P4 ;  /* 0x0000022f0000780c */ /* 0x000fc40002784470 */
[C---:B------:R-:W-:Y:S02]  /*11c80*/  ISETP.GT.U32.OR P0, PT, R0.reuse, 0x22f, P0 ;  /* 0x0000022f0000780c */ /* 0x040fe40000704470 */
[----:B------:R-:W-:Y:S01]  /*11c90*/  ISETP.GT.U32.OR P2, PT, R0, 0x22f, P2 ;  /* 0x0000022f0000780c */ /* 0x000fe20001744470 */
[----:B------:R-:W-:Y:S06]  /*11ca0*/  @!P5 BRA `(.L_x_2387) ;  /* 0x000001900000d947 */ /* 0x000fec0003800000 */
[----:B---3--:R-:W3:Y:S04]  /*11cb0*/  LDL R11, [R1+0x1b0] ;  /* 0x0001b000010b7983 */ /* 0x008ee80000100800 */
[----:B------:R-:W4:Y:S04]  /*11cc0*/  LDL R10, [R1+0x1b4] ;  /* 0x0001b400010a7983 */ /* 0x000f280000100800 */
[----:B------:R0:W-:Y:S04]  /*11cd0*/  STL [R1+0x230], R0 ;  /* 0x0002300001007387 */ /* 0x0001e80000100800 */
[----:B0-2---:R-:W2:Y:S01]  /*11ce0*/  LDL.LU R0, [R1+0x28] ;  /* 0x0000280001007983 */ /* 0x005ea20000300800 */
        /* <DEDUP_REMOVED lines=11> */
[----:B------:R-:W-:-:S02]  /*11da0*/  FMUL.FTZ R13, R21, R13 ;  /* 0x0000000d150d7220 */ /* 0x000fc40000410000 */
[----:B------:R-:W-:Y:S02]  /*11db0*/  FFMA.FTZ R15, R11, R15, 1 ;  /* 0x3f8000000b0f7423 */ /* 0x000fe4000001000f */
[----:B-1----:R-:W-:Y:S02]  /*11dc0*/  FADD.FTZ R14, -R12, 1 ;  /* 0x3f8000000c0e7421 */ /* 0x002fe40000010100 */
[----:B--2---:R-:W-:Y:S02]  /*11dd0*/  FMUL.FTZ R12, R0, R12 ;  /* 0x0000000c000c7220 */ /* 0x004fe40000410000 */
[----:B------:R-:W-:Y:S01]  /*11de0*/  FFMA.FTZ R14, R10, R14, 1 ;  /* 0x3f8000000a0e7423 */ /* 0x000fe2000001000e */
[----:B------:R0:W5:Y:S01]  /*11df0*/  LDL.LU R0, [R1+0x230] ;  /* 0x0002300001007983 */ /* 0x0001620000300800 */
[----:B------:R-:W-:Y:S02]  /*11e00*/  FMUL.FTZ R21, R13, R15 ;  /* 0x0000000f0d157220 */ /* 0x000fe40000410000 */
[----:B------:R-:W-:-:S03]  /*11e10*/  FMUL.FTZ R10, R12, R14 ;  /* 0x0000000e0c0a7220 */ /* 0x000fc60000410000 */
[----:B------:R0:W-:Y:S04]  /*11e20*/  STL [R1+0x2c], R21 ;  /* 0x00002c1501007387 */ /* 0x0001e80000100800 */
[----:B------:R0:W-:Y:S02]  /*11e30*/  STL [R1+0x28], R10 ;  /* 0x0000280a01007387 */ /* 0x0001e40000100800 */
.L_x_2387:
[----:B---3--:R-:W-:Y:S01]  /*11e40*/  BSSY B0, `(.L_x_2388) ;  /* 0x000001f000007945 */ /* 0x008fe20003800000 */
[----:B------:R-:W-:Y:S05]  /*11e50*/  @P3 BRA `(.L_x_2389) ;  /* 0x000001d000003947 */ /* 0x000fea0003800000 */
[----:B------:R-:W-:Y:S04]  /*11e60*/  STL [R1+0x238], R7 ;  /* 0x0002380701007387 */ /* 0x000fe80000100800 */
[----:B------:R1:W-:Y:S04]  /*11e70*/  STL [R1+0x234], R6 ;  /* 0x0002340601007387 */ /* 0x0003e80000100800 */
[----:B-1----:R-:W3:Y:S01]  /*11e80*/  LDL.LU R6, [R1+0x1b4] ;  /* 0x0001b40001067983 */ /* 0x002ee20000300800 */
[----:B0-----:R-:W-:-:S03]  /*11e90*/  IADD3 R10, R16, 0x1b0, RZ ;  /* 0x000001b0100a7810 */ /* 0x001fc60007ffe0ff */
[----:B-----5:R0:W-:Y:S01]  /*11ea0*/  STL [R1+0x230], R0 ;  /* 0x0002300001007387 */ /* 0x0201e20000100800 */
[----:B------:R-:W-:-:S03]  /*11eb0*/  SHF.R.S32.HI R10, RZ, 0x1f, R10 ;  /* 0x0000001fff0a7819 */ /* 0x000fc6000001140a */
[----:B0-----:R-:W4:Y:S04]  /*11ec0*/  LDL.LU R0, [R1+0x1b0] ;  /* 0x0001b00001007983 */ /* 0x001f280000300800 */
[----:B--2---:R-:W2:Y:S01]  /*11ed0*/  LDL.LU R15, [R1+0x28] ;  /* 0x00002800010f7983 */ /* 0x004ea20000300800 */
[----:B------:R-:W-:Y:S01]  /*11ee0*/  IMAD R12, R10, c[0x0][0x1d8], RZ ;  /* 0x000076000a0c7a24 */ /* 0x000fe200078e02ff */
[----:B------:R-:W-:Y:S02]  /*11ef0*/  IADD3 R7, R16, 0x1b0, RZ ;  /* 0x000001b010077810 */ /* 0x000fe40007ffe0ff */
[----:B------:R-:W-:Y:S02]  /*11f00*/  MOV R10, R2 ;  /* 0x00000002000a7202 */ /* 0x000fe40000000f00 */
[----:B------:R-:W-:Y:S01]  /*11f10*/  MOV R11, R5 ;  /* 0x00000005000b7202 */ /* 0x000fe20000000f00 */
[----:B------:R-:W-:Y:S01]  /*11f20*/  IMAD R12, R7, c[0x0][0x1dc], R12 ;  /* 0x00007700070c7a24 */ /* 0x000fe200078e020c */
[----:B------:R-:W-:-:S02]  /*11f30*/  MOV R13, UR5 ;  /* 0x00000005000d7c02 */ /* 0x000fc40008000f00 */
[----:B------:R-:W-:Y:S01]  /*11f40*/  MOV R14, UR5 ;  /* 0x00000005000e7c02 */ /* 0x000fe20008000f00 */
[----:B------:R-:W-:Y:S02]  /*11f50*/  IMAD.WIDE.U32 R10, R7, c[0x0][0x1d8], R10 ;  /* 0x00007600070a7a25 */ /* 0x000fe400078e000a */
[----:B------:R0:W5:Y:S02]  /*11f60*/  LDL.LU R7, [R1+0x238] ;  /* 0x0002380001077983 */ /* 0x0001640000300800 */
[----:B---3--:R-:W-:Y:S02]  /*11f70*/  FFMA.FTZ R13, R6, R13, UR6 ;  /* 0x00000006060d7e23 */ /* 0x008fe4000801000d */
[----:B------:R0:W5:Y:S01]  /*11f80*/  LDL.LU R6, [R1+0x234] ;  /* 0x0002340001067983 */ /* 0x0001620000300800 */
[----:B----4-:R-:W-:-:S03]  /*11f90*/  FFMA.FTZ R14, R0, R14, UR6 ;  /* 0x00000006000e7e23 */ /* 0x010fc6000801000e */
[----:B------:R0:W5:Y:S01]  /*11fa0*/  LDL.LU R0, [R1+0x230] ;  /* 0x0002300001007983 */ /* 0x0001620000300800 */
[----:B------:R-:W-:Y:S01]  /*11fb0*/  IADD3 R11, R11, R12, RZ ;  /* 0x0000000c0b0b7210 */ /* 0x000fe20007ffe0ff */
[----:B--2---:R-:W-:Y:S01]  /*11fc0*/  FFMA.FTZ R15, R8, R15, -R13 ;  /* 0x0000000f080f7223 */ /* 0x004fe2000001080d */
[----:B------:R-:W-:Y:S01]  /*11fd0*/  LEA R12, P3, R10, c[0x0][0x160], 0x2 ;  /* 0x000058000a0c7a11 */ /* 0x000fe200078610ff */
[----:B------:R-:W-:-:S03]  /*11fe0*/  FFMA.FTZ R14, R9, R21, -R14 ;  /* 0x00000015090e7223 */ /* 0x000fc6000001080e */
[----:B------:R-:W-:Y:S01]  /*11ff0*/  LEA.HI.X R13, R10, c[0x0][0x164], R11, 0x2, P3 ;  /* 0x000059000a0d7a11 */ /* 0x000fe200018f140b */
[----:B------:R-:W-:Y:S02]  /*12000*/  FMUL.FTZ R10, R15, UR25 ;  /* 0x000000190f0a7c20 */ /* 0x000fe40008410000 */
[----:B------:R-:W-:-:S05]  /*12010*/  FMUL.FTZ R11, R14, UR25 ;  /* 0x000000190e0b7c20 */ /* 0x000fca0008410000 */
[----:B------:R0:W-:Y:S02]  /*12020*/  STG.E.64 [R12.64], R10 ;  /* 0x0000000a0c007986 */ /* 0x0001e4000c101b12 */
.L_x_2389:
[----:B------:R-:W-:Y:S05]  /*12030*/  BSYNC B0 ;  /* 0x0000000000007941 */ /* 0x000fea0003800000 */
.L_x_2388:
[----:B------:R-:W-:Y:S05]  /*12040*/  @!P5 BRA `(.L_x_2390) ;  /* 0x000001400000d947 */ /* 0x000fea0003800000 */
[----:B0-----:R-:W3:Y:S04]  /*12050*/  LDL R10, [R1+0x174] ;  /* 0x00017400010a7983 */ /* 0x001ee80000100800 */
[----:B------:R-:W4:Y:S01]  /*12060*/  LDL R11, [R1+0x170] ;  /* 0x00017000010b7983 */ /* 0x000f220000100800 */
[----:B---3-5:R-:W-:Y:S02]  /*12070*/  FFMA.FTZ R10, R10, R8, R6 ;  /* 0x000000080a0a7223 */ /* 0x028fe40000010006 */
[----:B----4-:R-:W-:Y:S02]  /*12080*/  FFMA.FTZ R11, R11, R9, R7 ;  /* 0x000000090b0b7223 */ /* 0x010fe40000010007 */
        /* <DEDUP_REMOVED lines=16> */
.L_x_2390:
[----:B------:R-:W-:Y:S01]  /*12190*/  BSSY B0, `(.L_x_2391) ;  /* 0x000001a000007945 */ /* 0x000fe20003800000 */
[----:B------:R-:W-:Y:S05]  /*121a0*/  @P6 BRA `(.L_x_2392) ;  /* 0x0000018000006947 */ /* 0x000fea0003800000 */
[----:B-----5:R1:W-:Y:S01]  /*121b0*/  STL [R1+0x230], R0 ;  /* 0x0002300001007387 */ /* 0x0203e20000100800 */
[----:B0-----:R-:W-:-:S03]  /*121c0*/  IADD3 R10, R16, 0x1c0, RZ ;  /* 0x000001c0100a7810 */ /* 0x001fc60007ffe0ff */
[----:B------:R-:W3:Y:S01]  /*121d0*/  LDL.LU R21, [R1+0x174] ;  /* 0x0001740001157983 */ /* 0x000ee20000300800 */
[----:B------:R-:W-:-:S03]  /*121e0*/  SHF.R.S32.HI R10, RZ, 0x1f, R10 ;  /* 0x0000001fff0a7819 */ /* 0x000fc6000001140a */
[----:B------:R-:W4:Y:S01]  /*121f0*/  LDL.LU R15, [R1+0x170] ;  /* 0x00017000010f7983 */ /* 0x000f220000300800 */
[----:B------:R-:W-:Y:S01]  /*12200*/  MOV R11, R5 ;  /* 0x00000005000b7202 */ /* 0x000fe20000000f00 */
[----:B------:R-:W-:Y:S01]  /*12210*/  IMAD R12, R10, c[0x0][0x1d8], RZ ;  /* 0x000076000a0c7a24 */ /* 0x000fe200078e02ff */
[----:B-1----:R-:W-:Y:S02]  /*12220*/  IADD3 R0, R16, 0x1c0, RZ ;  /* 0x000001c010007810 */ /* 0x002fe40007ffe0ff */
[----:B------:R-:W-:-:S03]  /*12230*/  MOV R10, R2 ;  /* 0x00000002000a7202 */ /* 0x000fc60000000f00 */
[C---:B------:R-:W-:Y:S02]  /*12240*/  IMAD R12, R0.reuse, c[0x0][0x1dc], R12 ;  /* 0x00007700000c7a24 */ /* 0x040fe400078e020c */
[----:B------:R-:W-:Y:S02]  /*12250*/  IMAD.WIDE.U32 R10, R0, c[0x0][0x1d8], R10 ;  /* 0x00007600000a7a25 */ /* 0x000fe400078e000a */
[----:B------:R0:W5:Y:S01]  /*12260*/  LDL.LU R0, [R1+0x230] ;  /* 0x0002300001007983 */ /* 0x0001620000300800 */
[----:B------:R-:W-:Y:S02]  /*12270*/  MOV R13, UR5 ;  /* 0x00000005000d7c02 */ /* 0x000fe40008000f00 */
[----:B------:R-:W-:Y:S02]  /*12280*/  MOV R14, UR5 ;  /* 0x00000005000e7c02 */ /* 0x000fe40008000f00 */
[----:B------:R-:W-:Y:S02]  /*12290*/  IADD3 R11, R11, R12, RZ ;  /* 0x0000000c0b0b7210 */ /* 0x000fe40007ffe0ff */
[----:B------:R-:W-:Y:S01]  /*122a0*/  LEA R12, P3, R10, c[0x0][0x160], 0x2 ;  /* 0x000058000a0c7a11 */ /* 0x000fe200078610ff */
[----:B--23--:R-:W-:-:S02]  /*122b0*/  FFMA.FTZ R13, R21, R13, UR6 ;  /* 0x00000006150d7e23 */ /* 0x00cfc4000801000d */
[----:B----4-:R-:W-:Y:S02]  /*122c0*/  FFMA.FTZ R14, R15, R14, UR6 ;  /* 0x000000060f0e7e23 */ /* 0x010fe4000801000e */
[----:B------:R-:W-:Y:S02]  /*122d0*/  FFMA.FTZ R28, R8, R28, -R13 ;  /* 0x0000001c081c7223 */ /* 0x000fe4000001080d */
[----:B------:R-:W-:Y:S01]  /*122e0*/  FFMA.FTZ R14, R9, R29, -R14 ;  /* 0x0000001d090e7223 */ /* 0x000fe2000001080e */
[----:B------:R-:W-:Y:S01]  /*122f0*/  LEA.HI.X R13, R10, c[0x0][0x164], R11, 0x2, P3 ;  /* 0x000059000a0d7a11 */ /* 0x000fe200018f140b */
[----:B------:R-:W-:Y:S02]  /*12300*/  FMUL.FTZ R10, R28, UR25 ;  /* 0x000000191c0a7c20 */ /* 0x000fe40008410000 */
[----:B------:R-:W-:-:S05]  /*12310*/  FMUL.FTZ R11, R14, UR25 ;  /* 0x000000190e0b7c20 */ /* 0x000fca0008410000 */
[----:B------:R0:W-:Y:S02]  /*12320*/  STG.E.64 [R12.64], R10 ;  /* 0x0000000a0c007986 */ /* 0x0001e4000c101b12 */
.L_x_2392:
[----:B------:R-:W-:Y:S05]  /*12330*/  BSYNC B0 ;  /* 0x0000000000007941 */ /* 0x000fea0003800000 */
.L_x_2391:
        /* <DEDUP_REMOVED lines=21> */
.L_x_2393:
[----:B------:R-:W-:Y:S01]  /*12490*/  BSSY B0, `(.L_x_2394) ;  /* 0x0000018000007945 */ /* 0x000fe20003800000 */
[----:B------:R-:W-:Y:S05]  /*124a0*/  @P4 BRA `(.L_x_2395) ;  /* 0x0000016000004947 */ /* 0x000fea0003800000 */
[----:B------:R-:W3:Y:S01]  /*124b0*/  LDL.LU R15, [R1+0x44] ;  /* 0x00004400010f7983 */ /* 0x000ee20000300800 */
[----:B0-----:R-:W-:-:S03]  /*124c0*/  IADD3 R10, R16, 0x1d0, RZ ;  /* 0x000001d0100a7810 */ /* 0x001fc60007ffe0ff */
[----:B------:R-:W4:Y:S01]  /*124d0*/  LDL.LU R21, [R1+0x34] ;  /* 0x0000340001157983 */ /* 0x000f220000300800 */
[----:B------:R-:W-:Y:S02]  /*124e0*/  SHF.R.S32.HI R10, RZ, 0x1f, R10 ;  /* 0x0000001fff0a7819 */ /* 0x000fe4000001140a */
[----:B------:R-:W-:Y:S02]  /*124f0*/  IADD3 R28, R16, 0x1d0, RZ ;  /* 0x000001d0101c7810 */ /* 0x000fe40007ffe0ff */
[----:B------:R-:W-:Y:S01]  /*12500*/  MOV R11, R5 ;  /* 0x00000005000b7202 */ /* 0x000fe20000000f00 */
[----:B------:R-:W-:Y:S01]  /*12510*/  IMAD R14, R10, c[0x0][0x1d8], RZ ;  /* 0x000076000a0e7a24 */ /* 0x000fe200078e02ff */
[----:B------:R-:W-:Y:S02]  /*12520*/  MOV R10, R2 ;  /* 0x00000002000a7202 */ /* 0x000fe40000000f00 */
[----:B------:R-:W-:Y:S02]  /*12530*/  MOV R12, UR5 ;  /* 0x00000005000c7c02 */ /* 0x000fe40008000f00 */
[----:B------:R-:W-:Y:S01]  /*12540*/  MOV R13, UR5 ;  /* 0x00000005000d7c02 */ /* 0x000fe20008000f00 */
[----:B------:R-:W-:-:S02]  /*12550*/  IMAD R14, R28, c[0x0][0x1dc], R14 ;  /* 0x000077001c0e7a24 */ /* 0x000fc400078e020e */
[----:B------:R-:W-:-:S05]  /*12560*/  IMAD.WIDE.U32 R10, R28, c[0x0][0x1d8], R10 ;  /* 0x000076001c0a7a25 */ /* 0x000fca00078e000a */
[----:B------:R-:W-:Y:S01]  /*12570*/  IADD3 R14, R11, R14, RZ ;  /* 0x0000000e0b0e7210 */ /* 0x000fe20007ffe0ff */
[----:B--23--:R-:W-:Y:S01]  /*12580*/  FFMA.FTZ R15, R15, R12, UR6 ;  /* 0x000000060f0f7e23 */ /* 0x00cfe2000801000c */
[----:B------:R-:W-:Y:S01]  /*12590*/  LEA R12, P3, R10, c[0x0][0x160], 0x2 ;  /* 0x000058000a0c7a11 */ /* 0x000fe200078610ff */
[----:B----4-:R-:W-:Y:S02]  /*125a0*/  FFMA.FTZ R13, R21, R13, UR6 ;  /* 0x00000006150d7e23 */ /* 0x010fe4000801000d */
[----:B------:R-:W-:Y:S02]  /*125b0*/  FFMA.FTZ R15, R8, R26, -R15 ;  /* 0x0000001a080f7223 */ /* 0x000fe4000001080f */
[----:B------:R-:W-:Y:S01]  /*125c0*/  FFMA.FTZ R11, R9, R27, -R13 ;  /* 0x0000001b090b7223 */ /* 0x000fe2000001080d */
[----:B------:R-:W-:Y:S01]  /*125d0*/  LEA.HI.X R13, R10, c[0x0][0x164], R14, 0x2, P3 ;  /* 0x000059000a0d7a11 */ /* 0x000fe200018f140e */
[----:B------:R-:W-:Y:S02]  /*125e0*/  FMUL.FTZ R10, R15, UR25 ;  /* 0x000000190f0a7c20 */ /* 0x000fe40008410000 */
[----:B------:R-:W-:-:S05]  /*125f0*/  FMUL.FTZ R11, R11, UR25 ;  /* 0x000000190b0b7c20 */ /* 0x000fca0008410000 */
[----:B------:R0:W-:Y:S02]  /*12600*/  STG.E.64 [R12.64], R10 ;  /* 0x0000000a0c007986 */ /* 0x0001e4000c101b12 */
.L_x_2395:
[----:B------:R-:W-:Y:S05]  /*12610*/  BSYNC B0 ;  /* 0x0000000000007941 */ /* 0x000fea0003800000 */
.L_x_2394:
        /* <DEDUP_REMOVED lines=21> */
.L_x_2396:
[----:B------:R-:W-:Y:S01]  /*12770*/  BSSY B0, `(.L_x_2397) ;  /* 0x0000015000007945 */ /* 0x000fe20003800000 */
[----:B------:R-:W-:Y:S05]  /*12780*/  @P0 BRA `(.L_x_2398) ;  /* 0x0000013000000947 */ /* 0x000fea0003800000 */
[----:B------:R-:W3:Y:S04]  /*12790*/  LDL.LU R15, [R1+0x30] ;  /* 0x00003000010f7983 */ /* 0x000ee80000300800 */
[----:B0-----:R-:W4:Y:S01]  /*127a0*/  LDL.LU R21, [R1+0x24] ;  /* 0x0000240001157983 */ /* 0x001f220000300800 */
[----:B------:R-:W-:Y:S01]  /*127b0*/  MOV R10, R2 ;  /* 0x00000002000a7202 */ /* 0x000fe20000000f00 */
[----:B------:R-:W-:Y:S01]  /*127c0*/  IMAD R14, R23, c[0x0][0x1d8], RZ ;  /* 0x00007600170e7a24 */ /* 0x000fe200078e02ff */
[----:B------:R-:W-:-:S02]  /*127d0*/  MOV R11, R5 ;  /* 0x00000005000b7202 */ /* 0x000fc40000000f00 */
[----:B------:R-:W-:Y:S01]  /*127e0*/  MOV R12, UR5 ;  /* 0x00000005000c7c02 */ /* 0x000fe20008000f00 */
[C---:B------:R-:W-:Y:S01]  /*127f0*/  IMAD R14, R22.reuse, c[0x0][0x1dc], R14 ;  /* 0x00007700160e7a24 */ /* 0x040fe200078e020e */
[----:B------:R-:W-:Y:S01]  /*12800*/  MOV R13, UR5 ;  /* 0x00000005000d7c02 */ /* 0x000fe20008000f00 */
        /* <DEDUP_REMOVED lines=11> */
.L_x_2398:
[----:B------:R-:W-:Y:S05]  /*128c0*/  BSYNC B0 ;  /* 0x0000000000007941 */ /* 0x000fea0003800000 */
.L_x_2397:
        /* <DEDUP_REMOVED lines=21> */
.L_x_2399:
[----:B------:R-:W-:Y:S01]  /*12a20*/  BSSY B0, `(.L_x_2400) ;  /* 0x0000014000007945 */ /* 0x000fe20003800000 */
[----:B------:R-:W-:Y:S05]  /*12a30*/  @P2 BRA `(.L_x_2401) ;  /* 0x0000012000002947 */ /* 0x000fea0003800000 */
[----:B0-----:R-:W3:Y:S04]  /*12a40*/  LDL.LU R10, [R1+0x20] ;  /* 0x00002000010a7983 */ /* 0x001ee80000300800 */
[----:B-----5:R-:W4:Y:S01]  /*12a50*/  LDL.LU R7, [R1+0x1c] ;  /* 0x00001c0001077983 */ /* 0x020f220000300800 */
[----:B------:R-:W-:Y:S01]  /*12a60*/  MOV R3, R5 ;  /* 0x0000000500037202 */ /* 0x000fe20000000f00 */
[----:B------:R-:W-:Y:S01]  /*12a70*/  IMAD R4, R20, c[0x0][0x1d8], RZ ;  /* 0x0000760014047a24 */ /* 0x000fe200078e02ff */
[----:B------:R-:W-:-:S02]  /*12a80*/  MOV R5, UR5 ;  /* 0x0000000500057c02 */ /* 0x000fc40008000f00 */
[----:B------:R-:W-:Y:S01]  /*12a90*/  MOV R6, UR5 ;  /* 0x0000000500067c02 */ /* 0x000fe20008000f00 */
[----:B------:R-:W-:-:S04]  /*12aa0*/  IMAD.WIDE.U32 R2, R17, c[0x0][0x1d8], R2 ;  /* 0x0000760011027a25 */ /* 0x000fc800078e0002 */
[----:B------:R-:W-:-:S05]  /*12ab0*/  IMAD R4, R17, c[0x0][0x1dc], R4 ;  /* 0x0000770011047a24 */ /* 0x000fca00078e0204 */
[----:B------:R-:W-:Y:S02]  /*12ac0*/  IADD3 R3, R3, R4, RZ ;  /* 0x0000000403037210 */ /* 0x000fe40007ffe0ff */
[----:B------:R-:W-:Y:S01]  /*12ad0*/  LEA R4, P0, R2, c[0x0][0x160], 0x2 ;  /* 0x0000580002047a11 */ /* 0x000fe200078010ff */
[----:B--23--:R-:W-:Y:S02]  /*12ae0*/  FFMA.FTZ R5, R10, R5, UR6 ;  /* 0x000000060a057e23 */ /* 0x00cfe40008010005 */
[----:B----4-:R-:W-:Y:S02]  /*12af0*/  FFMA.FTZ R6, R7, R6, UR6 ;  /* 0x0000000607067e23 */ /* 0x010fe40008010006 */
[----:B------:R-:W-:Y:S01]  /*12b00*/  FFMA.FTZ R8, R8, R18, -R5 ;  /* 0x0000001208087223 */ /* 0x000fe20000010805 */
[----:B------:R-:W-:Y:S01]  /*12b10*/  LEA.HI.X R5, R2, c[0x0][0x164], R3, 0x2, P0 ;  /* 0x0000590002057a11 */ /* 0x000fe200000f1403 */
[----:B------:R-:W-:Y:S02]  /*12b20*/  FFMA.FTZ R6, R9, R19, -R6 ;  /* 0x0000001309067223 */ /* 0x000fe40000010806 */
[----:B------:R-:W-:-:S02]  /*12b30*/  FMUL.FTZ R2, R8, UR25 ;  /* 0x0000001908027c20 */ /* 0x000fc40008410000 */
[----:B------:R-:W-:-:S05]  /*12b40*/  FMUL.FTZ R3, R6, UR25 ;  /* 0x0000001906037c20 */ /* 0x000fca0008410000 */
[----:B------:R0:W-:Y:S02]  /*12b50*/  STG.E.64 [R4.64], R2 ;  /* 0x0000000204007986 */ /* 0x0001e4000c101b12 */
.L_x_2401:
[----:B------:R-:W-:Y:S05]  /*12b60*/  BSYNC B0 ;  /* 0x0000000000007941 */ /* 0x000fea0003800000 */
.L_x_2400:
[----:B------:R-:W-:Y:S02]  /*12b70*/  ULDC UR5, c[0x0][0x10] ;  /* 0x0000040000057ab9 */ /* 0x000fe40000000800 */
[----:B------:R-:W-:Y:S02]  /*12b80*/  UIADD3 UR9, UR9, UR5, URZ ;  /* 0x0000000509097290 */ /* 0x000fe4000fffe03f */
[----:B------:R-:W-:Y:S02]  /*12b90*/  UIADD3 UR4, UR4, 0x1, URZ ;  /* 0x0000000104047890 */ /* 0x000fe4000fffe03f */
[----:B------:R-:W-:-:S06]  /*12ba0*/  UISETP.GE.AND UP0, UPT, UR9, UR8, UPT ;  /* 0x000000080900728c */ /* 0x000fcc000bf06270 */
[----:B------:R-:W-:-:S13]  /*12bb0*/  PLOP3.LUT P0, PT, PT, PT, UP0, 0x80, 0x0 ;  /* 0x000000000000781c */ /* 0x000fda0003f0f008 */
[----:B------:R-:W-:Y:S01]  /*12bc0*/  @P0 CALL.REL.NOINC `(.L_x_2255) ;  /* 0x0000001000000944 */ /* 0x000fe20003c00000 */
[----:B------:R-:W-:Y:S05]  /*12bd0*/  BRA `(.L_x_2402) ;  /* 0xfffed94000007947 */ /* 0x000fea000383ffff */
.L_x_2255:
[----:B-----5:R-:W-:Y:S01]  /*12be0*/  ISETP.NE.AND P1, PT, R0, RZ, PT ;  /* 0x000000ff0000720c */ /* 0x020fe20003f25270 */
        /* <DEDUP_REMOVED lines=17> */
.L_x_2404:
[----:B------:R-:W-:Y:S05]  /*12d00*/  BSYNC B0 ;  /* 0x0000000000007941 */ /* 0x000fea0003800000 */
.L_x_2403:
[----:B------:R-:W1:Y:S01]  /*12d10*/  S2UR UR4, SR_CTAID.X ;  /* 0x00000000000479c3 */ /* 0x000e620000002500 */
[----:B------:R-:W-:Y:S02]  /*12d20*/  IADD3 R8, R7, -0x1, RZ ;  /* 0xffffffff07087810 */ /* 0x000fe40007ffe0ff */
[----:B0-----:R-:W-:-:S05]  /*12d30*/  IADD3 R5, R6, -0x1, RZ ;  /* 0xffffffff06057810 */ /* 0x001fca0007ffe0ff */
        /* <DEDUP_REMOVED lines=8> */
.L_x_2406:
[----:B------:R-:W3:Y:S01]  /*12dc0*/  LDG.E.STRONG.GPU R6, [R2.64] ;  /* 0x0000001202067981 */ /* 0x000ee2000c1ef900 */
[----:B------:R-:W-:Y:S01]  /*12dd0*/  YIELD ;  /* 0x0000000000007946 */ /* 0x000fe20003800000 */
[----:B---3--:R-:W-:Y:S01]  /*12de0*/  ISETP.NE.AND P0, PT, R6, R5, PT ;  /* 0x000000050600720c */ /* 0x008fe20003f05270 */
[----:B------:R-:W-:-:S12]  /*12df0*/  CCTL.IVALL ;  /* 0x00000000ff00798f */ /* 0x000fd80002000000 */
[----:B------:R-:W-:Y:S05]  /*12e00*/  @P0 BRA `(.L_x_2406) ;  /* 0xffffffb000000947 */ /* 0x000fea000383ffff */
.L_x_2405:
[----:B------:R-:W-:Y:S02]  /*12e10*/  WARPSYNC 0xffffffff ;  /* 0xffffffff00007948 */ /* 0x000fe40003800000 */
[----:B------:R-:W-:Y:S01]  /*12e20*/  MOV R6, c[0x0][0x1dc] ;  /* 0x0000770000067a02 */ /* 0x000fe20000000f00 */
[----:B------:R-:W-:Y:S01]  /*12e30*/  BAR.SYNC.DEFER_BLOCKING 0x0 ;  /* 0x0000000000007b1d */ /* 0x000fe20000010000 */
[----:B------:R-:W-:Y:S02]  /*12e40*/  SHF.R.S32.HI R3, RZ, 0x1f, R0 ;  /* 0x0000001fff037819 */ /* 0x000fe40000011400 */
[----:B------:R-:W-:-:S04]  /*12e50*/  LEA.HI R5, P0, R6, c[0x0][0x1d8], RZ, 0x1 ;  /* 0x0000760006057a11 */ /* 0x000fc800078108ff */
[----:B------:R-:W-:-:S04]  /*12e60*/  IADD3.X R10, RZ, c[0x0][0x1dc], RZ, P0, !PT ;  /* 0x00007700ff0a7a10 */ /* 0x000fc800007fe4ff */
[--C-:B------:R-:W-:Y:S02]  /*12e70*/  SHF.R.S64 R5, R5, 0x1, R10.reuse ;  /* 0x0000000105057819 */ /* 0x100fe4000000100a */
[----:B------:R-:W-:Y:S02]  /*12e80*/  SHF.R.S32.HI R10, RZ, 0x1, R10 ;  /* 0x00000001ff0a7819 */ /* 0x000fe4000001140a */
[----:B------:R-:W-:-:S04]  /*12e90*/  ISETP.GT.U32.AND P0, PT, R5, R0, PT ;  /* 0x000000000500720c */ /* 0x000fc80003f04070 */
[----:B------:R-:W-:-:S13]  /*12ea0*/  ISETP.GT.AND.EX P0, PT, R10, R3, PT, P0 ;  /* 0x000000030a00720c */ /* 0x000fda0003f04300 */
[----:B------:R-:W-:Y:S05]  /*12eb0*/  @!P0 EXIT ;  /* 0x000000000000894d */ /* 0x000fea0003800000 */
[----:B------:R-:W-:Y:S01]  /*12ec0*/  UMOV UR4, 0x3 ;  /* 0x0000000300047882 */ /* 0x000fe20000000000 */
[----:B------:R-:W-:Y:S01]  /*12ed0*/  LEA R2, R6, R6, 0x1 ;  /* 0x0000000606027211 */ /* 0x000fe200078e08ff */
[----:B------:R-:W-:Y:S01]  /*12ee0*/  ULDC UR5, c[0x0][0x1d8] ;  /* 0x0000760000057ab9 */ /* 0x000fe20000000800 */
[----:B------:R-:W-:Y:S01]  /*12ef0*/  MOV R11, c[0x0][0x1d8] ;  /* 0x00007600000b7a02 */ /* 0x000fe20000000f00 */
[----:B------:R-:W-:Y:S01]  /*12f00*/  UIMAD.WIDE.U32 UR4, UR4, UR5, URZ ;  /* 0x00000005040472a5 */ /* 0x000fe2000f8e003f */
[----:B------:R-:W-:Y:S02]  /*12f10*/  MOV R13, R3 ;  /* 0x00000003000d7202 */ /* 0x000fe40000000f00 */
        /* <DEDUP_REMOVED lines=8> */
.L_x_2407:
        /* <DEDUP_REMOVED lines=23> */
.L_x_2408:
        /* <DEDUP_REMOVED lines=15> */
.L_x_5177:


//--------------------- .text._Z35group_norm_nhwc_bwd_one_pass_kernelI11Fp32IOBf16WLi64ELi70ELi560EEv26Group_norm_nhwc_bwd_params --------------------------
	.section	.text._Z35group_norm_nhwc_bwd_one_pass_kernelI11Fp32IOBf16WLi64ELi70ELi560EEv26Group_norm_nhwc_bwd_params,"ax",@progbits
	.sectioninfo	@"SHI_REGISTERS=56"
	.align	128
        .global         _Z35group_norm_nhwc_bwd_one_pass_kernelI11Fp32IOBf16WLi64ELi70ELi560EEv26Group_norm_nhwc_bwd_params
        .type           _Z35group_norm_nhwc_bwd_one_pass_kernelI11Fp32IOBf16WLi64ELi70ELi560EEv26Group_norm_nhwc_bwd_params,@function
        .size           _Z35group_norm_nhwc_bwd_one_pass_kernelI11Fp32IOBf16WLi64ELi70ELi560EEv26Group_norm_nhwc_bwd_params,(.L_x_5178 - _Z35group_norm_nhwc_bwd_one_pass_kernelI11Fp32IOBf16WLi64ELi70ELi560EEv26Group_norm_nhwc_bwd_params)
        .other          _Z35group_norm_nhwc_bwd_one_pass_kernelI11Fp32IOBf16WLi64ELi70ELi560EEv26Group_norm_nhwc_bwd_params,@"STO_CUDA_ENTRY STV_DEFAULT"
_Z35group_norm_nhwc_bwd_one_pass_kernelI11Fp32IOBf16WLi64ELi70ELi560EEv26Group_norm_nhwc_bwd_params:
.text._Z35group_norm_nhwc_bwd_one_pass_kernelI11Fp32IOBf16WLi64ELi70ELi560EEv26Group_norm_nhwc_bwd_params:
        /* <DEDUP_REMOVED lines=45> */
.L_x_2444:
        /* <DEDUP_REMOVED lines=55> */
[----:B------:R-:W-:Y:S01]  /*0640*/  IMAD.WIDE.U32 R4, R3, c[0x0][0x1e8], R4 ;  /* 0x00007a0003047a25 */ /* 0x000fe200078e0004 */
[----:B------:R-:W-:-:S03]  /*0650*/  ISETP.GE.AND.EX P3, PT, R50, c[0x0][0x1e4], PT, P3 ;  /* 0x0000790032007a0c */ /* 0x000fc60003f66330 */
[----:B------:R-:W-:Y:S01]  /*0660*/  @P1 IMAD R2, R53, c[0x0][0x1d8], RZ ;  /* 0x0000760035021a24 */ /* 0x000fe200078e02ff */
[----:B------:R-:W-:Y:S01]  /*0670*/  IADD3 R7, R5, R7, RZ ;  /* 0x0000000705077210 */ /* 0x000fe20007ffe0ff */
[----:B------:R-:W-:Y:S01]  /*0680*/  @!P0 IMAD R3, R51, c[0x0][0x1d8], RZ ;  /* 0x0000760033038a24 */ /* 0x000fe200078e02ff */
[----:B------:R-:W-:Y:S01]  /*0690*/  ISETP.GT.U32.OR P3, PT, R0, 0x22f, P3 ;  /* 0x0000022f0000780c */ /* 0x000fe20001f64470 */
[----:B------:R-:W-:Y:S01]  /*06a0*/  @P1 IMAD R13, R31, c[0x0][0x1dc], R2 ;  /* 0x000077001f0d1a24 */ /* 0x000fe200078e0202 */
[----:B------:R-:W-:Y:S01]  /*06b0*/  @!P2 MOV R2, R4 ;  /* 0x000000040002a202 */ /* 0x000fe20000000f00 */
[----:B------:R-:W-:Y:S01]  /*06c0*/  @!P0 IMAD R15, R48, c[0x0][0x1dc], R3 ;  /* 0x00007700300f8a24 */ /* 0x000fe200078e0203 */
[----:B------:R-:W-:Y:S01]  /*06d0*/  @!P2 MOV R3, R7 ;  /* 0x000000070003a202 */ /* 0x000fe20000000f00 */
[----:B------:R-:W-:-:S04]  /*06e0*/  @!P2 IMAD R6, R52, c[0x0][0x1d8], RZ ;  /* 0x000076003406aa24 */ /* 0x000fc800078e02ff */
[C---:B------:R-:W-:Y:S02]  /*06f0*/  @!P2 IMAD R27, R47.reuse, c[0x0][0x1dc], R6 ;  /* 0x000077002f1baa24 */ /* 0x040fe400078e0206 */
[----:B------:R-:W-:Y:S01]  /*0700*/  @!P2 IMAD.WIDE.U32 R2, R47, c[0x0][0x1d8], R2 ;  /* 0x000076002f02aa25 */ /* 0x000fe200078e0002 */
[----:B------:R-:W-:-:S04]  /*0710*/  @P1 MOV R6, R4 ;  /* 0x0000000400061202 */ /* 0x000fc80000000f00 */
[----:B------:R-:W-:Y:S01]  /*0720*/  @!P2 IADD3 R27, R3, R27, RZ ;  /* 0x0000001b031ba210 */ /* 0x000fe20007ffe0ff */
[----:B------:R-:W-:Y:S01]  /*0730*/  @!P3 IMAD R3, R50, c[0x0][0x1d8], RZ ;  /* 0x000076003203ba24 */ /* 0x000fe200078e02ff */
[C---:B------:R-:W-:Y:S02]  /*0740*/  @!P2 SHF.L.U32 R26, R2.reuse, 0x2, RZ ;  /* 0x00000002021aa819 */ /* 0x040fe400000006ff */
[----:B------:R-:W-:Y:S01]  /*0750*/  @!P2 SHF.L.U64.HI R27, R2, 0x2, R27 ;  /* 0x00000002021ba819 */ /* 0x000fe2000001021b */
[----:B------:R-:W-:Y:S01]  /*0760*/  @!P3 IMAD R29, R46, c[0x0][0x1dc], R3 ;  /* 0x000077002e1dba24 */ /* 0x000fe200078e0203 */
[-C--:B------:R-:W-:Y:S01]  /*0770*/  @!P3 MOV R2, R4.reuse ;  /* 0x000000040002b202 */ /* 0x080fe20000000f00 */
[----:B------:R-:W-:Y:S01]  /*0780*/  @P1 IMAD.WIDE.U32 R10, R31, c[0x0][0x1d8], R6 ;  /* 0x000076001f0a1a25 */ /* 0x000fe200078e0006 */
[----:B------:R-:W-:Y:S02]  /*0790*/  @!P3 MOV R3, R7 ;  /* 0x000000070003b202 */ /* 0x000fe40000000f00 */
[----:B------:R-:W-:-:S02]  /*07a0*/  @!P0 MOV R8, R4 ;  /* 0x0000000400088202 */ /* 0x000fc40000000f00 */
[----:B------:R-:W-:Y:S01]  /*07b0*/  @!P0 MOV R9, R7 ;  /* 0x0000000700098202 */ /* 0x000fe20000000f00 */
[----:B------:R-:W-:Y:S01]  /*07c0*/  @!P3 IMAD.WIDE.U32 R2, R46, c[0x0][0x1d8], R2 ;  /* 0x000076002e02ba25 */ /* 0x000fe200078e0002 */
[----:B------:R-:W-:Y:S02]  /*07d0*/  @P1 IADD3 R11, R11, R13, RZ ;  /* 0x0000000d0b0b1210 */ /* 0x000fe40007ffe0ff */
[----:B------:R-:W-:Y:S01]  /*07e0*/  @P1 SHF.L.U32 R32, R10, 0x2, RZ ;  /* 0x000000020a201819 */ /* 0x000fe200000006ff */
[----:B------:R-:W-:Y:S01]  /*07f0*/  @!P0 IMAD.WIDE.U32 R8, R48, c[0x0][0x1d8], R8 ;  /* 0x0000760030088a25 */ /* 0x000fe200078e0008 */
[----:B------:R-:W-:Y:S02]  /*0800*/  @P1 SHF.L.U64.HI R10, R10, 0x2, R11 ;  /* 0x000000020a0a1819 */ /* 0x000fe4000001020b */
[----:B------:R-:W-:Y:S02]  /*0810*/  @P1 IADD3 R20, P4, R32, c[0x0][0x180], RZ ;  /* 0x0000600020141a10 */ /* 0x000fe40007f9e0ff */
[----:B------:R-:W-:-:S02]  /*0820*/  @!P3 IADD3 R29, R3, R29, RZ ;  /* 0x0000001d031db210 */ /* 0x000fc40007ffe0ff */
[----:B------:R-:W-:Y:S02]  /*0830*/  @!P0 IADD3 R13, R9, R15, RZ ;  /* 0x0000000f090d8210 */ /* 0x000fe40007ffe0ff */
[----:B------:R-:W-:Y:S02]  /*0840*/  @!P0 SHF.L.U32 R12, R8, 0x2, RZ ;  /* 0x00000002080c8819 */ /* 0x000fe400000006ff */
[----:B------:R-:W-:Y:S02]  /*0850*/  @P1 IADD3 R32, P5, R32, c[0x0][0x178], RZ ;  /* 0x00005e0020201a10 */ /* 0x000fe40007fbe0ff */
[----:B------:R-:W-:Y:S02]  /*0860*/  @P1 IADD3.X R21, R10, c[0x0][0x184], RZ, P4, !PT ;  /* 0x000061000a151a10 */ /* 0x000fe400027fe4ff */
[C---:B------:R-:W-:Y:S02]  /*0870*/  @!P3 SHF.L.U32 R28, R2.reuse, 0x2, RZ ;  /* 0x00000002021cb819 */ /* 0x040fe400000006ff */
[----:B------:R-:W-:-:S02]  /*0880*/  @!P3 SHF.L.U64.HI R29, R2, 0x2, R29 ;  /* 0x00000002021db819 */ /* 0x000fc4000001021d */
[----:B------:R-:W-:Y:S02]  /*0890*/  @!P0 SHF.L.U64.HI R13, R8, 0x2, R13 ;  /* 0x00000002080d8819 */ /* 0x000fe4000001020d */
[----:B------:R-:W-:Y:S02]  /*08a0*/  @P1 IADD3.X R33, R10, c[0x0][0x17c], RZ, P5, !PT ;  /* 0x00005f000a211a10 */ /* 0x000fe40002ffe4ff */
[C---:B------:R-:W-:Y:S02]  /*08b0*/  @!P0 IADD3 R2, P4, R12.reuse, c[0x0][0x180], RZ ;  /* 0x000060000c028a10 */ /* 0x040fe40007f9e0ff */
[----:B------:R-:W-:Y:S01]  /*08c0*/  @!P0 IADD3 R12, P5, R12, c[0x0][0x178], RZ ;  /* 0x00005e000c0c8a10 */ /* 0x000fe20007fbe0ff */
[----:B------:R-:W-:Y:S01]  /*08d0*/  CS2R R24, SRZ ;  /* 0x0000000000187805 */ /* 0x000fe2000001ff00 */
[----:B------:R-:W-:Y:S01]  /*08e0*/  CS2R R10, SRZ ;  /* 0x00000000000a7805 */ /* 0x000fe2000001ff00 */
[C---:B------:R-:W-:Y:S02]  /*08f0*/  @!P0 IADD3.X R3, R13.reuse, c[0x0][0x184], RZ, P4, !PT ;  /* 0x000061000d038a10 */ /* 0x040fe400027fe4ff */
[----:B------:R-:W-:-:S02]  /*0900*/  @!P0 IADD3.X R13, R13, c[0x0][0x17c], RZ, P5, !PT ;  /* 0x00005f000d0d8a10 */ /* 0x000fc40002ffe4ff */
[----:B------:R-:W-:Y:S01]  /*0910*/  @!P2 IADD3 R14, P6, R26, c[0x0][0x180], RZ ;  /* 0x000060001a0eaa10 */ /* 0x000fe20007fde0ff */
[----:B------:R-:W-:Y:S01]  /*0920*/  CS2R R22, SRZ ;  /* 0x0000000000167805 */ /* 0x000fe2000001ff00 */
[----:B------:R-:W-:Y:S01]  /*0930*/  CS2R R18, SRZ ;  /* 0x0000000000127805 */ /* 0x000fe2000001ff00 */
[----:B------:R0:W5:Y:S01]  /*0940*/  @!P0 LDG.E.64 R24, [R2.64] ;  /* 0x0000000e02188981 */ /* 0x000162000c1e1b00 */
[----:B------:R-:W-:-:S03]  /*0950*/  @!P2 IADD3.X R15, R27, c[0x0][0x184], RZ, P6, !PT ;  /* 0x000061001b0faa10 */ /* 0x000fc600037fe4ff */
[----:B------:R1:W5:Y:S04]  /*0960*/  @!P0 LDG.E.64 R10, [R12.64] ;  /* 0x0000000e0c0a8981 */ /* 0x000368000c1e1b00 */
[----:B------:R3:W5:Y:S01]  /*0970*/  @P1 LDG.E.64 R22, [R20.64] ;  /* 0x0000000e14161981 */ /* 0x000762000c1e1b00 */
[----:B0-----:R-:W-:Y:S02]  /*0980*/  @!P2 IADD3 R2, P0, R26, c[0x0][0x178], RZ ;  /* 0x00005e001a02aa10 */ /* 0x001fe40007f1e0ff */
[C---:B------:R-:W-:Y:S01]  /*0990*/  @!P3 IADD3 R26, P4, R28.reuse, c[0x0][0x180], RZ ;  /* 0x000060001c1aba10 */ /* 0x040fe20007f9e0ff */
[----:B------:R0:W5:Y:S01]  /*09a0*/  @!P2 LDG.E.64 R18, [R14.64] ;  /* 0x0000000e0e12a981 */ /* 0x000162000c1e1b00 */
[----:B------:R-:W-:Y:S02]  /*09b0*/  @!P3 IADD3 R28, P5, R28, c[0x0][0x178], RZ ;  /* 0x00005e001c1cba10 */ /* 0x000fe40007fbe0ff */
[----:B------:R-:W-:Y:S01]  /*09c0*/  @!P2 IADD3.X R3, R27, c[0x0][0x17c], RZ, P0, !PT ;  /* 0x00005f001b03aa10 */ /* 0x000fe200007fe4ff */
[----:B---3--:R-:W-:Y:S01]  /*09d0*/  CS2R R20, SRZ ;  /* 0x0000000000147805 */ /* 0x008fe2000001ff00 */
[----:B------:R-:W-:-:S02]  /*09e0*/  @!P3 IADD3.X R27, R29, c[0x0][0x184], RZ, P4, !PT ;  /* 0x000061001d1bba10 */ /* 0x000fc400027fe4ff */
[----:B------:R-:W-:Y:S01]  /*09f0*/  @!P3 IADD3.X R29, R29, c[0x0][0x17c], RZ, P5, !PT ;  /* 0x00005f001d1dba10 */ /* 0x000fe20002ffe4ff */
[----:B0-----:R-:W-:Y:S02]  /*0a00*/  CS2R R14, SRZ ;  /* 0x00000000000e7805 */ /* 0x001fe4000001ff00 */
[----:B------:R0:W5:Y:S04]  /*0a10*/  @!P3 LDG.E.64 R20, [R26.64] ;  /* 0x0000000e1a14b981 */ /* 0x000168000c1e1b00 */
[----:B------:R0:W5:Y:S01]  /*0a20*/  @!P3 LDG.E.64 R14, [R28.64] ;  /* 0x0000000e1c0eb981 */ /* 0x000162000c1e1b00 */
[----:B--2---:R-:W-:-:S05]  /*0a30*/  FFMA.FTZ R17, -R16, R16, R17 ;  /* 0x0000001010117223 */ /* 0x004fca0000010111 */
        /* <DEDUP_REMOVED lines=9> */
[----:B------:R-:W-:Y:S01]  /*0ad0*/  UMOV UR12, 0x3f800000 ;  /* 0x3f800000000c7882 */ /* 0x000fe20000000000 */
[----:B------:R-:W-:Y:S03]  /*0ae0*/  BSSY B0, `(.L_x_2410) ;  /* 0x0000016000007945 */ /* 0x000fe60003800000 */
[----:B------:R1:W5:Y:S04]  /*0af0*/  @P1 LDG.E.64 R8, [R32.64] ;  /* 0x0000000e20081981 */ /* 0x000368000c1e1b00 */
[----:B------:R3:W5:Y:S01]  /*0b00*/  @!P2 LDG.E.64 R12, [R2.64] ;  /* 0x0000000e020ca981 */ /* 0x000762000c1e1b00 */
[----:B-1----:R-:W-:Y:S01]  /*0b10*/  CS2R R32, SRZ ;  /* 0x0000000000207805 */ /* 0x002fe2000001ff00 */
[----:B--2---:R-:W-:Y:S01]  /*0b20*/  @UP0 UMOV UR12, UR4 ;  /* 0x00000004000c0c82 */ /* 0x004fe20008000000 */
[----:B---3--:R-:W-:Y:S01]  /*0b30*/  CS2R R2, SRZ ;  /* 0x0000000000027805 */ /* 0x008fe2000001ff00 */
        /* <DEDUP_REMOVED lines=16> */
.L_x_2411:
[----:B0-----:R-:W-:Y:S05]  /*0c40*/  BSYNC B0 ;  /* 0x0000000000007941 */ /* 0x001fea0003800000 */
.L_x_2410:
[----:B------:R-:W-:Y:S01]  /*0c50*/  ISETP.NE.AND P4, PT, RZ, UR16, PT ;  /* 0x00000010ff007c0c */ /* 0x000fe2000bf85270 */
[C---:B-----5:R-:W-:Y:S01]  /*0c60*/  FADD.FTZ R39, -R16.reuse, R22 ;  /* 0x0000001610277221 */ /* 0x060fe20000010100 */
[----:B------:R-:W-:Y:S01]  /*0c70*/  MOV R17, R8 ;  /* 0x0000000800117202 */ /* 0x000fe20000000f00 */
[C---:B------:R-:W-:Y:S01]  /*0c80*/  FADD.FTZ R23, -R16.reuse, R23 ;  /* 0x0000001710177221 */ /* 0x040fe20000010100 */
[----:B------:R-:W-:Y:S01]  /*0c90*/  MOV R22, R9 ;  /* 0x0000000900167202 */ /* 0x000fe20000000f00 */
[C---:B------:R-:W-:Y:S02]  /*0ca0*/  FADD.FTZ R24, -R16.reuse, R24 ;  /* 0x0000001810187221 */ /* 0x040fe40000010100 */
[----:B------:R-:W-:-:S02]  /*0cb0*/  FADD.FTZ R25, -R16, R25 ;  /* 0x0000001910197221 */ /* 0x000fc40000010100 */
[----:B------:R-:W-:Y:S02]  /*0cc0*/  FMUL.FTZ R39, R39, UR12 ;  /* 0x0000000c27277c20 */ /* 0x000fe40008410000 */
[----:B------:R-:W-:Y:S02]  /*0cd0*/  FMUL.FTZ R38, R23, UR12 ;  /* 0x0000000c17267c20 */ /* 0x000fe40008410000 */
        /* <DEDUP_REMOVED lines=19> */
.L_x_2412:
[----:B------:R-:W-:Y:S02]  /*0e10*/  FMUL.FTZ R26, R17, R2 ;  /* 0x00000002111a7220 */ /* 0x000fe40000410000 */
[----:B------:R-:W-:Y:S02]  /*0e20*/  FADD.FTZ R34, -R16, R19 ;  /* 0x0000001310227221 */ /* 0x000fe40000010100 */
[----:B------:R-:W-:Y:S02]  /*0e30*/  FMUL.FTZ R23, R22, R3 ;  /* 0x0000000316177220 */ /* 0x000fe40000410000 */
[----:B------:R-:W-:Y:S02]  /*0e40*/  FFMA.FTZ R19, R39, R26, RZ ;  /* 0x0000001a27137223 */ /* 0x000fe400000100ff */
[----:B------:R-:W-:-:S02]  /*0e50*/  FADD.FTZ R26, RZ, R26 ;  /* 0x0000001aff1a7221 */ /* 0x000fc40000010000 */
[----:B------:R-:W-:Y:S02]  /*0e60*/  FADD.FTZ R35, -R16, R18 ;  /* 0x0000001210237221 */ /* 0x000fe40000010100 */
[----:B------:R-:W-:Y:S02]  /*0e70*/  FFMA.FTZ R18, R38, R23, R19 ;  /* 0x0000001726127223 */ /* 0x000fe40000010013 */
[C---:B------:R-:W-:Y:S02]  /*0e80*/  FADD.FTZ R20, -R16.reuse, R20 ;  /* 0x0000001410147221 */ /* 0x040fe40000010100 */
[----:B------:R-:W-:Y:S01]  /*0e90*/  FADD.FTZ R40, -R16, R21 ;  /* 0x0000001510287221 */ /* 0x000fe20000010100 */
[----:B------:R-:W-:Y:S01]  /*0ea0*/  MOV R21, R11 ;  /* 0x0000000b00157202 */ /* 0x000fe20000000f00 */
[----:B------:R-:W-:Y:S01]  /*0eb0*/  FADD.FTZ R19, R23, R26 ;  /* 0x0000001a17137221 */ /* 0x000fe20000010000 */
[----:B------:R-:W-:Y:S01]  /*0ec0*/  MOV R23, R10 ;  /* 0x0000000a00177202 */ /* 0x000fe20000000f00 */
[----:B------:R-:W-:-:S02]  /*0ed0*/  FMUL.FTZ R37, R24, UR12 ;  /* 0x0000000c18257c20 */ /* 0x000fc40008410000 */
[----:B------:R-:W-:Y:S02]  /*0ee0*/  FFMA.FTZ R16, R39, R17, RZ ;  /* 0x0000001127107223 */ /* 0x000fe400000100ff */
        /* <DEDUP_REMOVED lines=20> */
.L_x_2413:
[----:B------:R-:W-:Y:S02]  /*1030*/  FADD.FTZ R24, RZ, R17 ;  /* 0x00000011ff187221 */ /* 0x000fe40000010000 */
[----:B------:R-:W-:-:S02]  /*1040*/  FMUL.FTZ R26, R23, R2 ;  /* 0x00000002171a7220 */ /* 0x000fc40000410000 */
[C---:B------:R-:W-:Y:S02]  /*1050*/  FFMA.FTZ R16, R37.reuse, R23, R16 ;  /* 0x0000001725107223 */ /* 0x040fe40000010010 */
[----:B------:R-:W-:Y:S02]  /*1060*/  FADD.FTZ R17, R24, R23 ;  /* 0x0000001718117221 */ /* 0x000fe40000010000 */
[----:B------:R-:W-:Y:S02]  /*1070*/  FFMA.FTZ R25, R37, R26, R18 ;  /* 0x0000001a25197223 */ /* 0x000fe40000010012 */
[----:B------:R-:W-:Y:S02]  /*1080*/  FFMA.FTZ R23, R38, R22, RZ ;  /* 0x0000001626177223 */ /* 0x000fe400000100ff */
[----:B------:R-:W-:Y:S02]  /*1090*/  FMUL.FTZ R24, R21, R3 ;  /* 0x0000000315187220 */ /* 0x000fe40000410000 */
[----:B------:R-:W-:-:S02]  /*10a0*/  FADD.FTZ R19, R19, R26 ;  /* 0x0000001a13137221 */ /* 0x000fc40000010000 */
[----:B------:R-:W-:Y:S02]  /*10b0*/  FADD.FTZ R18, RZ, R22 ;  /* 0x00000016ff127221 */ /* 0x000fe40000010000 */
[C---:B------:R-:W-:Y:S02]  /*10c0*/  FFMA.FTZ R23, R36.reuse, R21, R23 ;  /* 0x0000001524177223 */ /* 0x040fe40000010017 */
[----:B------:R-:W-:Y:S02]  /*10d0*/  FFMA.FTZ R22, R36, R24, R25 ;  /* 0x0000001824167223 */ /* 0x000fe40000010019 */
[----:B------:R-:W-:Y:S01]  /*10e0*/  FADD.FTZ R21, R18, R21 ;  /* 0x0000001512157221 */ /* 0x000fe20000010000 */
[----:B------:R-:W-:Y:S01]  /*10f0*/  MOV R18, R13 ;  /* 0x0000000d00127202 */ /* 0x000fe20000000f00 */
[----:B------:R-:W-:Y:S01]  /*1100*/  FADD.FTZ R24, R24, R19 ;  /* 0x0000001318187221 */ /* 0x000fe20000010000 */
[----:B------:R-:W-:Y:S01]  /*1110*/  MOV R19, R12 ;  /* 0x0000000c00137202 */ /* 0x000fe20000000f00 */
        /* <DEDUP_REMOVED lines=18> */
[----:B------:R-:W-:-:S04]  /*1240*/  FFMA.FTZ R18, R18, R29, 1 ;  /* 0x3f80000012127423 */ /* 0x000fc8000001001d */
[----:B------:R-:W-:Y:S02]  /*1250*/  FMUL.FTZ R19, R19, R18 ;  /* 0x0000001213137220 */ /* 0x000fe40000410000 */
[----:B------:R-:W-:Y:S02]  /*1260*/  FMUL.FTZ R18, R27, R30 ;  /* 0x0000001e1b127220 */ /* 0x000fe40000410000 */
.L_x_2414:
[----:B------:R-:W-:Y:S02]  /*1270*/  FMUL.FTZ R25, R19, R2 ;  /* 0x0000000213197220 */ /* 0x000fe40000410000 */
[----:B------:R-:W-:Y:S01]  /*1280*/  FMUL.FTZ R41, R20, UR12 ;  /* 0x0000000c14297c20 */ /* 0x000fe20008410000 */
[----:B------:R-:W-:Y:S01]  /*1290*/  MOV R20, R14 ;  /* 0x0000000e00147202 */ /* 0x000fe20000000f00 */
[----:B------:R-:W-:Y:S02]  /*12a0*/  FFMA.FTZ R27, R35, R25, R22 ;  /* 0x00000019231b7223 */ /* 0x000fe40000010016 */
[----:B------:R-:W-:Y:S02]  /*12b0*/  FADD.FTZ R22, R24, R25 ;  /* 0x0000001918167221 */ /* 0x000fe40000010000 */
[----:B------:R-:W-:-:S02]  /*12c0*/  FMUL.FTZ R25, R18, R3 ;  /* 0x0000000312197220 */ /* 0x000fc40000410000 */
[----:B------:R-:W-:Y:S02]  /*12d0*/  FMUL.FTZ R40, R40, UR12 ;  /* 0x0000000c28287c20 */ /* 0x000fe40008410000 */
[----:B------:R-:W-:Y:S02]  /*12e0*/  FFMA.FTZ R24, R34, R25, R27 ;  /* 0x0000001922187223 */ /* 0x000fe4000001001b */
[----:B------:R-:W-:Y:S01]  /*12f0*/  FADD.FTZ R25, R25, R22 ;  /* 0x0000001619197221 */ /* 0x000fe20000010000 */
[----:B------:R-:W-:Y:S01]  /*1300*/  MOV R22, R15 ;  /* 0x0000000f00167202 */ /* 0x000fe20000000f00 */
[----:B------:R-:W-:Y:S05]  /*1310*/  @!P4 BRA `(.L_x_2415) ;  /* 0x000001200000c947 */ /* 0x000fea0003800000 */
[----:B------:R-:W-:Y:S02]  /*1320*/  FFMA.FTZ R20, R41, R2, R33 ;  /* 0x0000000229147223 */ /* 0x000fe40000010021 */
[----:B------:R-:W-:Y:S02]  /*1330*/  FFMA.FTZ R22, R40, R3, R32 ;  /* 0x0000000328167223 */ /* 0x000fe40000010020 */
[----:B------:R-:W-:-:S06]  /*1340*/  FMUL.FTZ R28, R20, -1.4426950216293334961 ;  /* 0xbfb8aa3b141c7820 */ /* 0x000fcc0000410000 */
[----:B------:R-:W0:Y:S02]  /*1350*/  MUFU.EX2 R28, R28 ;  /* 0x0000001c001c7308 */ /* 0x000e240000000800 */
[----:B0-----:R-:W-:-:S06]  /*1360*/  FADD.FTZ R27, R28, 1 ;  /* 0x3f8000001c1b7421 */ /* 0x001fcc0000010000 */
[----:B------:R-:W0:Y:S02]  /*1370*/  MUFU.RCP R27, R27 ;  /* 0x0000001b001b7308 */ /* 0x000e240000001000 */
[----:B0-----:R-:W-:Y:S02]  /*1380*/  FADD.FTZ R29, -R27, 1 ;  /* 0x3f8000001b1d7421 */ /* 0x001fe40000010100 */
[----:B------:R-:W-:Y:S02]  /*1390*/  FMUL.FTZ R30, R14, R27 ;  /* 0x0000001b0e1e7220 */ /* 0x000fe40000410000 */
[----:B------:R-:W-:Y:S02]  /*13a0*/  FFMA.FTZ R20, R20, R29, 1 ;  /* 0x3f80000014147423 */ /* 0x000fe4000001001d */
[----:B------:R-:W-:Y:S02]  /*13b0*/  FMUL.FTZ R29, R22, -1.4426950216293334961 ;  /* 0xbfb8aa3b161d7820 */ /* 0x000fe40000410000 */
[----:B------:R-:W-:-:S04]  /*13c0*/  FMUL.FTZ R20, R30, R20 ;  /* 0x000000141e147220 */ /* 0x000fc80000410000 */
[----:B------:R-:W0:Y:S02]  /*13d0*/  MUFU.EX2 R29, R29 ;  /* 0x0000001d001d7308 */ /* 0x000e240000000800 */
[----:B0-----:R-:W-:-:S06]  /*13e0*/  FADD.FTZ R26, R29, 1 ;  /* 0x3f8000001d1a7421 */ /* 0x001fcc0000010000 */
[----:B------:R-:W0:Y:S02]  /*13f0*/  MUFU.RCP R26, R26 ;  /* 0x0000001a001a7308 */ /* 0x000e240000001000 */
[----:B0-----:R-:W-:-:S04]  /*1400*/  FADD.FTZ R28, -R26, 1 ;  /* 0x3f8000001a1c7421 */ /* 0x001fc80000010100 */
[----:B------:R-:W-:Y:S02]  /*1410*/  FFMA.FTZ R27, R22, R28, 1 ;  /* 0x3f800000161b7423 */ /* 0x000fe4000001001c */
[----:B------:R-:W-:-:S04]  /*1420*/  FMUL.FTZ R22, R15, R26 ;  /* 0x0000001a0f167220 */ /* 0x000fc80000410000 */
[----:B------:R-:W-:Y:S02]  /*1430*/  FMUL.FTZ R22, R22, R27 ;  /* 0x0000001b16167220 */ /* 0x000fe40000410000 */
.L_x_2415:
        /* <DEDUP_REMOVED lines=9> */
[----:B------:R-:W-:Y:S01]  /*14d0*/  ULDC UR5, c[0x0][0xc] ;  /* 0x0000030000057ab9 */ /* 0x000fe20000000800 */
[----:B------:R-:W-:Y:S01]  /*14e0*/  IMAD R24, R49, R24, 0x22f ;  /* 0x0000022f31187424 */ /* 0x000fe200078e0218 */
[----:B------:R-:W-:Y:S01]  /*14f0*/  BSSY B0, `(.L_x_2416) ;  /* 0x000005a000007945 */ /* 0x000fe20003800000 */
[----:B------:R-:W-:Y:S01]  /*1500*/  FADD.FTZ R29, R28, R25 ;  /* 0x000000191c1d7221 */ /* 0x000fe20000010000 */
[----:B------:R-:W-:Y:S01]  /*1510*/  ISETP.GT.U32.AND P3, PT, R0, 0x22, PT ;  /* 0x000000220000780c */ /* 0x000fe20003f64070 */
[----:B------:R-:W-:Y:S01]  /*1520*/  FFMA.FTZ R28, R40, R28, R27 ;  /* 0x0000001c281c7223 */ /* 0x000fe2000001001b */
[----:B------:R-:W-:Y:S01]  /*1530*/  SEL R24, R24, 0x1f, P0 ;  /* 0x0000001f18187807 */ /* 0x000fe20000000000 */
[----:B------:R-:W-:-:S02]  /*1540*/  FADD.FTZ R21, R21, R18 ;  /* 0x0000001215157221 */ /* 0x000fc40000010000 */
[----:B------:R-:W-:Y:S02]  /*1550*/  FFMA.FTZ R23, R34, R18, R23 ;  /* 0x0000001222177223 */ /* 0x000fe40000010017 */
[----:B------:R-:W1:Y:S01]  /*1560*/  SHFL.DOWN PT, R25, R28, 0x1, R24 ;  /* 0x082000001c197989 */ /* 0x000e6200000e0018 */
[----:B------:R-:W-:-:S03]  /*1570*/  FFMA.FTZ R16, R41, R20, R16 ;  /* 0x0000001429107223 */ /* 0x000fc60000010010 */
[----:B------:R-:W2:Y:S01]  /*1580*/  SHFL.DOWN PT, R26, R29, 0x1, R24 ;  /* 0x082000001d1a7989 */ /* 0x000ea200000e0018 */
[----:B0-----:R-:W-:-:S13]  /*1590*/  ISETP.GE.AND P0, PT, R30, R24, PT ;  /* 0x000000181e00720c */ /* 0x001fda0003f06270 */
        /* <DEDUP_REMOVED lines=21> */
[----:B------:R-:W0:Y:S01]  /*16f0*/  SHFL.DOWN PT, R27, R28, 0x10, R24 ;  /* 0x0a0000001c1b7989 */ /* 0x000e2200000e0018 */
[----:B------:R-:W-:Y:S01]  /*1700*/  ISETP.GT.AND P0, PT, R25, R24, PT ;  /* 0x000000181900720c */ /* 0x000fe20003f04270 */
[----:B------:R-:W-:Y:S02]  /*1710*/  FADD.FTZ R25, R17, R19 ;  /* 0x0000001311197221 */ /* 0x000fe40000010000 */
[----:B------:R-:W1:Y:S01]  /*1720*/  SHFL.DOWN PT, R26, R29, 0x10, R24 ;  /* 0x0a0000001d1a7989 */ /* 0x000e6200000e0018 */
[----:B------:R-:W-:Y:S02]  /*1730*/  FFMA.FTZ R17, R40, R22, R23 ;  /* 0x0000001628117223 */ /* 0x000fe40000010017 */
[----:B------:R-:W-:Y:S02]  /*1740*/  FADD.FTZ R19, R21, R22 ;  /* 0x0000001615137221 */ /* 0x000fe40000010000 */
[----:B------:R-:W-:-:S05]  /*1750*/  FADD.FTZ R18, R25, R20 ;  /* 0x0000001419127221 */ /* 0x000fca0000010000 */
[----:B------:R2:W-:Y:S01]  /*1760*/  STS.128 [R0.X16+0xc0], R16 ;  /* 0x0000c01000007388 */ /* 0x0005e2000000cc00 */
[----:B0-----:R-:W-:Y:S02]  /*1770*/  @!P0 FADD.FTZ R28, R28, R27 ;  /* 0x0000001b1c1c8221 */ /* 0x001fe40000010000 */
[----:B-1----:R-:W-:Y:S01]  /*1780*/  @!P0 FADD.FTZ R29, R29, R26 ;  /* 0x0000001a1d1d8221 */ /* 0x002fe20000010000 */
[----:B------:R-:W-:Y:S02]  /*1790*/  ISETP.NE.AND P0, PT, R30, RZ, PT ;  /* 0x000000ff1e00720c */ /* 0x000fe40003f05270 */
[----:B------:R-:W-:-:S11]  /*17a0*/  SHF.L.U32 R30, R0, 0x4, RZ ;  /* 0x00000004001e7819 */ /* 0x000fd600000006ff */
[----:B------:R2:W-:Y:S04]  /*17b0*/  @!P0 STS.64 [R49.X8+0x18], R28 ;  /* 0x0000181c31008388 */ /* 0x0005e80000008a00 */
[----:B------:R-:W-:Y:S06]  /*17c0*/  BAR.SYNC.DEFER_BLOCKING 0x0 ;  /* 0x0000000000007b1d */ /* 0x000fec0000010000 */
[----:B------:R-:W-:Y:S05]  /*17d0*/  @P2 BRA `(.L_x_2417) ;  /* 0x000002b000002947 */ /* 0x000fea0003800000 */
[----:B------:R-:W0:Y:S02]  /*17e0*/  LDS.128 R20, [0x20] ;  /* 0x00002000ff147984 */ /* 0x000e240000000c00 */
[----:B0-----:R-:W-:-:S02]  /*17f0*/  FADD.FTZ R25, R28, R20 ;  /* 0x000000141c197221 */ /* 0x001fc40000010000 */
[----:B------:R-:W-:Y:S02]  /*1800*/  FADD.FTZ R20, R29, R21 ;  /* 0x000000151d147221 */ /* 0x000fe40000010000 */
[----:B------:R-:W-:Y:S01]  /*1810*/  FADD.FTZ R21, R25, R22 ;  /* 0x0000001619157221 */ /* 0x000fe20000010000 */
[----:B--2---:R-:W-:Y:S01]  /*1820*/  LDS.64 R28, [0xa0] ;  /* 0x0000a000ff1c7984 */ /* 0x004fe20000000a00 */
        /* <DEDUP_REMOVED lines=38> */
.L_x_2417:
[----:B------:R-:W-:Y:S05]  /*1a90*/  BSYNC B0 ;  /* 0x0000000000007941 */ /* 0x000fea0003800000 */
.L_x_2416:
        /* <DEDUP_REMOVED lines=78> */
.L_x_2419:
[----:B------:R-:W-:Y:S05]  /*1f80*/  BSYNC B0 ;  /* 0x0000000000007941 */ /* 0x000fea0003800000 */
.L_x_2418:
        /* <DEDUP_REMOVED lines=19> */
.L_x_2421:
[----:B------:R-:W-:Y:S05]  /*20c0*/  BSYNC B0 ;  /* 0x0000000000007941 */ /* 0x000fea0003800000 */
.L_x_2420:
        /* <DEDUP_REMOVED lines=30> */
.L_x_2424:
[----:B0-----:R-:W2:Y:S01]  /*22b0*/  LDG.E.STRONG.GPU R17, [R20.64] ;  /* 0x0000000e14117981 */ /* 0x001ea2000c1ef900 */
[----:B------:R-:W-:Y:S01]  /*22c0*/  YIELD ;  /* 0x0000000000007946 */ /* 0x000fe20003800000 */
[----:B--2---:R-:W-:Y:S01]  /*22d0*/  ISETP.NE.AND P0, PT, R17, R22, PT ;  /* 0x000000161100720c */ /* 0x004fe20003f05270 */
[----:B------:R-:W-:-:S12]  /*22e0*/  CCTL.IVALL ;  /* 0x00000000ff00798f */ /* 0x000fd80002000000 */
[----:B------:R-:W-:Y:S05]  /*22f0*/  @P0 BRA `(.L_x_2424) ;  /* 0xffffffb000000947 */ /* 0x000fea000383ffff */
.L_x_2423:
        /* <DEDUP_REMOVED lines=20> */
.L_x_2428:
        /* <DEDUP_REMOVED lines=116> */
.L_x_2427:
        /* <DEDUP_REMOVED lines=62> */
.L_x_2429:
[----:B------:R-:W-:-:S13]  /*2f60*/  ISETP.NE.OR P0, PT, RZ, UR4, P0 ;  /* 0x00000004ff007c0c */ /* 0x000fda0008705670 */
[----:B------:R-:W-:Y:S05]  /*2f70*/  @!P0 BRA `(.L_x_2425) ;  /* 0x000001f000008947 */ /* 0x000fea0003800000 */
.L_x_2426:
        /* <DEDUP_REMOVED lines=31> */
.L_x_2425:
        /* <DEDUP_REMOVED lines=12> */
.L_x_2431:
[----:B------:R-:W-:Y:S05]  /*3230*/  BSYNC B0 ;  /* 0x0000000000007941 */ /* 0x000fea0003800000 */
.L_x_2430:
        /* <DEDUP_REMOVED lines=16> */
.L_x_2422:
        /* <DEDUP_REMOVED lines=11> */
[----:B0-2---:R-:W0:Y:S02]  /*33f0*/  LDS.64 R16, [0xb0] ;  /* 0x0000b000ff107984 */ /* 0x005e240000000a00 */
[----:B0-----:R-:W-:-:S02]  /*3400*/  FMUL.FTZ R20, R16, c[0x0][0x20c] ;  /* 0x0000830010147a20 */ /* 0x001fc40000410000 */
        /* <DEDUP_REMOVED lines=20> */
.L_x_2432:
        /* <DEDUP_REMOVED lines=17> */
.L_x_2434:
[----:B------:R-:W-:Y:S05]  /*3660*/  BSYNC B0 ;  /* 0x0000000000007941 */ /* 0x000fea0003800000 */
.L_x_2433:
        /* <DEDUP_REMOVED lines=19> */
.L_x_2435:
        /* <DEDUP_REMOVED lines=17> */
.L_x_2437:
[----:B------:R-:W-:Y:S05]  /*38b0*/  BSYNC B0 ;  /* 0x0000000000007941 */ /* 0x000fea0003800000 */
.L_x_2436:
        /* <DEDUP_REMOVED lines=19> */
.L_x_2438:
        /* <DEDUP_REMOVED lines=17> */
.L_x_2440:
[----:B------:R-:W-:Y:S05]  /*3b00*/  BSYNC B0 ;  /* 0x0000000000007941 */ /* 0x000fea0003800000 */
.L_x_2439:
        /* <DEDUP_REMOVED lines=19> */
.L_x_2441:
[----:B------:R-:W-:Y:S01]  /*3c40*/  BSSY B0, `(.L_x_2442) ;  /* 0x0000010000007945 */ /* 0x000fe20003800000 */
[----:B------:R-:W-:Y:S05]  /*3c50*/  @P3 BRA `(.L_x_2443) ;  /* 0x000000e000003947 */ /* 0x000fea0003800000 */
[----:B------:R-:W-:Y:S01]  /*3c60*/  MOV R5, R7 ;  /* 0x0000000700057202 */ /* 0x000fe20000000f00 */
[----:B0-----:R-:W-:Y:S02]  /*3c70*/  IMAD R9, R50, c[0x0][0x1d8], RZ ;  /* 0x0000760032097a24 */ /* 0x001fe400078e02ff */
[----:B------:R-:W-:Y:S02]  /*3c80*/  FFMA.FTZ R41, R41, R20, R21 ;  /* 0x0000001429297223 */ /* 0x000fe40000010015 */
[----:B------:R-:W-:-:S04]  /*3c90*/  IMAD.WIDE.U32 R4, R46, c[0x0][0x1d8], R4 ;  /* 0x000076002e047a25 */ /* 0x000fc800078e0004 */
[----:B------:R-:W-:Y:S02]  /*3ca0*/  IMAD R9, R46, c[0x0][0x1dc], R9 ;  /* 0x000077002e097a24 */ /* 0x000fe400078e0209 */
[----:B------:R-:W-:Y:S02]  /*3cb0*/  FFMA.FTZ R20, R40, R20, R21 ;  /* 0x0000001428147223 */ /* 0x000fe40000010015 */
[----:B------:R-:W-:Y:S01]  /*3cc0*/  FFMA.FTZ R41, R2, R14, -R41 ;  /* 0x0000000e02297223 */ /* 0x000fe20000010829 */
[----:B------:R-:W-:Y:S01]  /*3cd0*/  IADD3 R9, R5, R9, RZ ;  /* 0x0000000905097210 */ /* 0x000fe20007ffe0ff */
[----:B------:R-:W-:Y:S01]  /*3ce0*/  FFMA.FTZ R20, R3, R15, -R20 ;  /* 0x0000000f03147223 */ /* 0x000fe20000010814 */
[----:B------:R-:W-:Y:S01]  /*3cf0*/  LEA R2, P0, R4, c[0x0][0x160], 0x2 ;  /* 0x0000580004027a11 */ /* 0x000fe200078010ff */
[----:B------:R-:W-:Y:S02]  /*3d00*/  FMUL.FTZ R6, R41, UR12 ;  /* 0x0000000c29067c20 */ /* 0x000fe40008410000 */
[----:B------:R-:W-:Y:S01]  /*3d10*/  FMUL.FTZ R7, R20, UR12 ;  /* 0x0000000c14077c20 */ /* 0x000fe20008410000 */
[----:B------:R-:W-:-:S05]  /*3d20*/  LEA.HI.X R3, R4, c[0x0][0x164], R9, 0x2, P0 ;  /* 0x0000590004037a11 */ /* 0x000fca00000f1409 */
[----:B------:R0:W-:Y:S04]  /*3d30*/  STG.E.64 [R2.64], R6 ;  /* 0x0000000602007986 */ /* 0x0001e8000c101b0e */
.L_x_2443:
[----:B------:R-:W-:Y:S05]  /*3d40*/  BSYNC B0 ;  /* 0x0000000000007941 */ /* 0x000fea0003800000 */
.L_x_2442:
[----:B------:R-:W-:Y:S01]  /*3d50*/  ULDC UR4, c[0x0][0x10] ;  /* 0x0000040000047ab9 */ /* 0x000fe20000000800 */
[----:B------:R-:W-:Y:S01]  /*3d60*/  IADD3 R43, R43, 0x1, RZ ;  /* 0x000000012b2b7810 */ /* 0x000fe20007ffe0ff */
[----:B------:R-:W-:-:S04]  /*3d70*/  UIADD3 UR7, UR7, UR4, URZ ;  /* 0x0000000407077290 */ /* 0x000fc8000fffe03f */
[----:B------:R-:W-:-:S06]  /*3d80*/  UISETP.GE.AND UP0, UPT, UR7, UR6, UPT ;  /* 0x000000060700728c */ /* 0x000fcc000bf06270 */
[----:B------:R-:W-:-:S13]  /*3d90*/  PLOP3.LUT P0, PT, PT, PT, UP0, 0x80, 0x0 ;  /* 0x000000000000781c */ /* 0x000fda0003f0f008 */
[----:B------:R-:W-:Y:S01]  /*3da0*/  @P0 CALL.REL.NOINC `(.L_x_2409) ;  /* 0x0000001000000944 */ /* 0x000fe20003c00000 */
[----:B------:R-:W-:Y:S05]  /*3db0*/  BRA `(.L_x_2444) ;  /* 0xffffc51000007947 */ /* 0x000fea000383ffff */
.L_x_2409:
        /* <DEDUP_REMOVED lines=18> */
.L_x_2446:
[----:B------:R-:W-:Y:S05]  /*3ee0*/  BSYNC B0 ;  /* 0x0000000000007941 */ /* 0x000fea0003800000 */
.L_x_2445:
        /* <DEDUP_REMOVED lines=11> */
.L_x_2448:
[----:B------:R-:W2:Y:S01]  /*3fa0*/  LDG.E.STRONG.GPU R5, [R2.64] ;  /* 0x0000000e02057981 */ /* 0x000ea2000c1ef900 */
[----:B------:R-:W-:Y:S01]  /*3fb0*/  YIELD ;  /* 0x0000000000007946 */ /* 0x000fe20003800000 */
[----:B--2---:R-:W-:Y:S01]  /*3fc0*/  ISETP.NE.AND P0, PT, R5, R4, PT ;  /* 0x000000040500720c */ /* 0x004fe20003f05270 */
[----:B------:R-:W-:-:S12]  /*3fd0*/  CCTL.IVALL ;  /* 0x00000000ff00798f */ /* 0x000fd80002000000 */
[----:B------:R-:W-:Y:S05]  /*3fe0*/  @P0 BRA `(.L_x_2448) ;  /* 0xffffffb000000947 */ /* 0x000fea000383ffff */
.L_x_2447:
        /* <DEDUP_REMOVED lines=25> */
.L_x_2449:
        /* <DEDUP_REMOVED lines=26> */
.L_x_2450:
        /* <DEDUP_REMOVED lines=14> */
.L_x_5178:


//--------------------- .text._Z35group_norm_nhwc_bwd_one_pass_kernelI11Fp32IOBf16WLi128ELi70ELi560EEv26Group_norm_nhwc_bwd_params --------------------------
	.section	.text._Z35group_norm_nhwc_bwd_one_pass_kernelI11Fp32IOBf16WLi128ELi70ELi560EEv26Group_norm_nhwc_bwd_params,"ax",@progbits
	.sectioninfo	@"SHI_REGISTERS=96"
	.align	128
        .global         _Z35group_norm_nhwc_bwd_one_pass_kernelI11Fp32IOBf16WLi128ELi70ELi560EEv26Group_norm_nhwc_bwd_params
        .type           _Z35group_norm_nhwc_bwd_one_pass_kernelI11Fp32IOBf16WLi128ELi70ELi560EEv26Group_norm_nhwc_bwd_params,@function
        .size           _Z35group_norm_nhwc_bwd_one_pass_kernelI11Fp32IOBf16WLi128ELi70ELi560EEv26Group_norm_nhwc_bwd_params,(.L_x_5179 - _Z35group_norm_nhwc_bwd_one_pass_kernelI11Fp32IOBf16WLi128ELi70ELi560EEv26Group_norm_nhwc_bwd_params)
        .other          _Z35group_norm_nhwc_bwd_one_pass_kernelI11Fp32IOBf16WLi128ELi70ELi560EEv26Group_norm_nhwc_bwd_params,@"STO_CUDA_ENTRY STV_DEFAULT"
_Z35group_norm_nhwc_bwd_one_pass_kernelI11Fp32IOBf16WLi128ELi70ELi560EEv26Group_norm_nhwc_bwd_params:
.text._Z35group_norm_nhwc_bwd_one_pass_kernelI11Fp32IOBf16WLi128ELi70ELi560EEv26Group_norm_nhwc_bwd_params:
        /* <DEDUP_REMOVED lines=49> */
.L_x_2502:
[----:B------:R-:W-:Y:S01]  /*0310*/  IABS R9, c[0x0][0x1f0] ;  /* 0x00007c0000097a13 */ /* 0x000fe20000000000 */
[----:B------:R-:W-:Y:S01]  /*0320*/  CS2R R42, SRZ ;  /* 0x00000000002a7805 */ /* 0x000fe2000001ff00 */
[----:B------:R-:W-:Y:S02]  /*0330*/  ISETP.GE.AND P5, PT, R65, RZ, PT ;  /* 0x000000ff4100720c */ /* 0x000fe40003fa6270 */
[----:B0-----:R-:W0:Y:S01]  /*0340*/  I2F.RP R8, R9 ;  /* 0x0000000900087306 */ /* 0x001e220000209400 */
[----:B------:R-:W-:Y:S02]  /*0350*/  SHF.R.S32.HI R50, RZ, 0x1f, R63 ;  /* 0x0000001fff327819 */ /* 0x000fe4000001143f */
[----:B------:R-:W-:-:S05]  /*0360*/  SHF.R.S32.HI R49, RZ, 0x1f, R62 ;  /* 0x0000001fff317819 */ /* 0x000fca000001143e */
[----:B0-----:R-:W0:Y:S02]  /*0370*/  MUFU.RCP R8, R8 ;  /* 0x0000000800087308 */ /* 0x001e240000001000 */
[----:B0-----:R-:W-:-:S06]  /*0380*/  IADD3 R6, R8, 0xffffffe, RZ ;  /* 0x0ffffffe08067810 */ /* 0x001fcc0007ffe0ff */
        /* <DEDUP_REMOVED lines=51> */
[----:B------:R-:W-:Y:S01]  /*06c0*/  @!P2 IADD3 R7, R9, R11, RZ ;  /* 0x0000000b0907a210 */ /* 0x000fe20007ffe0ff */
[----:B------:R-:W-:Y:S01]  /*06d0*/  @!P0 IMAD R11, R49, c[0x0][0x1d8], RZ ;  /* 0x00007600310b8a24 */ /* 0x000fe200078e02ff */
[C---:B------:R-:W-:Y:S02]  /*06e0*/  @!P2 SHF.L.U32 R9, R8.reuse, 0x2, RZ ;  /* 0x000000020809a819 */ /* 0x040fe400000006ff */
[----:B------:R-:W-:Y:S02]  /*06f0*/  @!P0 MOV R13, R93 ;  /* 0x0000005d000d8202 */ /* 0x000fe40000000f00 */
[----:B------:R-:W-:Y:S01]  /*0700*/  @!P2 SHF.L.U64.HI R14, R8, 0x2, R7 ;  /* 0x00000002080ea819 */ /* 0x000fe20000010207 */
[C---:B------:R-:W-:Y:S01]  /*0710*/  @!P0 IMAD R7, R62.reuse, c[0x0][0x1dc], R11 ;  /* 0x000077003e078a24 */ /* 0x040fe200078e020b */
[----:B------:R-:W-:Y:S01]  /*0720*/  @!P2 IADD3 R8, P4, R9, c[0x0][0x178], RZ ;  /* 0x00005e000908aa10 */ /* 0x000fe20007f9e0ff */
[----:B------:R-:W-:Y:S01]  /*0730*/  @!P0 IMAD.WIDE.U32 R12, R62, c[0x0][0x1d8], R12 ;  /* 0x000076003e0c8a25 */ /* 0x000fe200078e000c */
[C---:B------:R-:W-:Y:S01]  /*0740*/  @P1 SHF.L.U32 R20, R6.reuse, 0x2, RZ ;  /* 0x0000000206141819 */ /* 0x040fe200000006ff */
[----:B------:R-:W-:Y:S01]  /*0750*/  CS2R R10, SRZ ;  /* 0x00000000000a7805 */ /* 0x000fe2000001ff00 */
[----:B------:R-:W-:-:S02]  /*0760*/  @P1 SHF.L.U64.HI R15, R6, 0x2, R15 ;  /* 0x00000002060f1819 */ /* 0x000fc4000001020f */
[----:B------:R-:W-:Y:S02]  /*0770*/  @!P2 IADD3 R6, P3, R9, c[0x0][0x180], RZ ;  /* 0x000060000906aa10 */ /* 0x000fe40007f7e0ff */
[C---:B------:R-:W-:Y:S02]  /*0780*/  @!P2 IADD3.X R9, R14.reuse, c[0x0][0x17c], RZ, P4, !PT ;  /* 0x00005f000e09aa10 */ /* 0x040fe400027fe4ff */
[----:B------:R-:W-:Y:S02]  /*0790*/  ISETP.GE.U32.AND P4, PT, R61, c[0x0][0x1e0], PT ;  /* 0x000078003d007a0c */ /* 0x000fe40003f86070 */
[----:B------:R-:W-:Y:S01]  /*07a0*/  SHF.R.S32.HI R48, RZ, 0x1f, R61 ;  /* 0x0000001fff307819 */ /* 0x000fe2000001143d */
[----:B------:R0:W5:Y:S01]  /*07b0*/  @!P2 LDG.E.64 R10, [R8.64] ;  /* 0x00000006080aa981 */ /* 0x000162000c1e1b00 */
[----:B------:R-:W-:Y:S02]  /*07c0*/  @!P0 IADD3 R13, R13, R7, RZ ;  /* 0x000000070d0d8210 */ /* 0x000fe40007ffe0ff */
[----:B------:R-:W-:-:S02]  /*07d0*/  @!P2 IADD3.X R7, R14, c[0x0][0x184], RZ, P3, !PT ;  /* 0x000061000e07aa10 */ /* 0x000fc40001ffe4ff */
[----:B------:R-:W-:Y:S02]  /*07e0*/  ISETP.GE.AND.EX P4, PT, R48, c[0x0][0x1e4], PT, P4 ;  /* 0x0000790030007a0c */ /* 0x000fe40003f86340 */
[----:B------:R-:W-:Y:S01]  /*07f0*/  @!P0 SHF.L.U32 R18, R12, 0x2, RZ ;  /* 0x000000020c128819 */ /* 0x000fe200000006ff */
[----:B------:R1:W5:Y:S01]  /*0800*/  @!P2 LDG.E.64 R42, [R6.64] ;  /* 0x00000006062aa981 */ /* 0x000362000c1e1b00 */
[----:B------:R-:W-:Y:S02]  /*0810*/  ISETP.GT.U32.OR P4, PT, R66, 0x22f, P4 ;  /* 0x0000022f4200780c */ /* 0x000fe40002784470 */
[C---:B------:R-:W-:Y:S02]  /*0820*/  @P1 IADD3 R26, P2, R20.reuse, c[0x0][0x180], RZ ;  /* 0x00006000141a1a10 */ /* 0x040fe40007f5e0ff */
[----:B------:R-:W-:Y:S02]  /*0830*/  @P1 IADD3 R20, P3, R20, c[0x0][0x178], RZ ;  /* 0x00005e0014141a10 */ /* 0x000fe40007f7e0ff */
[----:B------:R-:W-:-:S02]  /*0840*/  @P1 IADD3.X R27, R15, c[0x0][0x184], RZ, P2, !PT ;  /* 0x000061000f1b1a10 */ /* 0x000fc400017fe4ff */
[----:B------:R-:W-:Y:S02]  /*0850*/  @!P0 IADD3 R22, P2, R18, c[0x0][0x180], RZ ;  /* 0x0000600012168a10 */ /* 0x000fe40007f5e0ff */
[----:B------:R-:W-:Y:S02]  /*0860*/  @!P0 SHF.L.U64.HI R12, R12, 0x2, R13 ;  /* 0x000000020c0c8819 */ /* 0x000fe4000001020d */
[----:B------:R-:W-:Y:S02]  /*0870*/  @!P0 IADD3 R18, P6, R18, c[0x0][0x178], RZ ;  /* 0x00005e0012128a10 */ /* 0x000fe40007fde0ff */
[----:B------:R-:W-:Y:S02]  /*0880*/  @P1 IADD3.X R21, R15, c[0x0][0x17c], RZ, P3, !PT ;  /* 0x00005f000f151a10 */ /* 0x000fe40001ffe4ff */
[----:B------:R-:W-:Y:S02]  /*0890*/  ISETP.GE.U32.AND P5, PT, R60, c[0x0][0x1e0], PT ;  /* 0x000078003c007a0c */ /* 0x000fe40003fa6070 */
[----:B------:R-:W-:-:S02]  /*08a0*/  ISETP.GE.U32.AND P3, PT, R59, c[0x0][0x1e0], PT ;  /* 0x000078003b007a0c */ /* 0x000fc40003f66070 */
[C---:B------:R-:W-:Y:S02]  /*08b0*/  @!P0 IADD3.X R23, R12.reuse, c[0x0][0x184], RZ, P2, !PT ;  /* 0x000061000c178a10 */ /* 0x040fe400017fe4ff */
[----:B------:R-:W-:Y:S01]  /*08c0*/  @!P0 IADD3.X R19, R12, c[0x0][0x17c], RZ, P6, !PT ;  /* 0x00005f000c138a10 */ /* 0x000fe200037fe4ff */
[----:B------:R-:W-:Y:S01]  /*08d0*/  @!P4 IMAD R12, R48, c[0x0][0x1d8], RZ ;  /* 0x00007600300cca24 */ /* 0x000fe200078e02ff */
[----:B-1----:R-:W-:Y:S02]  /*08e0*/  SHF.R.S32.HI R6, RZ, 0x1f, R60 ;  /* 0x0000001fff067819 */ /* 0x002fe4000001143c */
[----:B------:R-:W-:Y:S02]  /*08f0*/  SHF.R.S32.HI R7, RZ, 0x1f, R59 ;  /* 0x0000001fff077819 */ /* 0x000fe4000001143b */
[----:B------:R-:W-:Y:S02]  /*0900*/  ISETP.GE.U32.AND P2, PT, R58, c[0x0][0x1e0], PT ;  /* 0x000078003a007a0c */ /* 0x000fe40003f46070 */
[----:B------:R-:W-:-:S02]  /*0910*/  ISETP.GE.U32.AND P6, PT, R57, c[0x0][0x1e0], PT ;  /* 0x0000780039007a0c */ /* 0x000fc40003fc6070 */
[----:B0-----:R-:W-:Y:S02]  /*0920*/  SHF.R.S32.HI R8, RZ, 0x1f, R58 ;  /* 0x0000001fff087819 */ /* 0x001fe4000001143a */
[----:B------:R-:W-:Y:S01]  /*0930*/  SHF.R.S32.HI R9, RZ, 0x1f, R57 ;  /* 0x0000001fff097819 */ /* 0x000fe20000011439 */
[----:B------:R-:W-:Y:S01]  /*0940*/  @!P4 IMAD R29, R61, c[0x0][0x1dc], R12 ;  /* 0x000077003d1dca24 */ /* 0x000fe200078e020c */
[----:B------:R-:W-:Y:S02]  /*0950*/  ISETP.GE.AND.EX P5, PT, R6, c[0x0][0x1e4], PT, P5 ;  /* 0x0000790006007a0c */ /* 0x000fe40003fa6350 */
[----:B------:R-:W-:Y:S02]  /*0960*/  ISETP.GE.AND.EX P3, PT, R7, c[0x0][0x1e4], PT, P3 ;  /* 0x0000790007007a0c */ /* 0x000fe40003f66330 */
[----:B------:R-:W-:Y:S02]  /*0970*/  @!P4 MOV R12, R90 ;  /* 0x0000005a000cc202 */ /* 0x000fe40000000f00 */
[----:B------:R-:W-:-:S02]  /*0980*/  @!P4 MOV R13, R93 ;  /* 0x0000005d000dc202 */ /* 0x000fc40000000f00 */
[----:B------:R-:W-:Y:S02]  /*0990*/  ISETP.GE.AND.EX P2, PT, R8, c[0x0][0x1e4], PT, P2 ;  /* 0x0000790008007a0c */ /* 0x000fe40003f46320 */
[----:B------:R-:W-:Y:S02]  /*09a0*/  ISETP.GE.AND.EX P6, PT, R9, c[0x0][0x1e4], PT, P6 ;  /* 0x0000790009007a0c */ /* 0x000fe40003fc6360 */
[C---:B------:R-:W-:Y:S02]  /*09b0*/  ISETP.GT.U32.OR P5, PT, R66.reuse, 0x22f, P5 ;  /* 0x0000022f4200780c */ /* 0x040fe40002fa4470 */
[C---:B------:R-:W-:Y:S01]  /*09c0*/  ISETP.GT.U32.OR P3, PT, R66.reuse, 0x22f, P3 ;  /* 0x0000022f4200780c */ /* 0x040fe20001f64470 */
[----:B------:R-:W-:Y:S01]  /*09d0*/  @!P4 IMAD.WIDE.U32 R12, R61, c[0x0][0x1d8], R12 ;  /* 0x000076003d0cca25 */ /* 0x000fe200078e000c */
[C---:B------:R-:W-:Y:S02]  /*09e0*/  ISETP.GT.U32.OR P2, PT, R66.reuse, 0x22f, P2 ;  /* 0x0000022f4200780c */ /* 0x040fe40001744470 */
[----:B------:R-:W-:-:S02]  /*09f0*/  ISETP.GT.U32.OR P6, PT, R66, 0x22f, P6 ;  /* 0x0000022f4200780c */ /* 0x000fc400037c4470 */
[----:B------:R-:W-:Y:S02]  /*0a00*/  @!P4 IADD3 R29, R13, R29, RZ ;  /* 0x0000001d0d1dc210 */ /* 0x000fe40007ffe0ff */
[C---:B------:R-:W-:Y:S02]  /*0a10*/  @!P4 SHF.L.U32 R28, R12.reuse, 0x2, RZ ;  /* 0x000000020c1cc819 */ /* 0x040fe400000006ff */
[----:B------:R-:W-:Y:S01]  /*0a20*/  @!P4 SHF.L.U64.HI R29, R12, 0x2, R29 ;  /* 0x000000020c1dc819 */ /* 0x000fe2000001021d */
[----:B------:R-:W-:Y:S02]  /*0a30*/  @!P5 IMAD R13, R6, c[0x0][0x1d8], RZ ;  /* 0x00007600060dda24 */ /* 0x000fe400078e02ff */
[----:B------:R-:W-:Y:S02]  /*0a40*/  @!P3 IMAD R12, R7, c[0x0][0x1d8], RZ ;  /* 0x00007600070cba24 */ /* 0x000fe400078e02ff */
[----:B------:R-:W-:Y:S02]  /*0a50*/  @!P2 IMAD R15, R8, c[0x0][0x1d8], RZ ;  /* 0x00007600080faa24 */ /* 0x000fe400078e02ff */
[----:B------:R-:W-:-:S02]  /*0a60*/  @!P6 IMAD R14, R9, c[0x0][0x1d8], RZ ;  /* 0x00007600090eea24 */ /* 0x000fc400078e02ff */
[----:B------:R-:W-:Y:S01]  /*0a70*/  @!P5 IMAD R31, R60, c[0x0][0x1dc], R13 ;  /* 0x000077003c1fda24 */ /* 0x000fe200078e020d */
[-C--:B------:R-:W-:Y:S01]  /*0a80*/  @!P6 MOV R13, R93.reuse ;  /* 0x0000005d000de202 */ /* 0x080fe20000000f00 */
[----:B------:R-:W-:Y:S01]  /*0a90*/  @!P3 IMAD R25, R59, c[0x0][0x1dc], R12 ;  /* 0x000077003b19ba24 */ /* 0x000fe200078e020c */
[-C--:B------:R-:W-:Y:S01]  /*0aa0*/  @!P6 MOV R12, R90.reuse ;  /* 0x0000005a000ce202 */ /* 0x080fe20000000f00 */
[----:B------:R-:W-:Y:S01]  /*0ab0*/  @!P2 IMAD R33, R58, c[0x0][0x1dc], R15 ;  /* 0x000077003a21aa24 */ /* 0x000fe200078e020f */
[-C--:B------:R-:W-:Y:S01]  /*0ac0*/  @!P5 MOV R16, R90.reuse ;  /* 0x0000005a0010d202 */ /* 0x080fe20000000f00 */
[----:B------:R-:W-:Y:S01]  /*0ad0*/  @!P6 IMAD R45, R57, c[0x0][0x1dc], R14 ;  /* 0x00007700392dea24 */ /* 0x000fe200078e020e */
[-C--:B------:R-:W-:Y:S02]  /*0ae0*/  @!P5 MOV R17, R93.reuse ;  /* 0x0000005d0011d202 */ /* 0x080fe40000000f00 */
[----:B------:R-:W-:Y:S02]  /*0af0*/  @!P3 MOV R46, R90 ;  /* 0x0000005a002eb202 */ /* 0x000fe40000000f00 */
[----:B------:R-:W-:-:S02]  /*0b00*/  @!P3 MOV R47, R93 ;  /* 0x0000005d002fb202 */ /* 0x000fc40000000f00 */
[----:B------:R-:W-:Y:S02]  /*0b10*/  @!P2 MOV R14, R90 ;  /* 0x0000005a000ea202 */ /* 0x000fe40000000f00 */
[----:B------:R-:W-:Y:S01]  /*0b20*/  @!P2 MOV R15, R93 ;  /* 0x0000005d000fa202 */ /* 0x000fe20000000f00 */
[----:B------:R-:W-:Y:S01]  /*0b30*/  @!P6 IMAD.WIDE.U32 R12, R57, c[0x0][0x1d8], R12 ;  /* 0x00007600390cea25 */ /* 0x000fe200078e000c */
[----:B------:R-:W-:-:S03]  /*0b40*/  MOV R32, 0x8 ;  /* 0x0000000800207802 */ /* 0x000fc60000000f00 */
[----:B------:R-:W-:Y:S01]  /*0b50*/  @!P5 IMAD.WIDE.U32 R16, R60, c[0x0][0x1d8], R16 ;  /* 0x000076003c10da25 */ /* 0x000fe200078e0010 */
[----:B------:R-:W-:-:S03]  /*0b60*/  @!P6 IADD3 R45, R13, R45, RZ ;  /* 0x0000002d0d2de210 */ /* 0x000fc60007ffe0ff */
[----:B------:R-:W-:Y:S01]  /*0b70*/  @!P3 IMAD.WIDE.U32 R46, R59, c[0x0][0x1d8], R46 ;  /* 0x000076003b2eba25 */ /* 0x000fe200078e002e */
[----:B------:R-:W-:-:S03]  /*0b80*/  @!P5 IADD3 R31, R17, R31, RZ ;  /* 0x0000001f111fd210 */ /* 0x000fc60007ffe0ff */
[----:B------:R-:W-:Y:S01]  /*0b90*/  @!P2 IMAD.WIDE.U32 R14, R58, c[0x0][0x1d8], R14 ;  /* 0x000076003a0eaa25 */ /* 0x000fe200078e000e */
[----:B------:R-:W-:Y:S01]  /*0ba0*/  @!P3 IADD3 R17, R47, R25, RZ ;  /* 0x000000192f11b210 */ /* 0x000fe20007ffe0ff */
[----:B------:R-:W-:Y:S01]  /*0bb0*/  CS2R R38, SRZ ;  /* 0x0000000000267805 */ /* 0x000fe2000001ff00 */
[C---:B------:R-:W-:Y:S02]  /*0bc0*/  @!P6 SHF.L.U32 R44, R12.reuse, 0x2, RZ ;  /* 0x000000020c2ce819 */ /* 0x040fe400000006ff */
[----:B------:R-:W-:Y:S01]  /*0bd0*/  @!P2 IADD3 R47, R15, R33, RZ ;  /* 0x000000210f2fa210 */ /* 0x000fe20007ffe0ff */
[----:B------:R-:W-:Y:S01]  /*0be0*/  IMAD.WIDE R32, R65, R32, c[0x0][0x198] ;  /* 0x0000660041207625 */ /* 0x000fe200078e0220 */
[----:B------:R-:W-:Y:S01]  /*0bf0*/  @!P6 SHF.L.U64.HI R45, R12, 0x2, R45 ;  /* 0x000000020c2de819 */ /* 0x000fe2000001022d */
[----:B------:R0:W5:Y:S01]  /*0c00*/  @!P0 LDG.E.64 R38, [R22.64] ;  /* 0x0000000616268981 */ /* 0x000162000c1e1b00 */
[----:B------:R-:W-:-:S03]  /*0c10*/  CS2R R12, SRZ ;  /* 0x00000000000c7805 */ /* 0x000fc6000001ff00 */
[----:B------:R-:W2:Y:S04]  /*0c20*/  LDG.E.64 R32, [R32.64] ;  /* 0x0000000620207981 */ /* 0x000ea8000c1e1b00 */
[----:B------:R1:W5:Y:S01]  /*0c30*/  @!P0 LDG.E.64 R12, [R18.64] ;  /* 0x00000006120c8981 */ /* 0x000362000c1e1b00 */
[----:B------:R-:W-:Y:S01]  /*0c40*/  @!P4 IADD3 R24, P0, R28, c[0x0][0x180], RZ ;  /* 0x000060001c18ca10 */ /* 0x000fe20007f1e0ff */
[----:B------:R-:W-:Y:S01]  /*0c50*/  CS2R R40, SRZ ;  /* 0x0000000000287805 */ /* 0x000fe2000001ff00 */
[----:B------:R-:W-:Y:S02]  /*0c60*/  @!P3 SHF.L.U32 R68, R46, 0x2, RZ ;  /* 0x000000022e44b819 */ /* 0x000fe400000006ff */
[----:B------:R-:W-:Y:S02]  /*0c70*/  @!P4 IADD3.X R25, R29, c[0x0][0x184], RZ, P0, !PT ;  /* 0x000061001d19ca10 */ /* 0x000fe400007fe4ff */
[----:B------:R-:W-:Y:S01]  /*0c80*/  @!P4 IADD3 R28, P0, R28, c[0x0][0x178], RZ ;  /* 0x00005e001c1cca10 */ /* 0x000fe20007f1e0ff */
[----:B------:R-:W-:Y:S01]  /*0c90*/  CS2R R36, SRZ ;  /* 0x0000000000247805 */ /* 0x000fe2000001ff00 */
[C---:B------:R-:W-:Y:S01]  /*0ca0*/  @!P5 SHF.L.U32 R30, R16.reuse, 0x2, RZ ;  /* 0x00000002101ed819 */ /* 0x040fe200000006ff */
[----:B------:R3:W5:Y:S01]  /*0cb0*/  @P1 LDG.E.64 R40, [R26.64] ;  /* 0x000000061a281981 */ /* 0x000762000c1e1b00 */
[----:B------:R-:W-:-:S02]  /*0cc0*/  @!P5 SHF.L.U64.HI R31, R16, 0x2, R31 ;  /* 0x00000002101fd819 */ /* 0x000fc4000001021f */
[----:B------:R-:W-:Y:S01]  /*0cd0*/  @!P3 SHF.L.U64.HI R46, R46, 0x2, R17 ;  /* 0x000000022e2eb819 */ /* 0x000fe20000010211 */
[----:B------:R4:W5:Y:S01]  /*0ce0*/  @!P4 LDG.E.64 R36, [R24.64] ;  /* 0x000000061824c981 */ /* 0x000962000c1e1b00 */
[----:B------:R-:W-:Y:S01]  /*0cf0*/  CS2R R16, SRZ ;  /* 0x0000000000107805 */ /* 0x000fe2000001ff00 */
[----:B------:R-:W-:Y:S02]  /*0d00*/  @!P4 IADD3.X R29, R29, c[0x0][0x17c], RZ, P0, !PT ;  /* 0x00005f001d1dca10 */ /* 0x000fe400007fe4ff */
[----:B------:R-:W-:Y:S02]  /*0d10*/  @!P2 SHF.L.U32 R54, R14, 0x2, RZ ;  /* 0x000000020e36a819 */ /* 0x000fe400000006ff */
[----:B---3--:R-:W-:Y:S01]  /*0d20*/  @!P5 IADD3 R26, P0, R30, c[0x0][0x180], RZ ;  /* 0x000060001e1ada10 */ /* 0x008fe20007f1e0ff */
[----:B------:R3:W5:Y:S01]  /*0d30*/  @!P4 LDG.E.64 R16, [R28.64] ;  /* 0x000000061c10c981 */ /* 0x000762000c1e1b00 */
[----:B------:R-:W-:Y:S02]  /*0d40*/  @!P2 SHF.L.U64.HI R47, R14, 0x2, R47 ;  /* 0x000000020e2fa819 */ /* 0x000fe4000001022f */
[----:B0-----:R-:W-:Y:S01]  /*0d50*/  @!P5 IADD3 R22, P4, R30, c[0x0][0x178], RZ ;  /* 0x00005e001e16da10 */ /* 0x001fe20007f9e0ff */
[----:B------:R-:W-:Y:S01]  /*0d60*/  CS2R R14, SRZ ;  /* 0x00000000000e7805 */ /* 0x000fe2000001ff00 */
[----:B------:R-:W-:-:S02]  /*0d70*/  @!P5 IADD3.X R27, R31, c[0x0][0x184], RZ, P0, !PT ;  /* 0x000061001f1bda10 */ /* 0x000fc400007fe4ff */
[----:B------:R-:W-:Y:S02]  /*0d80*/  @!P5 IADD3.X R23, R31, c[0x0][0x17c], RZ, P4, !PT ;  /* 0x00005f001f17da10 */ /* 0x000fe400027fe4ff */
[C---:B----4-:R-:W-:Y:S01]  /*0d90*/  @!P3 IADD3 R24, P0, R68.reuse, c[0x0][0x180], RZ ;  /* 0x000060004418ba10 */ /* 0x050fe20007f1e0ff */
[----:B------:R-:W-:Y:S01]  /*0da0*/  CS2R R34, SRZ ;  /* 0x0000000000227805 */ /* 0x000fe2000001ff00 */
[----:B------:R-:W-:Y:S01]  /*0db0*/  @!P3 IADD3 R68, P4, R68, c[0x0][0x178], RZ ;  /* 0x00005e004444ba10 */ /* 0x000fe20007f9e0ff */
[----:B-1----:R-:W-:Y:S01]  /*0dc0*/  CS2R R18, SRZ ;  /* 0x0000000000127805 */ /* 0x002fe2000001ff00 */
[----:B------:R0:W5:Y:S01]  /*0dd0*/  @P1 LDG.E.64 R14, [R20.64] ;  /* 0x00000006140e1981 */ /* 0x000162000c1e1b00 */
[----:B------:R-:W-:Y:S01]  /*0de0*/  CS2R R30, SRZ ;  /* 0x00000000001e7805 */ /* 0x000fe2000001ff00 */
[C---:B------:R-:W-:Y:S02]  /*0df0*/  @!P3 IADD3.X R25, R46.reuse, c[0x0][0x184], RZ, P0, !PT ;  /* 0x000061002e19ba10 */ /* 0x040fe400007fe4ff */
[----:B------:R-:W-:Y:S01]  /*0e00*/  @!P3 IADD3.X R69, R46, c[0x0][0x17c], RZ, P4, !PT ;  /* 0x00005f002e45ba10 */ /* 0x000fe200027fe4ff */
[----:B------:R1:W5:Y:S04]  /*0e10*/  @!P5 LDG.E.64 R34, [R26.64] ;  /* 0x000000061a22d981 */ /* 0x000368000c1e1b00 */
[----:B------:R4:W5:Y:S01]  /*0e20*/  @!P5 LDG.E.64 R18, [R22.64] ;  /* 0x000000061612d981 */ /* 0x000962000c1e1b00 */
[----:B0-----:R-:W-:Y:S01]  /*0e30*/  CS2R R20, SRZ ;  /* 0x0000000000147805 */ /* 0x001fe2000001ff00 */
[----:B------:R-:W-:-:S02]  /*0e40*/  @!P2 IADD3 R70, P5, R54, c[0x0][0x180], RZ ;  /* 0x000060003646aa10 */ /* 0x000fc40007fbe0ff */
[----:B------:R0:W5:Y:S01]  /*0e50*/  @!P3 LDG.E.64 R30, [R24.64] ;  /* 0x00000006181eb981 */ /* 0x000162000c1e1b00 */
[----:B------:R-:W-:-:S03]  /*0e60*/  @!P2 IADD3 R54, P0, R54, c[0x0][0x178], RZ ;  /* 0x00005e003636aa10 */ /* 0x000fc60007f1e0ff */
[----:B------:R3:W5:Y:S01]  /*0e70*/  @!P3 LDG.E.64 R20, [R68.64] ;  /* 0x000000064414b981 */ /* 0x000762000c1e1b00 */
[C---:B------:R-:W-:Y:S02]  /*0e80*/  @!P6 IADD3 R46, P3, R44.reuse, c[0x0][0x180], RZ ;  /* 0x000060002c2eea10 */ /* 0x040fe40007f7e0ff */
[----:B------:R-:W-:Y:S01]  /*0e90*/  @!P6 IADD3 R44, P4, R44, c[0x0][0x178], RZ ;  /* 0x00005e002c2cea10 */ /* 0x000fe20007f9e0ff */
[----:B-1----:R-:W-:Y:S01]  /*0ea0*/  CS2R R26, SRZ ;  /* 0x00000000001a7805 */ /* 0x002fe2000001ff00 */
[C---:B------:R-:W-:Y:S01]  /*0eb0*/  @!P2 IADD3.X R71, R47.reuse, c[0x0][0x184], RZ, P5, !PT ;  /* 0x000061002f47aa10 */ /* 0x040fe20002ffe4ff */
[----:B0-----:R-:W-:Y:S01]  /*0ec0*/  CS2R R24, SRZ ;  /* 0x0000000000187805 */ /* 0x001fe2000001ff00 */
[----:B------:R-:W-:Y:S02]  /*0ed0*/  @!P2 IADD3.X R55, R47, c[0x0][0x17c], RZ, P0, !PT ;  /* 0x00005f002f37aa10 */ /* 0x000fe400007fe4ff */
[C---:B------:R-:W-:Y:S02]  /*0ee0*/  @!P6 IADD3.X R47, R45.reuse, c[0x0][0x184], RZ, P3, !PT ;  /* 0x000061002d2fea10 */ /* 0x040fe40001ffe4ff */
[----:B------:R-:W-:-:S03]  /*0ef0*/  @!P6 IADD3.X R45, R45, c[0x0][0x17c], RZ, P4, !PT ;  /* 0x00005f002d2dea10 */ /* 0x000fc600027fe4ff */
[----:B------:R0:W5:Y:S04]  /*0f00*/  @!P6 LDG.E.64 R26, [R46.64] ;  /* 0x000000062e1ae981 */ /* 0x000168000c1e1b00 */
[----:B------:R0:W5:Y:S01]  /*0f10*/  @!P6 LDG.E.64 R24, [R44.64] ;  /* 0x000000062c18e981 */ /* 0x000162000c1e1b00 */
[----:B---3--:R-:W-:-:S06]  /*0f20*/  CS2R R28, SRZ ;  /* 0x00000000001c7805 */ /* 0x008fcc000001ff00 */
[----:B------:R1:W5:Y:S02]  /*0f30*/  @!P2 LDG.E.64 R28, [R70.64] ;  /* 0x00000006461ca981 */ /* 0x000364000c1e1b00 */
[----:B-1----:R-:W-:Y:S01]  /*0f40*/  MOV R70, 0x3f800000 ;  /* 0x3f80000000467802 */ /* 0x002fe20000000f00 */
[----:B----4-:R-:W-:Y:S01]  /*0f50*/  CS2R R22, SRZ ;  /* 0x0000000000167805 */ /* 0x010fe2000001ff00 */
[----:B------:R-:W-:Y:S01]  /*0f60*/  BSSY B0, `(.L_x_2452) ;  /* 0x0000019000007945 */ /* 0x000fe20003800000 */
[----:B------:R-:W-:-:S04]  /*0f70*/  CS2R R68, SRZ ;  /* 0x0000000000447805 */ /* 0x000fc8000001ff00 */
        /* <DEDUP_REMOVED lines=23> */
.L_x_2453:
[----:B0-----:R-:W-:Y:S05]  /*10f0*/  BSYNC B0 ;  /* 0x0000000000007941 */ /* 0x001fea0003800000 */
.L_x_2452:
        /* <DEDUP_REMOVED lines=29> */
.L_x_2454:
        /* <DEDUP_REMOVED lines=26> */
.L_x_2455:
[----:B------:R-:W-:Y:S02]  /*1470*/  FFMA.FTZ R45, R73, R44, R45 ;  /* 0x0000002c492d7223 */ /* 0x000fe4000001002d */
[----:B------:R-:W-:Y:S02]  /*1480*/  FMUL.FTZ R43, R40, R69 ;  /* 0x00000045282b7220 */ /* 0x000fe40000410000 */
[----:B------:R-:W-:Y:S02]  /*1490*/  FADD.FTZ R46, R44, R47 ;  /* 0x0000002f2c2e7221 */ /* 0x000fe40000010000 */
[----:B------:R-:W-:Y:S02]  /*14a0*/  FFMA.FTZ R44, R72, R43, R45 ;  /* 0x0000002b482c7223 */ /* 0x000fe4000001002d */
[C---:B------:R-:W-:Y:S01]  /*14b0*/  FADD.FTZ R45, -R32.reuse, R38 ;  /* 0x00000026202d7221 */ /* 0x040fe20000010100 */
[----:B------:R-:W-:Y:S01]  /*14c0*/  MOV R38, R13 ;  /* 0x0000000d00267202 */ /* 0x000fe20000000f00 */
[----:B------:R-:W-:Y:S01]  /*14d0*/  FADD.FTZ R75, -R32, R39 ;  /* 0x00000027204b7221 */ /* 0x000fe20000010100 */
[----:B------:R-:W-:Y:S01]  /*14e0*/  MOV R39, R12 ;  /* 0x0000000c00277202 */ /* 0x000fe20000000f00 */
[----:B------:R-:W-:-:S02]  /*14f0*/  FADD.FTZ R43, R46, R43 ;  /* 0x0000002b2e2b7221 */ /* 0x000fc40000010000 */
[----:B------:R-:W-:Y:S02]  /*1500*/  FMUL.FTZ R76, R45, R70 ;  /* 0x000000462d4c7220 */ /* 0x000fe40000410000 */
[----:B------:R-:W-:Y:S02]  /*1510*/  FMUL.FTZ R46, R33, R54 ;  /* 0x00000036212e7220 */ /* 0x000fe40000410000 */
        /* <DEDUP_REMOVED lines=20> */
.L_x_2456:
[----:B------:R-:W-:Y:S02]  /*1660*/  FFMA.FTZ R44, R71, R46, R44 ;  /* 0x0000002e472c7223 */ /* 0x000fe4000001002c */
[----:B------:R-:W-:Y:S02]  /*1670*/  FMUL.FTZ R45, R39, R69 ;  /* 0x00000045272d7220 */ /* 0x000fe40000410000 */
[----:B------:R-:W-:Y:S02]  /*1680*/  FADD.FTZ R46, R46, R43 ;  /* 0x0000002b2e2e7221 */ /* 0x000fe40000010000 */
[----:B------:R-:W-:Y:S02]  /*1690*/  FFMA.FTZ R44, R76, R45, R44 ;  /* 0x0000002d4c2c7223 */ /* 0x000fe4000001002c */
[----:B------:R-:W-:-:S02]  /*16a0*/  FADD.FTZ R43, R46, R45 ;  /* 0x0000002d2e2b7221 */ /* 0x000fc40000010000 */
[C---:B------:R-:W-:Y:S01]  /*16b0*/  FADD.FTZ R45, -R32.reuse, R36 ;  /* 0x00000024202d7221 */ /* 0x040fe20000010100 */
[----:B------:R-:W-:Y:S01]  /*16c0*/  MOV R36, R17 ;  /* 0x0000001100247202 */ /* 0x000fe20000000f00 */
[----:B------:R-:W-:Y:S01]  /*16d0*/  FADD.FTZ R77, -R32, R37 ;  /* 0x00000025204d7221 */ /* 0x000fe20000010100 */
[----:B------:R-:W-:Y:S01]  /*16e0*/  MOV R37, R16 ;  /* 0x0000001000257202 */ /* 0x000fe20000000f00 */
[----:B------:R-:W-:Y:S02]  /*16f0*/  FMUL.FTZ R78, R45, R70 ;  /* 0x000000462d4e7220 */ /* 0x000fe40000410000 */
[----:B------:R-:W-:Y:S02]  /*1700*/  FMUL.FTZ R46, R38, R54 ;  /* 0x00000036262e7220 */ /* 0x000fe40000410000 */
        /* <DEDUP_REMOVED lines=20> */
.L_x_2457:
        /* <DEDUP_REMOVED lines=31> */
.L_x_2458:
        /* <DEDUP_REMOVED lines=33> */
.L_x_2459:
[----:B------:R-:W-:Y:S02]  /*1c50*/  FMUL.FTZ R45, R31, R69 ;  /* 0x000000451f2d7220 */ /* 0x000fe40000410000 */
[----:B------:R-:W-:-:S02]  /*1c60*/  FADD.FTZ R83, -R32, R28 ;  /* 0x0000001c20537221 */ /* 0x000fc40000010100 */
[----:B------:R-:W-:Y:S02]  /*1c70*/  FFMA.FTZ R46, R82, R45, R43 ;  /* 0x0000002d522e7223 */ /* 0x000fe4000001002b */
[----:B------:R-:W-:Y:S02]  /*1c80*/  FADD.FTZ R43, R44, R45 ;  /* 0x0000002d2c2b7221 */ /* 0x000fe40000010000 */
[----:B------:R-:W-:Y:S02]  /*1c90*/  FMUL.FTZ R28, R30, R54 ;  /* 0x000000361e1c7220 */ /* 0x000fe40000410000 */
[C---:B------:R-:W-:Y:S01]  /*1ca0*/  FADD.FTZ R85, -R32.reuse, R29 ;  /* 0x0000001d20557221 */ /* 0x040fe20000010100 */
[----:B------:R-:W-:Y:S01]  /*1cb0*/  MOV R29, R22 ;  /* 0x00000016001d7202 */ /* 0x000fe20000000f00 */
[----:B------:R-:W-:Y:S02]  /*1cc0*/  FADD.FTZ R45, -R32, R26 ;  /* 0x0000001a202d7221 */ /* 0x000fe40000010100 */
[----:B------:R-:W-:Y:S01]  /*1cd0*/  FADD.FTZ R26, R28, R43 ;  /* 0x0000002b1c1a7221 */ /* 0x000fe20000010000 */
[----:B------:R-:W-:Y:S01]  /*1ce0*/  MOV R43, R23 ;  /* 0x00000017002b7202 */ /* 0x000fe20000000f00 */
[----:B------:R-:W-:-:S02]  /*1cf0*/  FADD.FTZ R27, -R32, R27 ;  /* 0x0000001b201b7221 */ /* 0x000fc40000010100 */
[----:B------:R-:W-:Y:S02]  /*1d00*/  FFMA.FTZ R47, R81, R28, R46 ;  /* 0x0000001c512f7223 */ /* 0x000fe4000001002e */
        /* <DEDUP_REMOVED lines=20> */
[----:B------:R-:W-:Y:S02]  /*1e50*/  FMUL.FTZ R43, R43, R88 ;  /* 0x000000582b2b7220 */ /* 0x000fe40000410000 */
.L_x_2460:
[----:B------:R-:W-:Y:S01]  /*1e60*/  FMUL.FTZ R83, R29, R69 ;  /* 0x000000451d537220 */ /* 0x000fe20000410000 */
[----:B------:R-:W-:Y:S01]  /*1e70*/  MOV R32, R24 ;  /* 0x0000001800207202 */ /* 0x000fe20000000f00 */
[----:B------:R-:W-:Y:S02]  /*1e80*/  FMUL.FTZ R84, R45, R70 ;  /* 0x000000462d547220 */ /* 0x000fe40000410000 */
[----:B------:R-:W-:Y:S02]  /*1e90*/  FFMA.FTZ R28, R86, R83, R47 ;  /* 0x00000053561c7223 */ /* 0x000fe4000001002f */
[----:B------:R-:W-:Y:S02]  /*1ea0*/  FADD.FTZ R83, R26, R83 ;  /* 0x000000531a537221 */ /* 0x000fe40000010000 */
[----:B------:R-:W-:-:S04]  /*1eb0*/  FMUL.FTZ R26, R43, R54 ;  /* 0x000000362b1a7220 */ /* 0x000fc80000410000 */
[----:B------:R-:W-:Y:S01]  /*1ec0*/  FFMA.FTZ R47, R85, R26, R28 ;  /* 0x0000001a552f7223 */ /* 0x000fe2000001001c */
[----:B------:R-:W-:Y:S01]  /*1ed0*/  MOV R28, R25 ;  /* 0x00000019001c7202 */ /* 0x000fe20000000f00 */
[----:B------:R-:W-:Y:S02]  /*1ee0*/  FADD.FTZ R26, R26, R83 ;  /* 0x000000531a1a7221 */ /* 0x000fe40000010000 */
        /* <DEDUP_REMOVED lines=20> */
.L_x_2461:
[----:B------:R-:W-:Y:S01]  /*2030*/  FMUL.FTZ R27, R32, R69 ;  /* 0x00000045201b7220 */ /* 0x000fe20000410000 */
[----:B------:R-:W-:Y:S01]  /*2040*/  MOV R45, 0xffffffe0 ;  /* 0xffffffe0002d7802 */ /* 0x000fe20000000f00 */
[----:B------:R-:W-:Y:S01]  /*2050*/  FADD.FTZ R89, RZ, R42 ;  /* 0x0000002aff597221 */ /* 0x000fe20000010000 */
[----:B------:R-:W-:Y:S01]  /*2060*/  ISETP.GT.AND P0, PT, R66, 0x21f, PT ;  /* 0x0000021f4200780c */ /* 0x000fe20003f04270 */
[----:B------:R-:W-:Y:S01]  /*2070*/  FFMA.FTZ R44, R84, R27, R47 ;  /* 0x0000001b542c7223 */ /* 0x000fe2000001002f */
[----:B------:R-:W-:Y:S01]  /*2080*/  IADD3 R46, R52, 0x2, RZ ;  /* 0x00000002342e7810 */ /* 0x000fe20007ffe0ff */
[----:B------:R-:W-:Y:S01]  /*2090*/  FADD.FTZ R27, R26, R27 ;  /* 0x0000001b1a1b7221 */ /* 0x000fe20000010000 */
[----:B------:R-:W-:Y:S01]  /*20a0*/  ISETP.NE.AND P2, PT, R66, RZ, PT ;  /* 0x000000ff4200720c */ /* 0x000fe20003f45270 */
[----:B------:R-:W-:Y:S01]  /*20b0*/  IMAD R45, R0, R45, 0x22f ;  /* 0x0000022f002d7424 */ /* 0x000fe200078e022d */
[----:B------:R-:W-:Y:S01]  /*20c0*/  BSSY B0, `(.L_x_2462) ;  /* 0x0000072000007945 */ /* 0x000fe20003800000 */
[----:B------:R-:W-:Y:S01]  /*20d0*/  FMUL.FTZ R26, R28, R54 ;  /* 0x000000361c1a7220 */ /* 0x000fe20000410000 */
[----:B------:R-:W-:Y:S01]  /*20e0*/  ISETP.GT.U32.AND P3, PT, R66, 0x22, PT ;  /* 0x000000224200780c */ /* 0x000fe20003f64070 */
[----:B------:R-:W-:Y:S01]  /*20f0*/  FFMA.FTZ R88, R73, R41, RZ ;  /* 0x0000002949587223 */ /* 0x000fe200000100ff */
[----:B------:R-:W-:Y:S01]  /*2100*/  SEL R45, R45, 0x1f, P0 ;  /* 0x0000001f2d2d7807 */ /* 0x000fe20000000000 */
[----:B------:R-:W-:-:S02]  /*2110*/  FADD.FTZ R27, R26, R27 ;  /* 0x0000001b1a1b7221 */ /* 0x000fc40000010000 */
[----:B------:R-:W-:Y:S01]  /*2120*/  FFMA.FTZ R26, R83, R26, R44 ;  /* 0x0000001a531a7223 */ /* 0x000fe2000001002c */
[----:B------:R-:W-:Y:S02]  /*2130*/  ISETP.GE.AND P0, PT, R52, R45, PT ;  /* 0x0000002d3400720c */ /* 0x000fe40003f06270 */
[----:B------:R-:W0:Y:S04]  /*2140*/  SHFL.DOWN PT, R44, R27, 0x1, R45 ;  /* 0x082000001b2c7989 */ /* 0x000e2800000e002d */
[----:B------:R-:W1:Y:S07]  /*2150*/  SHFL.DOWN PT, R47, R26, 0x1, R45 ;  /* 0x082000001a2f7989 */ /* 0x000e6e00000e002d */
        /* <DEDUP_REMOVED lines=26> */
[----:B------:R-:W-:Y:S02]  /*2300*/  FADD.FTZ R40, R40, R39 ;  /* 0x0000002728287221 */ /* 0x000fe40000010000 */
[----:B------:R-:W-:Y:S02]  /*2310*/  FFMA.FTZ R42, R76, R39, R42 ;  /* 0x000000274c2a7223 */ /* 0x000fe4000001002a */
[----:B0-----:R-:W-:Y:S01]  /*2320*/  @!P0 FADD.FTZ R27, R27, R44 ;  /* 0x0000002c1b1b8221 */ /* 0x001fe20000010000 */
[----:B------:R-:W-:Y:S01]  /*2330*/  IADD3 R44, R52, 0x10, RZ ;  /* 0x00000010342c7810 */ /* 0x000fe20007ffe0ff */
[----:B------:R-:W-:-:S02]  /*2340*/  FADD.FTZ R33, R33, R36 ;  /* 0x0000002421217221 */ /* 0x000fc40000010000 */
[----:B-1----:R-:W-:Y:S01]  /*2350*/  @!P0 FADD.FTZ R26, R26, R47 ;  /* 0x0000002f1a1a8221 */ /* 0x002fe20000010000 */
[----:B------:R-:W-:Y:S01]  /*2360*/  ISETP.GT.AND P0, PT, R44, R45, PT ;  /* 0x0000002d2c00720c */ /* 0x000fe20003f04270 */
[----:B------:R-:W-:Y:S01]  /*2370*/  FFMA.FTZ R41, R77, R36, R41 ;  /* 0x000000244d297223 */ /* 0x000fe20000010029 */
[----:B------:R-:W0:Y:S01]  /*2380*/  SHFL.DOWN PT, R44, R27, 0x10, R45 ;  /* 0x0a0000001b2c7989 */ /* 0x000e2200000e002d */
[----:B------:R-:W-:Y:S02]  /*2390*/  FADD.FTZ R40, R40, R37 ;  /* 0x0000002528287221 */ /* 0x000fe40000010000 */
[----:B------:R-:W-:Y:S01]  /*23a0*/  FFMA.FTZ R42, R78, R37, R42 ;  /* 0x000000254e2a7223 */ /* 0x000fe2000001002a */
[----:B------:R-:W1:Y:S01]  /*23b0*/  SHFL.DOWN PT, R47, R26, 0x10, R45 ;  /* 0x0a0000001a2f7989 */ /* 0x000e6200000e002d */
[----:B------:R-:W-:Y:S02]  /*23c0*/  FADD.FTZ R33, R33, R34 ;  /* 0x0000002221217221 */ /* 0x000fe40000010000 */
[----:B------:R-:W-:-:S02]  /*23d0*/  FFMA.FTZ R41, R79, R34, R41 ;  /* 0x000000224f297223 */ /* 0x000fc40000010029 */
[----:B------:R-:W-:Y:S02]  /*23e0*/  FADD.FTZ R40, R40, R35 ;  /* 0x0000002328287221 */ /* 0x000fe40000010000 */
[----:B------:R-:W-:Y:S02]  /*23f0*/  FFMA.FTZ R42, R80, R35, R42 ;  /* 0x00000023502a7223 */ /* 0x000fe4000001002a */
[----:B------:R-:W-:Y:S02]  /*2400*/  FADD.FTZ R34, R33, R30 ;  /* 0x0000001e21227221 */ /* 0x000fe40000010000 */
[----:B------:R-:W-:Y:S02]  /*2410*/  FFMA.FTZ R30, R81, R30, R41 ;  /* 0x0000001e511e7223 */ /* 0x000fe40000010029 */
[----:B------:R-:W-:Y:S02]  /*2420*/  FADD.FTZ R40, R40, R31 ;  /* 0x0000001f28287221 */ /* 0x000fe40000010000 */
[----:B------:R-:W-:-:S02]  /*2430*/  FFMA.FTZ R42, R82, R31, R42 ;  /* 0x0000001f522a7223 */ /* 0x000fc4000001002a */
[----:B------:R-:W-:Y:S02]  /*2440*/  FADD.FTZ R31, R34, R43 ;  /* 0x0000002b221f7221 */ /* 0x000fe40000010000 */
[----:B------:R-:W-:Y:S02]  /*2450*/  FFMA.FTZ R30, R85, R43, R30 ;  /* 0x0000002b551e7223 */ /* 0x000fe4000001001e */
[----:B0-----:R-:W-:Y:S02]  /*2460*/  @!P0 FADD.FTZ R27, R27, R44 ;  /* 0x0000002c1b1b8221 */ /* 0x001fe40000010000 */
[----:B------:R-:W-:Y:S02]  /*2470*/  FADD.FTZ R33, R40, R29 ;  /* 0x0000001d28217221 */ /* 0x000fe40000010000 */
[----:B-1----:R-:W-:Y:S01]  /*2480*/  @!P0 FADD.FTZ R26, R26, R47 ;  /* 0x0000002f1a1a8221 */ /* 0x002fe20000010000 */
[----:B------:R-:W-:Y:S01]  /*2490*/  ISETP.NE.AND P0, PT, R52, RZ, PT ;  /* 0x000000ff3400720c */ /* 0x000fe20003f05270 */
[----:B------:R-:W-:-:S02]  /*24a0*/  FFMA.FTZ R35, R86, R29, R42 ;  /* 0x0000001d56237223 */ /* 0x000fc4000001002a */
        /* <DEDUP_REMOVED lines=51> */
.L_x_2463:
[----:B------:R-:W-:Y:S05]  /*27e0*/  BSYNC B0 ;  /* 0x0000000000007941 */ /* 0x000fea0003800000 */
.L_x_2462:
        /* <DEDUP_REMOVED lines=78> */
.L_x_2465:
[----:B------:R-:W-:Y:S05]  /*2cd0*/  BSYNC B0 ;  /* 0x0000000000007941 */ /* 0x000fea0003800000 */
.L_x_2464:
        /* <DEDUP_REMOVED lines=19> */
.L_x_2467:
[----:B------:R-:W-:Y:S05]  /*2e10*/  BSYNC B0 ;  /* 0x0000000000007941 */ /* 0x000fea0003800000 */
.L_x_2466:
        /* <DEDUP_REMOVED lines=28> */
.L_x_2470:
[----:B------:R-:W2:Y:S01]  /*2fe0*/  LDG.E.STRONG.GPU R30, [R28.64] ;  /* 0x000000061c1e7981 */ /* 0x000ea2000c1ef900 */
[----:B------:R-:W-:Y:S01]  /*2ff0*/  YIELD ;  /* 0x0000000000007946 */ /* 0x000fe20003800000 */
[----:B--2---:R-:W-:Y:S01]  /*3000*/  ISETP.NE.AND P0, PT, R30, R33, PT ;  /* 0x000000211e00720c */ /* 0x004fe20003f05270 */
[----:B------:R-:W-:-:S12]  /*3010*/  CCTL.IVALL ;  /* 0x00000000ff00798f */ /* 0x000fd80002000000 */
[----:B------:R-:W-:Y:S05]  /*3020*/  @P0 BRA `(.L_x_2470) ;  /* 0xffffffb000000947 */ /* 0x000fea000383ffff */
.L_x_2469:
        /* <DEDUP_REMOVED lines=17> */
.L_x_2474:
        /* <DEDUP_REMOVED lines=115> */
.L_x_2473:
        /* <DEDUP_REMOVED lines=61> */
.L_x_2475:
[----:B------:R-:W-:-:S13]  /*3c40*/  ISETP.NE.OR P0, PT, R37, RZ, P0 ;  /* 0x000000ff2500720c */ /* 0x000fda0000705670 */
[----:B------:R-:W-:Y:S05]  /*3c50*/  @!P0 BRA `(.L_x_2471) ;  /* 0x000001f000008947 */ /* 0x000fea0003800000 */
.L_x_2472:
        /* <DEDUP_REMOVED lines=31> */
.L_x_2471:
        /* <DEDUP_REMOVED lines=12> */
.L_x_2477:
[----:B------:R-:W-:Y:S05]  /*3f10*/  BSYNC B0 ;  /* 0x0000000000007941 */ /* 0x000fea0003800000 */
.L_x_2476:
        /* <DEDUP_REMOVED lines=16> */
.L_x_2468:
        /* <DEDUP_REMOVED lines=32> */
.L_x_2478:
        /* <DEDUP_REMOVED lines=13> */
[-C--:B------:R-:W-:Y:S01]  /*42f0*/  FMUL.FTZ R14, R29, R70.reuse ;  /* 0x000000461d0e7220 */ /* 0x080fe20000410000 */
[----:B------:R-:W-:Y:S01]  /*4300*/  LEA.HI.X R29, R26, c[0x0][0x164], R33, 0x2, P6 ;  /* 0x000059001a1d7a11 */ /* 0x000fe200030f1421 */
[----:B------:R-:W-:-:S05]  /*4310*/  FMUL.FTZ R15, R15, R70 ;  /* 0x000000460f0f7220 */ /* 0x000fca0000410000 */
[----:B------:R0:W-:Y:S03]  /*4320*/  STG.E.64 [R28.64], R14 ;  /* 0x0000000e1c007986 */ /* 0x0001e6000c101b06 */
.L_x_2480:
[----:B------:R-:W-:Y:S05]  /*4330*/  BSYNC B0 ;  /* 0x0000000000007941 */ /* 0x000fea0003800000 */
.L_x_2479:
        /* <DEDUP_REMOVED lines=19> */
.L_x_2481:
        /* <DEDUP_REMOVED lines=17> */
.L_x_2483:
[----:B------:R-:W-:Y:S05]  /*4580*/  BSYNC B0 ;  /* 0x0000000000007941 */ /* 0x000fea0003800000 */
.L_x_2482:
        /* <DEDUP_REMOVED lines=19> */
.L_x_2484:
        /* <DEDUP_REMOVED lines=17> */
.L_x_2486:
[----:B------:R-:W-:Y:S05]  /*47d0*/  BSYNC B0 ;  /* 0x0000000000007941 */ /* 0x000fea0003800000 */
.L_x_2485:
        /* <DEDUP_REMOVED lines=32> */
.L_x_2487:
        /* <DEDUP_REMOVED lines=17> */
.L_x_2489:
[----:B------:R-:W-:Y:S05]  /*4af0*/  BSYNC B0 ;  /* 0x0000000000007941 */ /* 0x000fea0003800000 */
.L_x_2488:
        /* <DEDUP_REMOVED lines=19> */
.L_x_2490:
        /* <DEDUP_REMOVED lines=17> */
.L_x_2492:
[----:B------:R-:W-:Y:S05]  /*4d40*/  BSYNC B0 ;  /* 0x0000000000007941 */ /* 0x000fea0003800000 */
.L_x_2491:
[----:B------:R-:W-:Y:S05]  /*4d50*/  @!P5 BRA `(.L_x_2493) ;  /* 0x000001200000d947 */ /* 0x000fea0003800000 */
[----:B------:R-:W-:Y:S02]  /*4d60*/  FFMA.FTZ R6, R82, R69, R68 ;  /* 0x0000004552067223 */ /* 0x000fe40000010044 */
[----:B0-----:R-:W-:Y:S02]  /*4d70*/  FFMA.FTZ R10, R81, R54, R55 ;  /* 0x00000036510a7223 */ /* 0x001fe40000010037 */
        /* <DEDUP_REMOVED lines=16> */
.L_x_2493:
[----:B------:R-:W-:Y:S01]  /*4e80*/  BSSY B0, `(.L_x_2494) ;  /* 0x0000011000007945 */ /* 0x000fe20003800000 */
[----:B------:R-:W-:Y:S05]  /*4e90*/  @P2 BRA `(.L_x_2495) ;  /* 0x000000f000002947 */ /* 0x000fea0003800000 */
[----:B0-----:R-:W-:Y:S01]  /*4ea0*/  IMAD R10, R7, c[0x0][0x1d8], RZ ;  /* 0x00007600070a7a24 */ /* 0x001fe200078e02ff */
[----:B------:R-:W-:Y:S01]  /*4eb0*/  MOV R6, R90 ;  /* 0x0000005a00067202 */ /* 0x000fe20000000f00 */
[-CC-:B------:R-:W-:Y:S01]  /*4ec0*/  FFMA.FTZ R82, R82, R30.reuse, R31.reuse ;  /* 0x0000001e52527223 */ /* 0x180fe2000001001f */
        /* <DEDUP_REMOVED lines=12> */
.L_x_2495:
[----:B------:R-:W-:Y:S05]  /*4f90*/  BSYNC B0 ;  /* 0x0000000000007941 */ /* 0x000fea0003800000 */
.L_x_2494:
        /* <DEDUP_REMOVED lines=19> */
.L_x_2496:
[----:B------:R-:W-:Y:S01]  /*50d0*/  BSSY B0, `(.L_x_2497) ;  /* 0x0000011000007945 */ /* 0x000fe20003800000 */
[----:B------:R-:W-:Y:S05]  /*50e0*/  @P3 BRA `(.L_x_2498) ;  /* 0x000000f000003947 */ /* 0x000fea0003800000 */
[----:B0-----:R-:W-:Y:S01]  /*50f0*/  IMAD R11, R8, c[0x0][0x1d8], RZ ;  /* 0x00007600080b7a24 */ /* 0x001fe200078e02ff */
[----:B------:R-:W-:Y:S01]  /*5100*/  MOV R6, R90 ;  /* 0x0000005a00067202 */ /* 0x000fe20000000f00 */
[-C--:B------:R-:W-:Y:S01]  /*5110*/  FFMA.FTZ R86, R86, R30.reuse, R31 ;  /* 0x0000001e56567223 */ /* 0x080fe2000001001f */
[----:B------:R-:W-:Y:S01]  /*5120*/  MOV R7, R93 ;  /* 0x0000005d00077202 */ /* 0x000fe20000000f00 */
[C---:B------:R-:W-:Y:S02]  /*5130*/  IMAD R13, R58.reuse, c[0x0][0x1dc], R11 ;  /* 0x000077003a0d7a24 */ /* 0x040fe400078e020b */
        /* <DEDUP_REMOVED lines=10> */
.L_x_2498:
[----:B------:R-:W-:Y:S05]  /*51e0*/  BSYNC B0 ;  /* 0x0000000000007941 */ /* 0x000fea0003800000 */
.L_x_2497:
        /* <DEDUP_REMOVED lines=19> */
.L_x_2499:
        /* <DEDUP_REMOVED lines=16> */
.L_x_2501:
[----:B------:R-:W-:Y:S05]  /*5420*/  BSYNC B0 ;  /* 0x0000000000007941 */ /* 0x000fea0003800000 */
.L_x_2500:
[----:B------:R-:W-:Y:S02]  /*5430*/  IADD3 R65, R65, c[0x0][0x10], RZ ;  /* 0x0000040041417a10 */ /* 0x000fe40007ffe0ff */
[----:B------:R-:W-:Y:S02]  /*5440*/  IADD3 R56, R56, 0x1, RZ ;  /* 0x0000000138387810 */ /* 0x000fe40007ffe0ff */
[----:B------:R-:W-:-:S13]  /*5450*/  ISETP.GE.AND P0, PT, R65, UR4, PT ;  /* 0x0000000441007c0c */ /* 0x000fda000bf06270 */
[----:B------:R-:W-:Y:S01]  /*5460*/  @P0 CALL.REL.NOINC `(.L_x_2451) ;  /* 0x0000001000000944 */ /* 0x000fe20003c00000 */
[----:B------:R-:W-:Y:S05]  /*5470*/  BRA `(.L_x_2502) ;  /* 0xffffae9000007947 */ /* 0x000fea000383ffff */
.L_x_2451:
        /* <DEDUP_REMOVED lines=18> */
.L_x_2504:
[----:B------:R-:W-:Y:S05]  /*55a0*/  BSYNC B0 ;  /* 0x0000000000007941 */ /* 0x000fea0003800000 */
.L_x_2503:
        /* <DEDUP_REMOVED lines=11> */
.L_x_2506:
[----:B------:R-:W2:Y:S01]  /*5660*/  LDG.E.STRONG.GPU R5, [R2.64] ;  /* 0x0000000602057981 */ /* 0x000ea2000c1ef900 */
[----:B------:R-:W-:Y:S01]  /*5670*/  YIELD ;  /* 0x0000000000007946 */ /* 0x000fe20003800000 */
[----:B--2---:R-:W-:Y:S01]  /*5680*/  ISETP.NE.AND P0, PT, R5, R0, PT ;  /* 0x000000000500720c */ /* 0x004fe20003f05270 */
[----:B------:R-:W-:-:S12]  /*5690*/  CCTL.IVALL ;  /* 0x00000000ff00798f */ /* 0x000fd80002000000 */
[----:B------:R-:W-:Y:S05]  /*56a0*/  @P0 BRA `(.L_x_2506) ;  /* 0xffffffb000000947 */ /* 0x000fea000383ffff */
.L_x_2505:
        /* <DEDUP_REMOVED lines=25> */
.L_x_2507:
        /* <DEDUP_REMOVED lines=26> */
.L_x_2508:
        /* <DEDUP_REMOVED lines=10> */
.L_x_5179:


//--------------------- .text._Z35group_norm_nhwc_bwd_one_pass_kernelI11Fp32IOBf16WLi256ELi70ELi560EEv26Group_norm_nhwc_bwd_params --------------------------
	.section	.text._Z35group_norm_nhwc_bwd_one_pass_kernelI11Fp32IOBf16WLi256ELi70ELi560EEv26Group_norm_nhwc_bwd_params,"ax",@progbits
	.sectioninfo	@"SHI_REGISTERS=96"
	.align	128
        .global         _Z35group_norm_nhwc_bwd_one_pass_kernelI11Fp32IOBf16WLi256ELi70ELi560EEv26Group_norm_nhwc_bwd_params
        .type           _Z35group_norm_nhwc_bwd_one_pass_kernelI11Fp32IOBf16WLi256ELi70ELi560EEv26Group_norm_nhwc_bwd_params,@function
        .size           _Z35group_norm_nhwc_bwd_one_pass_kernelI11Fp32IOBf16WLi256ELi70ELi560EEv26Group_norm_nhwc_bwd_params,(.L_x_5180 - _Z35group_norm_nhwc_bwd_one_pass_kernelI11Fp32IOBf16WLi256ELi70ELi560EEv26Group_norm_nhwc_bwd_params)
        .other          _Z35group_norm_nhwc_bwd_one_pass_kernelI11Fp32IOBf16WLi256ELi70ELi560EEv26Group_norm_nhwc_bwd_params,@"STO_CUDA_ENTRY STV_DEFAULT"
_Z35group_norm_nhwc_bwd_one_pass_kernelI11Fp32IOBf16WLi256ELi70ELi560EEv26Group_norm_nhwc_bwd_params:
.text._Z35group_norm_nhwc_bwd_one_pass_kernelI11Fp32IOBf16WLi256ELi70ELi560EEv26Group_norm_nhwc_bwd_params:
        /* <DEDUP_REMOVED lines=60> */
.L_x_2592:
[----:B------:R-:W-:Y:S01]  /*03c0*/  IABS R5, c[0x0][0x1f0] ;  /* 0x00007c0000057a13 */ /* 0x000fe20000000000 */
[----:B--2---:R-:W-:Y:S01]  /*03d0*/  UMOV UR6, URZ ;  /* 0x0000003f00067c82 */ /* 0x004fe20008000000 */
[----:B------:R-:W-:Y:S01]  /*03e0*/  IABS R6, UR9 ;  /* 0x0000000900067c13 */ /* 0x000fe20008000000 */
[----:B------:R-:W-:Y:S01]  /*03f0*/  UISETP.GE.AND UP2, UPT, UR9, URZ, UPT ;  /* 0x0000003f0900728c */ /* 0x000fe2000bf46270 */
[----:B0-----:R-:W0:Y:S01]  /*0400*/  R2UR UR17, R5 ;  /* 0x00000000051173c2 */ /* 0x001e2200000e0000 */
[----:B------:R-:W-:Y:S01]  /*0410*/  ULDC UR15, c[0x0][0x1f0] ;  /* 0x00007c00000f7ab9 */ /* 0x000fe20000000800 */
[C---:B------:R-:W-:Y:S01]  /*0420*/  IADD3 R16, R2.reuse, 0x40, RZ ;  /* 0x0000004002107810 */ /* 0x040fe20007ffe0ff */
[----:B------:R-:W-:Y:S01]  /*0430*/  CS2R R72, SRZ ;  /* 0x0000000000487805 */ /* 0x000fe2000001ff00 */
[C---:B------:R-:W-:Y:S01]  /*0440*/  IADD3 R7, R2.reuse, 0x10, RZ ;  /* 0x0000001002077810 */ /* 0x040fe20007ffe0ff */
[----:B------:R-:W-:Y:S01]  /*0450*/  CS2R R50, SRZ ;  /* 0x0000000000327805 */ /* 0x000fe2000001ff00 */
[----:B------:R-:W-:-:S02]  /*0460*/  IADD3 R23, R2, 0x20, RZ ;  /* 0x0000002002177810 */ /* 0x000fc40007ffe0ff */
[----:B------:R1:W2:Y:S01]  /*0470*/  R2UR UR14, R6 ;  /* 0x00000000060e73c2 */ /* 0x0002a200000e0000 */
[----:B------:R-:W-:Y:S02]  /*0480*/  IADD3 R22, R2, 0x30, RZ ;  /* 0x0000003002167810 */ /* 0x000fe40007ffe0ff */
[----:B------:R-:W-:Y:S02]  /*0490*/  ISETP.GE.U32.AND P4, PT, R16, c[0x0][0x1e0], PT ;  /* 0x0000780010007a0c */ /* 0x000fe40003f86070 */
[----:B------:R-:W-:Y:S02]  /*04a0*/  SHF.R.S32.HI R11, RZ, 0x1f, R16 ;  /* 0x0000001fff0b7819 */ /* 0x000fe40000011410 */
[----:B------:R-:W-:Y:S02]  /*04b0*/  ISETP.GE.U32.AND P2, PT, R7, c[0x0][0x1e0], PT ;  /* 0x0000780007007a0c */ /* 0x000fe40003f46070 */
[----:B------:R-:W-:Y:S02]  /*04c0*/  SHF.R.S32.HI R14, RZ, 0x1f, R7 ;  /* 0x0000001fff0e7819 */ /* 0x000fe40000011407 */
[----:B------:R-:W-:-:S02]  /*04d0*/  ISETP.GE.U32.AND P3, PT, R23, c[0x0][0x1e0], PT ;  /* 0x0000780017007a0c */ /* 0x000fc40003f66070 */
[----:B------:R-:W-:Y:S02]  /*04e0*/  ISETP.GE.U32.AND P5, PT, R22, c[0x0][0x1e0], PT ;  /* 0x0000780016007a0c */ /* 0x000fe40003fa6070 */
[----:B------:R-:W-:Y:S01]  /*04f0*/  SHF.R.S32.HI R13, RZ, 0x1f, R23 ;  /* 0x0000001fff0d7819 */ /* 0x000fe20000011417 */
[----:B0-----:R-:W0:Y:S01]  /*0500*/  I2F.RP R3, UR17 ;  /* 0x0000001100037d06 */ /* 0x001e220008209400 */
[----:B------:R-:W-:Y:S02]  /*0510*/  SHF.R.S32.HI R12, RZ, 0x1f, R22 ;  /* 0x0000001fff0c7819 */ /* 0x000fe40000011416 */
[----:B------:R-:W-:Y:S02]  /*0520*/  ISETP.GE.AND.EX P4, PT, R11, c[0x0][0x1e4], PT, P4 ;  /* 0x000079000b007a0c */ /* 0x000fe40003f86340 */
[----:B------:R-:W-:Y:S02]  /*0530*/  ISETP.GE.AND.EX P2, PT, R14, c[0x0][0x1e4], PT, P2 ;  /* 0x000079000e007a0c */ /* 0x000fe40003f46320 */
[----:B------:R-:W-:-:S02]  /*0540*/  ISETP.GE.AND.EX P3, PT, R13, c[0x0][0x1e4], PT, P3 ;  /* 0x000079000d007a0c */ /* 0x000fc40003f66330 */
[----:B------:R-:W-:Y:S02]  /*0550*/  ISETP.GE.AND.EX P5, PT, R12, c[0x0][0x1e4], PT, P5 ;  /* 0x000079000c007a0c */ /* 0x000fe40003fa6350 */
[C---:B------:R-:W-:Y:S02]  /*0560*/  ISETP.GT.U32.OR P4, PT, R0.reuse, 0x22f, P4 ;  /* 0x0000022f0000780c */ /* 0x040fe40002784470 */
[C---:B------:R-:W-:Y:S02]  /*0570*/  ISETP.GT.U32.OR P2, PT, R0.reuse, 0x22f, P2 ;  /* 0x0000022f0000780c */ /* 0x040fe40001744470 */
[C---:B------:R-:W-:Y:S01]  /*0580*/  ISETP.GT.U32.OR P3, PT, R0.reuse, 0x22f, P3 ;  /* 0x0000022f0000780c */ /* 0x040fe20001f64470 */
[----:B0-----:R-:W0:Y:S01]  /*0590*/  MUFU.RCP R3, R3 ;  /* 0x0000000300037308 */ /* 0x001e220000001000 */
[----:B------:R-:W-:Y:S02]  /*05a0*/  ISETP.GT.U32.OR P5, PT, R0, 0x22f, P5 ;  /* 0x0000022f0000780c */ /* 0x000fe40002fa4470 */
[----:B------:R-:W-:-:S04]  /*05b0*/  IADD3 R20, R2, 0x50, RZ ;  /* 0x0000005002147810 */ /* 0x000fc80007ffe0ff */
[----:B------:R-:W-:Y:S01]  /*05c0*/  SHF.R.S32.HI R18, RZ, 0x1f, R20 ;  /* 0x0000001fff127819 */ /* 0x000fe20000011414 */
[----:B-1----:R-:W-:-:S04]  /*05d0*/  @!P4 IMAD R6, R11, c[0x0][0x1d8], RZ ;  /* 0x000076000b06ca24 */ /* 0x002fc800078e02ff */
[----:B------:R-:W-:Y:S02]  /*05e0*/  @!P4 IMAD R21, R16, c[0x0][0x1dc], R6 ;  /* 0x000077001015ca24 */ /* 0x000fe400078e0206 */
[----:B------:R-:W-:Y:S01]  /*05f0*/  @!P5 IMAD R5, R12, c[0x0][0x1d8], RZ ;  /* 0x000076000c05da24 */ /* 0x000fe200078e02ff */
[----:B0-----:R-:W-:Y:S02]  /*0600*/  IADD3 R4, R3, 0xffffffe, RZ ;  /* 0x0ffffffe03047810 */ /* 0x001fe40007ffe0ff */
[----:B------:R-:W-:Y:S01]  /*0610*/  SHF.R.S32.HI R3, RZ, 0x1f, R86 ;  /* 0x0000001fff037819 */ /* 0x000fe20000011456 */
[----:B------:R-:W-:-:S03]  /*0620*/  @!P5 IMAD R19, R22, c[0x0][0x1dc], R5 ;  /* 0x000077001613da24 */ /* 0x000fc600078e0205 */
[----:B------:R-:W0:Y:S02]  /*0630*/  F2I.FTZ.U32.TRUNC.NTZ R4, R4 ;  /* 0x0000000400047305 */ /* 0x000e24000021f000 */
[----:B0-----:R-:W0:Y:S02]  /*0640*/  R2UR UR7, R4 ;  /* 0x00000000040773c2 */ /* 0x001e2400000e0000 */
[----:B0-----:R-:W-:-:S04]  /*0650*/  UIADD3 UR5, URZ, -UR7, URZ ;  /* 0x800000073f057290 */ /* 0x001fc8000fffe03f */
[----:B------:R-:W-:-:S04]  /*0660*/  UIMAD UR5, UR5, UR17, URZ ;  /* 0x00000011050572a4 */ /* 0x000fc8000f8e023f */
[----:B------:R-:W-:-:S04]  /*0670*/  UIMAD.WIDE.U32 UR6, UR7, UR5, UR6 ;  /* 0x00000005070672a5 */ /* 0x000fc8000f8e0006 */
[----:B--2---:R-:W-:-:S04]  /*0680*/  UIMAD.WIDE.U32 UR6, UR7, UR14, URZ ;  /* 0x0000000e070672a5 */ /* 0x004fc8000f8e003f */
        /* <DEDUP_REMOVED lines=15> */
[----:B------:R-:W-:-:S03]  /*0780*/  UIMAD UR22, UR16, 0x46, URZ ;  /* 0x00000046101678a4 */ /* 0x000fc6000f8e023f */
[----:B------:R-:W-:-:S03]  /*0790*/  @UP2 UIADD3 UR7, UR7, 0x1, URZ ;  /* 0x0000000107072890 */ /* 0x000fc6000fffe03f */
[----:B------:R-:W-:Y:S02]  /*07a0*/  MOV R4, UR22 ;  /* 0x0000001600047c02 */ /* 0x000fe40008000f00 */
[----:B------:R-:W-:Y:S01]  /*07b0*/  IADD3 R8, P0, R86, UR22, RZ ;  /* 0x0000001656087c10 */ /* 0x000fe2000ff1e0ff */
[----:B------:R-:W-:-:S03]  /*07c0*/  @!UP1 UIADD3 UR7, -UR7, URZ, URZ ;  /* 0x0000003f07079290 */ /* 0x000fc6000fffe13f */
[----:B------:R-:W-:Y:S01]  /*07d0*/  LEA.HI.X.SX32 R9, R4, R3, 0x1, P0 ;  /* 0x0000000304097211 */ /* 0x000fe200000f0eff */
[----:B------:R-:W-:Y:S01]  /*07e0*/  USEL UR7, UR14, UR7, !UP0 ;  /* 0x000000070e077287 */ /* 0x000fe2000c000000 */
[----:B------:R-:W-:Y:S01]  /*07f0*/  ISETP.GE.U32.AND P0, PT, R20, c[0x0][0x1e0], PT ;  /* 0x0000780014007a0c */ /* 0x000fe20003f06070 */
[----:B------:R-:W-:Y:S01]  /*0800*/  @!P3 IMAD R4, R13, c[0x0][0x1d8], RZ ;  /* 0x000076000d04ba24 */ /* 0x000fe200078e02ff */
[----:B------:R-:W-:Y:S02]  /*0810*/  ULDC.64 UR14, c[0x0][0x1e8] ;  /* 0x00007a00000e7ab9 */ /* 0x000fe40000000a00 */
[----:B------:R-:W-:Y:S01]  /*0820*/  USHF.R.S32.HI UR5, URZ, 0x1f, UR7 ;  /* 0x0000001f3f057899 */ /* 0x000fe20008011407 */
[----:B------:R-:W-:Y:S01]  /*0830*/  MOV R3, UR7 ;  /* 0x0000000700037c02 */ /* 0x000fe20008000f00 */
[----:B------:R-:W-:Y:S01]  /*0840*/  @!P3 IMAD R17, R23, c[0x0][0x1dc], R4 ;  /* 0x000077001711ba24 */ /* 0x000fe200078e0204 */
[----:B------:R-:W-:Y:S01]  /*0850*/  ISETP.GE.AND.EX P0, PT, R18, c[0x0][0x1e4], PT, P0 ;  /* 0x0000790012007a0c */ /* 0x000fe20003f06300 */
[----:B------:R-:W-:-:S02]  /*0860*/  UIMAD UR5, UR5, UR14, URZ ;  /* 0x0000000e050572a4 */ /* 0x000fc4000f8e023f */
[----:B------:R-:W-:Y:S01]  /*0870*/  IMAD.WIDE.U32 R8, R3, c[0x0][0x1e8], R8 ;  /* 0x00007a0003087a25 */ /* 0x000fe200078e0008 */
[----:B------:R-:W-:Y:S01]  /*0880*/  ISETP.GT.U32.OR P0, PT, R0, 0x22f, P0 ;  /* 0x0000022f0000780c */ /* 0x000fe20000704470 */
[----:B------:R-:W-:Y:S02]  /*0890*/  UIMAD UR5, UR7, UR15, UR5 ;  /* 0x0000000f070572a4 */ /* 0x000fe4000f8e0205 */
[----:B------:R-:W-:Y:S01]  /*08a0*/  @!P2 IMAD R3, R14, c[0x0][0x1d8], RZ ;  /* 0x000076000e03aa24 */ /* 0x000fe200078e02ff */
[-C--:B------:R-:W-:Y:S02]  /*08b0*/  @!P2 MOV R10, R8.reuse ;  /* 0x00000008000aa202 */ /* 0x080fe40000000f00 */
[-C--:B------:R-:W-:Y:S01]  /*08c0*/  @!P5 MOV R14, R8.reuse ;  /* 0x00000008000ed202 */ /* 0x080fe20000000f00 */
[----:B------:R-:W-:Y:S01]  /*08d0*/  @!P2 IMAD R3, R7, c[0x0][0x1dc], R3 ;  /* 0x000077000703aa24 */ /* 0x000fe200078e0203 */
[----:B------:R-:W-:Y:S02]  /*08e0*/  IADD3 R11, R9, UR5, RZ ;  /* 0x00000005090b7c10 */ /* 0x000fe4000fffe0ff */
[----:B------:R-:W-:-:S02]  /*08f0*/  @!P3 MOV R12, R8 ;  /* 0x00000008000cb202 */ /* 0x000fc40000000f00 */
[-C--:B------:R-:W-:Y:S01]  /*0900*/  @!P5 MOV R15, R11.reuse ;  /* 0x0000000b000fd202 */ /* 0x080fe20000000f00 */
[----:B------:R-:W-:Y:S01]  /*0910*/  @!P2 IMAD.WIDE.U32 R6, R7, c[0x0][0x1d8], R10 ;  /* 0x000076000706aa25 */ /* 0x000fe200078e000a */
[-C--:B------:R-:W-:Y:S02]  /*0920*/  @!P3 MOV R13, R11.reuse ;  /* 0x0000000b000db202 */ /* 0x080fe40000000f00 */
[----:B------:R-:W-:Y:S01]  /*0930*/  @!P4 MOV R4, R8 ;  /* 0x000000080004c202 */ /* 0x000fe20000000f00 */
[----:B------:R-:W-:Y:S01]  /*0940*/  @!P5 IMAD.WIDE.U32 R14, R22, c[0x0][0x1d8], R14 ;  /* 0x00007600160eda25 */ /* 0x000fe200078e000e */
[----:B------:R-:W-:Y:S02]  /*0950*/  @!P4 MOV R5, R11 ;  /* 0x0000000b0005c202 */ /* 0x000fe40000000f00 */
[----:B------:R-:W-:Y:S01]  /*0960*/  @!P2 IADD3 R3, R7, R3, RZ ;  /* 0x000000030703a210 */ /* 0x000fe20007ffe0ff */
[----:B------:R-:W-:Y:S01]  /*0970*/  @!P3 IMAD.WIDE.U32 R12, R23, c[0x0][0x1d8], R12 ;  /* 0x00007600170cba25 */ /* 0x000fe200078e000c */
[----:B------:R-:W-:-:S03]  /*0980*/  @!P2 SHF.L.U32 R7, R6, 0x2, RZ ;  /* 0x000000020607a819 */ /* 0x000fc600000006ff */
[----:B------:R-:W-:Y:S01]  /*0990*/  @!P4 IMAD.WIDE.U32 R4, R16, c[0x0][0x1d8], R4 ;  /* 0x000076001004ca25 */ /* 0x000fe200078e0004 */
[----:B------:R-:W-:Y:S02]  /*09a0*/  @!P2 SHF.L.U64.HI R16, R6, 0x2, R3 ;  /* 0x000000020610a819 */ /* 0x000fe40000010203 */
[----:B------:R-:W-:Y:S02]  /*09b0*/  @!P5 IADD3 R3, R15, R19, RZ ;  /* 0x000000130f03d210 */ /* 0x000fe40007ffe0ff */
[----:B------:R-:W-:Y:S02]  /*09c0*/  @!P3 IADD3 R17, R13, R17, RZ ;  /* 0x000000110d11b210 */ /* 0x000fe40007ffe0ff */
[----:B------:R-:W-:Y:S02]  /*09d0*/  @!P4 IADD3 R19, R5, R21, RZ ;  /* 0x000000150513c210 */ /* 0x000fe40007ffe0ff */
[----:B------:R-:W-:Y:S01]  /*09e0*/  @!P5 SHF.L.U64.HI R22, R14, 0x2, R3 ;  /* 0x000000020e16d819 */ /* 0x000fe20000010203 */
[----:B------:R-:W-:Y:S01]  /*09f0*/  @!P0 IMAD R3, R18, c[0x0][0x1d8], RZ ;  /* 0x0000760012038a24 */ /* 0x000fe200078e02ff */
[----:B------:R-:W-:-:S02]  /*0a00*/  @!P3 SHF.L.U32 R15, R12, 0x2, RZ ;  /* 0x000000020c0fb819 */ /* 0x000fc400000006ff */
[----:B------:R-:W-:Y:S01]  /*0a10*/  @!P3 SHF.L.U64.HI R17, R12, 0x2, R17 ;  /* 0x000000020c11b819 */ /* 0x000fe20000010211 */
[----:B------:R-:W-:Y:S01]  /*0a20*/  @!P0 IMAD R3, R20, c[0x0][0x1dc], R3 ;  /* 0x0000770014038a24 */ /* 0x000fe200078e0203 */
[C---:B------:R-:W-:Y:S02]  /*0a30*/  @!P4 SHF.L.U32 R18, R4.reuse, 0x2, RZ ;  /* 0x000000020412c819 */ /* 0x040fe400000006ff */
[----:B------:R-:W-:Y:S02]  /*0a40*/  @!P4 SHF.L.U64.HI R19, R4, 0x2, R19 ;  /* 0x000000020413c819 */ /* 0x000fe40000010213 */
[----:B------:R-:W-:Y:S02]  /*0a50*/  @!P2 IADD3 R4, P6, R7, c[0x0][0x180], RZ ;  /* 0x000060000704aa10 */ /* 0x000fe40007fde0ff */
[----:B------:R-:W-:Y:S02]  /*0a60*/  @!P0 MOV R12, R8 ;  /* 0x00000008000c8202 */ /* 0x000fe40000000f00 */
[----:B------:R-:W-:-:S02]  /*0a70*/  @!P0 MOV R13, R11 ;  /* 0x0000000b000d8202 */ /* 0x000fc40000000f00 */
[----:B------:R-:W-:Y:S02]  /*0a80*/  @!P2 IADD3.X R5, R16, c[0x0][0x184], RZ, P6, !PT ;  /* 0x000061001005aa10 */ /* 0x000fe400037fe4ff */
[----:B------:R-:W-:Y:S01]  /*0a90*/  @!P2 IADD3 R6, P6, R7, c[0x0][0x178], RZ ;  /* 0x00005e000706aa10 */ /* 0x000fe20007fde0ff */
[----:B------:R-:W-:Y:S01]  /*0aa0*/  @!P0 IMAD.WIDE.U32 R12, R20, c[0x0][0x1d8], R12 ;  /* 0x00007600140c8a25 */ /* 0x000fe200078e000c */
[----:B------:R-:W-:Y:S01]  /*0ab0*/  @!P5 SHF.L.U32 R21, R14, 0x2, RZ ;  /* 0x000000020e15d819 */ /* 0x000fe200000006ff */
[----:B------:R0:W5:Y:S01]  /*0ac0*/  @!P2 LDG.E.64 R72, [R4.64] ;  /* 0x000000120448a981 */ /* 0x000162000c1e1b00 */
[----:B------:R-:W-:Y:S02]  /*0ad0*/  @!P2 IADD3.X R7, R16, c[0x0][0x17c], RZ, P6, !PT ;  /* 0x00005f001007aa10 */ /* 0x000fe400037fe4ff */
[----:B------:R-:W-:Y:S02]  /*0ae0*/  @!P0 IADD3 R13, R13, R3, RZ ;  /* 0x000000030d0d8210 */ /* 0x000fe40007ffe0ff */
[C---:B------:R-:W-:Y:S01]  /*0af0*/  @!P0 SHF.L.U32 R3, R12.reuse, 0x2, RZ ;  /* 0x000000020c038819 */ /* 0x040fe200000006ff */
[----:B------:R1:W5:Y:S01]  /*0b00*/  @!P2 LDG.E.64 R50, [R6.64] ;  /* 0x000000120632a981 */ /* 0x000362000c1e1b00 */
[----:B------:R-:W-:-:S02]  /*0b10*/  @!P0 SHF.L.U64.HI R20, R12, 0x2, R13 ;  /* 0x000000020c148819 */ /* 0x000fc4000001020d */
[C---:B------:R-:W-:Y:S02]  /*0b20*/  @!P3 IADD3 R12, P6, R15.reuse, c[0x0][0x180], RZ ;  /* 0x000060000f0cba10 */ /* 0x040fe40007fde0ff */
[----:B------:R-:W-:Y:S01]  /*0b30*/  @!P3 IADD3 R14, P2, R15, c[0x0][0x178], RZ ;  /* 0x00005e000f0eba10 */ /* 0x000fe20007f5e0ff */
[----:B------:R-:W-:Y:S01]  /*0b40*/  CS2R R70, SRZ ;  /* 0x0000000000467805 */ /* 0x000fe2000001ff00 */
[----:B------:R-:W-:Y:S01]  /*0b50*/  CS2R R48, SRZ ;  /* 0x0000000000307805 */ /* 0x000fe2000001ff00 */
[C---:B------:R-:W-:Y:S02]  /*0b60*/  @!P3 IADD3.X R13, R17.reuse, c[0x0][0x184], RZ, P6, !PT ;  /* 0x00006100110dba10 */ /* 0x040fe400037fe4ff */
[----:B------:R-:W-:Y:S02]  /*0b70*/  @!P3 IADD3.X R15, R17, c[0x0][0x17c], RZ, P2, !PT ;  /* 0x00005f00110fba10 */ /* 0x000fe400017fe4ff */
[----:B------:R-:W-:Y:S01]  /*0b80*/  @!P5 IADD3 R16, P6, R21, c[0x0][0x180], RZ ;  /* 0x000060001510da10 */ /* 0x000fe20007fde0ff */
[----:B------:R2:W5:Y:S03]  /*0b90*/  @!P3 LDG.E.64 R70, [R12.64] ;  /* 0x000000120c46b981 */ /* 0x000566000c1e1b00 */
[----:B------:R-:W-:Y:S01]  /*0ba0*/  @!P5 IADD3.X R17, R22, c[0x0][0x184], RZ, P6, !PT ;  /* 0x000061001611da10 */ /* 0x000fe200037fe4ff */
[----:B------:R3:W5:Y:S01]  /*0bb0*/  @!P3 LDG.E.64 R48, [R14.64] ;  /* 0x000000120e30b981 */ /* 0x000762000c1e1b00 */
[----:B-1----:R-:W-:-:S02]  /*0bc0*/  @!P4 IADD3 R6, P3, R18, c[0x0][0x180], RZ ;  /* 0x000060001206ca10 */ /* 0x002fc40007f7e0ff */
[----:B------:R-:W-:Y:S01]  /*0bd0*/  @!P4 IADD3 R18, P6, R18, c[0x0][0x178], RZ ;  /* 0x00005e001212ca10 */ /* 0x000fe20007fde0ff */
[----:B------:R-:W-:Y:S01]  /*0be0*/  CS2R R66, SRZ ;  /* 0x0000000000427805 */ /* 0x000fe2000001ff00 */
[C---:B------:R-:W-:Y:S01]  /*0bf0*/  @!P4 IADD3.X R7, R19.reuse, c[0x0][0x184], RZ, P3, !PT ;  /* 0x000061001307ca10 */ /* 0x040fe20001ffe4ff */
[----:B--2---:R-:W-:Y:S01]  /*0c00*/  CS2R R12, SRZ ;  /* 0x00000000000c7805 */ /* 0x004fe2000001ff00 */
[----:B------:R-:W-:Y:S02]  /*0c10*/  @!P4 IADD3.X R19, R19, c[0x0][0x17c], RZ, P6, !PT ;  /* 0x00005f001313ca10 */ /* 0x000fe400037fe4ff */
[C---:B------:R-:W-:Y:S01]  /*0c20*/  IADD3 R30, R2.reuse, 0x60, RZ ;  /* 0x00000060021e7810 */ /* 0x040fe20007ffe0ff */
[----:B------:R1:W5:Y:S01]  /*0c30*/  @!P4 LDG.E.64 R66, [R6.64] ;  /* 0x000000120642c981 */ /* 0x000362000c1e1b00 */
[----:B------:R-:W-:Y:S02]  /*0c40*/  IADD3 R27, R2, 0x70, RZ ;  /* 0x00000070021b7810 */ /* 0x000fe40007ffe0ff */
[----:B0-----:R-:W-:Y:S01]  /*0c50*/  @!P5 IADD3 R4, P2, R21, c[0x0][0x178], RZ ;  /* 0x00005e001504da10 */ /* 0x001fe20007f5e0ff */
[----:B------:R0:W5:Y:S01]  /*0c60*/  @!P4 LDG.E.64 R12, [R18.64] ;  /* 0x00000012120cc981 */ /* 0x000162000c1e1b00 */
[----:B------:R-:W-:-:S02]  /*0c70*/  ISETP.GE.U32.AND P4, PT, R30, c[0x0][0x1e0], PT ;  /* 0x000078001e007a0c */ /* 0x000fc40003f86070 */
[----:B------:R-:W-:Y:S02]  /*0c80*/  ISETP.GE.U32.AND P3, PT, R27, c[0x0][0x1e0], PT ;  /* 0x000078001b007a0c */ /* 0x000fe40003f66070 */
[----:B------:R-:W-:Y:S02]  /*0c90*/  SHF.R.S32.HI R25, RZ, 0x1f, R30 ;  /* 0x0000001fff197819 */ /* 0x000fe4000001141e */
[----:B------:R-:W-:Y:S01]  /*0ca0*/  SHF.R.S32.HI R24, RZ, 0x1f, R27 ;  /* 0x0000001fff187819 */ /* 0x000fe2000001141b */
[----:B------:R-:W-:Y:S01]  /*0cb0*/  CS2R R68, SRZ ;  /* 0x0000000000447805 */ /* 0x000fe2000001ff00 */
[----:B------:R-:W-:Y:S01]  /*0cc0*/  CS2R R46, SRZ ;  /* 0x00000000002e7805 */ /* 0x000fe2000001ff00 */
[----:B------:R-:W-:Y:S02]  /*0cd0*/  @!P5 IADD3.X R5, R22, c[0x0][0x17c], RZ, P2, !PT ;  /* 0x00005f001605da10 */ /* 0x000fe400017fe4ff */
[----:B------:R-:W-:Y:S02]  /*0ce0*/  IADD3 R26, R2, 0x80, RZ ;  /* 0x00000080021a7810 */ /* 0x000fe40007ffe0ff */
[----:B------:R-:W-:Y:S01]  /*0cf0*/  ISETP.GE.AND.EX P4, PT, R25, c[0x0][0x1e4], PT, P4 ;  /* 0x0000790019007a0c */ /* 0x000fe20003f86340 */
[----:B------:R2:W5:Y:S01]  /*0d00*/  @!P5 LDG.E.64 R68, [R16.64] ;  /* 0x000000121044d981 */ /* 0x000562000c1e1b00 */
[----:B------:R-:W-:-:S02]  /*0d10*/  ISETP.GE.AND.EX P3, PT, R24, c[0x0][0x1e4], PT, P3 ;  /* 0x0000790018007a0c */ /* 0x000fc40003f66330 */
[----:B------:R-:W-:Y:S01]  /*0d20*/  ISETP.GE.U32.AND P2, PT, R26, c[0x0][0x1e0], PT ;  /* 0x000078001a007a0c */ /* 0x000fe20003f46070 */
[----:B------:R4:W5:Y:S01]  /*0d30*/  @!P5 LDG.E.64 R46, [R4.64] ;  /* 0x00000012042ed981 */ /* 0x000962000c1e1b00 */
[----:B------:R-:W-:Y:S02]  /*0d40*/  SHF.R.S32.HI R23, RZ, 0x1f, R26 ;  /* 0x0000001fff177819 */ /* 0x000fe4000001141a */
[C---:B------:R-:W-:Y:S02]  /*0d50*/  ISETP.GT.U32.OR P4, PT, R0.reuse, 0x22f, P4 ;  /* 0x0000022f0000780c */ /* 0x040fe40002784470 */
[----:B------:R-:W-:Y:S02]  /*0d60*/  ISETP.GT.U32.OR P3, PT, R0, 0x22f, P3 ;  /* 0x0000022f0000780c */ /* 0x000fe40001f64470 */
[----:B------:R-:W-:Y:S02]  /*0d70*/  ISETP.GE.AND.EX P2, PT, R23, c[0x0][0x1e4], PT, P2 ;  /* 0x0000790017007a0c */ /* 0x000fe40003f46320 */
[----:B----4-:R-:W-:-:S02]  /*0d80*/  @!P0 IADD3 R4, P5, R3, c[0x0][0x180], RZ ;  /* 0x0000600003048a10 */ /* 0x010fc40007fbe0ff */
[----:B------:R-:W-:Y:S02]  /*0d90*/  IADD3 R28, R2, 0xa0, RZ ;  /* 0x000000a0021c7810 */ /* 0x000fe40007ffe0ff */
[----:B------:R-:W-:Y:S02]  /*0da0*/  @!P0 IADD3.X R5, R20, c[0x0][0x184], RZ, P5, !PT ;  /* 0x0000610014058a10 */ /* 0x000fe40002ffe4ff */
[----:B0-----:R-:W-:Y:S02]  /*0db0*/  @!P0 IADD3 R18, P5, R3, c[0x0][0x178], RZ ;  /* 0x00005e0003128a10 */ /* 0x001fe40007fbe0ff */
[----:B------:R-:W-:Y:S02]  /*0dc0*/  ISETP.GT.U32.OR P2, PT, R0, 0x22f, P2 ;  /* 0x0000022f0000780c */ /* 0x000fe40001744470 */
[----:B------:R-:W-:Y:S02]  /*0dd0*/  SHF.R.S32.HI R29, RZ, 0x1f, R2 ;  /* 0x0000001fff1d7819 */ /* 0x000fe40000011402 */
[----:B------:R-:W-:Y:S01]  /*0de0*/  @!P0 IADD3.X R19, R20, c[0x0][0x17c], RZ, P5, !PT ;  /* 0x00005f0014138a10 */ /* 0x000fe20002ffe4ff */
[----:B-1----:R-:W-:Y:S01]  /*0df0*/  @!P4 IMAD R6, R25, c[0x0][0x1d8], RZ ;  /* 0x000076001906ca24 */ /* 0x002fe200078e02ff */
[----:B------:R-:W-:Y:S01]  /*0e00*/  IADD3 R31, R2, 0x90, RZ ;  /* 0x00000090021f7810 */ /* 0x000fe20007ffe0ff */
[----:B------:R-:W-:Y:S01]  /*0e10*/  @!P3 IMAD R7, R24, c[0x0][0x1d8], RZ ;  /* 0x000076001807ba24 */ /* 0x000fe200078e02ff */
[----:B------:R-:W-:-:S02]  /*0e20*/  ISETP.GE.U32.AND P5, PT, R28, c[0x0][0x1e0], PT ;  /* 0x000078001c007a0c */ /* 0x000fc40003fa6070 */
[----:B--2---:R-:W-:Y:S01]  /*0e30*/  SHF.R.S32.HI R16, RZ, 0x1f, R28 ;  /* 0x0000001fff107819 */ /* 0x004fe2000001141c */
[----:B------:R-:W-:Y:S01]  /*0e40*/  @P1 IMAD R3, R29, c[0x0][0x1d8], RZ ;  /* 0x000076001d031a24 */ /* 0x000fe200078e02ff */
[----:B------:R-:W-:Y:S01]  /*0e50*/  ISETP.GE.U32.AND P6, PT, R31, c[0x0][0x1e0], PT ;  /* 0x000078001f007a0c */ /* 0x000fe20003fc6070 */
[----:B------:R-:W-:Y:S01]  /*0e60*/  @!P4 IMAD R29, R30, c[0x0][0x1dc], R6 ;  /* 0x000077001e1dca24 */ /* 0x000fe200078e0206 */
[----:B------:R-:W-:Y:S01]  /*0e70*/  SHF.R.S32.HI R32, RZ, 0x1f, R31 ;  /* 0x0000001fff207819 */ /* 0x000fe2000001141f */
[----:B------:R-:W-:Y:S01]  /*0e80*/  @!P3 IMAD R17, R27, c[0x0][0x1dc], R7 ;  /* 0x000077001b11ba24 */ /* 0x000fe200078e0207 */
[----:B------:R-:W-:Y:S02]  /*0e90*/  ISETP.GE.AND.EX P5, PT, R16, c[0x0][0x1e4], PT, P5 ;  /* 0x0000790010007a0c */ /* 0x000fe40003fa6350 */
[----:B------:R-:W-:Y:S02]  /*0ea0*/  @P1 MOV R24, R8 ;  /* 0x0000000800181202 */ /* 0x000fe40000000f00 */
[----:B------:R-:W-:-:S02]  /*0eb0*/  @P1 MOV R25, R11 ;  /* 0x0000000b00191202 */ /* 0x000fc40000000f00 */
[-C--:B------:R-:W-:Y:S02]  /*0ec0*/  @!P4 MOV R6, R8.reuse ;  /* 0x000000080006c202 */ /* 0x080fe40000000f00 */
[-C--:B------:R-:W-:Y:S01]  /*0ed0*/  @!P4 MOV R7, R11.reuse ;  /* 0x0000000b0007c202 */ /* 0x080fe20000000f00 */
[----:B---3--:R-:W-:Y:S01]  /*0ee0*/  @!P2 IMAD R14, R23, c[0x0][0x1d8], RZ ;  /* 0x00007600170eaa24 */ /* 0x008fe200078e02ff */
[----:B------:R-:W-:Y:S02]  /*0ef0*/  ISETP.GE.AND.EX P6, PT, R32, c[0x0][0x1e4], PT, P6 ;  /* 0x0000790020007a0c */ /* 0x000fe40003fc6360 */
[----:B------:R-:W-:Y:S01]  /*0f00*/  ISETP.GT.U32.OR P5, PT, R0, 0x22f, P5 ;  /* 0x0000022f0000780c */ /* 0x000fe20002fa4470 */
[C---:B------:R-:W-:Y:S01]  /*0f10*/  @P1 IMAD R3, R2.reuse, c[0x0][0x1dc], R3 ;  /* 0x0000770002031a24 */ /* 0x040fe200078e0203 */
[----:B------:R-:W-:Y:S01]  /*0f20*/  @!P2 MOV R20, R8 ;  /* 0x000000080014a202 */ /* 0x000fe20000000f00 */
[----:B------:R-:W-:Y:S01]  /*0f30*/  @P1 IMAD.WIDE.U32 R24, R2, c[0x0][0x1d8], R24 ;  /* 0x0000760002181a25 */ /* 0x000fe200078e0018 */
[----:B------:R-:W-:-:S02]  /*0f40*/  @!P2 MOV R21, R11 ;  /* 0x0000000b0015a202 */ /* 0x000fc40000000f00 */
[----:B------:R-:W-:Y:S01]  /*0f50*/  ISETP.GT.U32.OR P6, PT, R0, 0x22f, P6 ;  /* 0x0000022f0000780c */ /* 0x000fe200037c4470 */
[----:B------:R-:W-:Y:S01]  /*0f60*/  @!P4 IMAD.WIDE.U32 R6, R30, c[0x0][0x1d8], R6 ;  /* 0x000076001e06ca25 */ /* 0x000fe200078e0006 */
[----:B------:R-:W-:-:S03]  /*0f70*/  @!P3 MOV R15, R11 ;  /* 0x0000000b000fb202 */ /* 0x000fc60000000f00 */
[C---:B------:R-:W-:Y:S01]  /*0f80*/  @!P2 IMAD R23, R26.reuse, c[0x0][0x1dc], R14 ;  /* 0x000077001a17aa24 */ /* 0x040fe200078e020e */
[----:B------:R-:W-:Y:S01]  /*0f90*/  @!P3 MOV R14, R8 ;  /* 0x00000008000eb202 */ /* 0x000fe20000000f00 */
[----:B------:R-:W-:Y:S01]  /*0fa0*/  @!P2 IMAD.WIDE.U32 R20, R26, c[0x0][0x1d8], R20 ;  /* 0x000076001a14aa25 */ /* 0x000fe200078e0014 */
[----:B------:R-:W-:Y:S02]  /*0fb0*/  @P1 IADD3 R3, R25, R3, RZ ;  /* 0x0000000319031210 */ /* 0x000fe40007ffe0ff */
[----:B------:R-:W-:Y:S01]  /*0fc0*/  @!P4 IADD3 R29, R7, R29, RZ ;  /* 0x0000001d071dc210 */ /* 0x000fe20007ffe0ff */
[----:B------:R-:W-:Y:S01]  /*0fd0*/  @!P3 IMAD.WIDE.U32 R14, R27, c[0x0][0x1d8], R14 ;  /* 0x000076001b0eba25 */ /* 0x000fe200078e000e */
[C---:B------:R-:W-:Y:S02]  /*0fe0*/  @P1 SHF.L.U32 R26, R24.reuse, 0x2, RZ ;  /* 0x00000002181a1819 */ /* 0x040fe400000006ff */
[----:B------:R-:W-:Y:S02]  /*0ff0*/  @P1 SHF.L.U64.HI R24, R24, 0x2, R3 ;  /* 0x0000000218181819 */ /* 0x000fe40000010203 */
[----:B------:R-:W-:-:S02]  /*1000*/  @!P4 SHF.L.U32 R30, R6, 0x2, RZ ;  /* 0x00000002061ec819 */ /* 0x000fc400000006ff */
[----:B------:R-:W-:Y:S01]  /*1010*/  @!P4 SHF.L.U64.HI R29, R6, 0x2, R29 ;  /* 0x00000002061dc819 */ /* 0x000fe2000001021d */
[----:B------:R-:W-:Y:S01]  /*1020*/  @!P5 IMAD R6, R16, c[0x0][0x1d8], RZ ;  /* 0x000076001006da24 */ /* 0x000fe200078e02ff */
[----:B------:R-:W-:Y:S02]  /*1030*/  @!P2 IADD3 R3, R21, R23, RZ ;  /* 0x000000171503a210 */ /* 0x000fe40007ffe0ff */
[----:B------:R-:W-:Y:S01]  /*1040*/  @!P3 IADD3 R25, R15, R17, RZ ;  /* 0x000000110f19b210 */ /* 0x000fe20007ffe0ff */
[----:B------:R-:W-:Y:S01]  /*1050*/  @!P5 IMAD R23, R28, c[0x0][0x1dc], R6 ;  /* 0x000077001c17da24 */ /* 0x000fe200078e0206 */
[C---:B------:R-:W-:Y:S02]  /*1060*/  @!P2 SHF.L.U32 R21, R20.reuse, 0x2, RZ ;  /* 0x000000021415a819 */ /* 0x040fe400000006ff */
[----:B------:R-:W-:Y:S01]  /*1070*/  @!P2 SHF.L.U64.HI R20, R20, 0x2, R3 ;  /* 0x000000021414a819 */ /* 0x000fe20000010203 */
[----:B------:R-:W-:Y:S01]  /*1080*/  @!P6 IMAD R3, R32, c[0x0][0x1d8], RZ ;  /* 0x000076002003ea24 */ /* 0x000fe200078e02ff */
[----:B------:R-:W-:-:S02]  /*1090*/  @!P6 MOV R16, R8 ;  /* 0x000000080010e202 */ /* 0x000fc40000000f00 */
[-C--:B------:R-:W-:Y:S02]  /*10a0*/  @!P6 MOV R17, R11.reuse ;  /* 0x0000000b0011e202 */ /* 0x080fe40000000f00 */
[----:B------:R-:W-:Y:S02]  /*10b0*/  @!P5 MOV R6, R8 ;  /* 0x000000080006d202 */ /* 0x000fe40000000f00 */
[----:B------:R-:W-:Y:S01]  /*10c0*/  @!P5 MOV R7, R11 ;  /* 0x0000000b0007d202 */ /* 0x000fe20000000f00 */
[----:B------:R-:W-:Y:S01]  /*10d0*/  CS2R R64, SRZ ;  /* 0x0000000000407805 */ /* 0x000fe2000001ff00 */
[C---:B------:R-:W-:Y:S02]  /*10e0*/  @!P3 SHF.L.U32 R27, R14.reuse, 0x2, RZ ;  /* 0x000000020e1bb819 */ /* 0x040fe400000006ff */
[----:B------:R-:W-:Y:S01]  /*10f0*/  @!P3 SHF.L.U64.HI R25, R14, 0x2, R25 ;  /* 0x000000020e19b819 */ /* 0x000fe20000010219 */
[C---:B------:R-:W-:Y:S01]  /*1100*/  @!P6 IMAD R3, R31.reuse, c[0x0][0x1dc], R3 ;  /* 0x000077001f03ea24 */ /* 0x040fe200078e0203 */
[----:B------:R-:W-:Y:S01]  /*1110*/  CS2R R14, SRZ ;  /* 0x00000000000e7805 */ /* 0x000fe2000001ff00 */
[----:B------:R-:W-:Y:S01]  /*1120*/  @!P6 IMAD.WIDE.U32 R16, R31, c[0x0][0x1d8], R16 ;  /* 0x000076001f10ea25 */ /* 0x000fe200078e0010 */
[----:B------:R0:W5:Y:S03]  /*1130*/  @!P0 LDG.E.64 R64, [R4.64] ;  /* 0x0000001204408981 */ /* 0x000166000c1e1b00 */
[----:B------:R-:W-:Y:S01]  /*1140*/  @!P5 IMAD.WIDE.U32 R6, R28, c[0x0][0x1d8], R6 ;  /* 0x000076001c06da25 */ /* 0x000fe200078e0006 */
[----:B------:R1:W5:Y:S01]  /*1150*/  @!P0 LDG.E.64 R14, [R18.64] ;  /* 0x00000012120e8981 */ /* 0x000362000c1e1b00 */
[----:B------:R-:W-:-:S03]  /*1160*/  @!P6 IADD3 R17, R17, R3, RZ ;  /* 0x000000031111e210 */ /* 0x000fc60007ffe0ff */
[----:B------:R-:W-:Y:S02]  /*1170*/  @!P5 IADD3 R3, R7, R23, RZ ;  /* 0x000000170703d210 */ /* 0x000fe40007ffe0ff */
[----:B0-----:R-:W-:Y:S01]  /*1180*/  @!P4 IADD3 R4, P0, R30, c[0x0][0x180], RZ ;  /* 0x000060001e04ca10 */ /* 0x001fe20007f1e0ff */
[----:B------:R-:W-:Y:S01]  /*1190*/  CS2R R62, SRZ ;  /* 0x00000000003e7805 */ /* 0x000fe2000001ff00 */
[C---:B------:R-:W-:Y:S02]  /*11a0*/  @!P5 SHF.L.U32 R28, R6.reuse, 0x2, RZ ;  /* 0x00000002061cd819 */ /* 0x040fe400000006ff */
[----:B------:R-:W-:Y:S02]  /*11b0*/  @!P5 SHF.L.U64.HI R3, R6, 0x2, R3 ;  /* 0x000000020603d819 */ /* 0x000fe40000010203 */
[----:B------:R-:W-:Y:S02]  /*11c0*/  @!P4 IADD3.X R5, R29, c[0x0][0x184], RZ, P0, !PT ;  /* 0x000061001d05ca10 */ /* 0x000fe400007fe4ff */
[----:B------:R-:W-:-:S03]  /*11d0*/  @!P4 IADD3 R6, P0, R30, c[0x0][0x178], RZ ;  /* 0x00005e001e06ca10 */ /* 0x000fc60007f1e0ff */
[----:B------:R0:W5:Y:S01]  /*11e0*/  @!P4 LDG.E.64 R62, [R4.64] ;  /* 0x00000012043ec981 */ /* 0x000162000c1e1b00 */
[----:B------:R-:W-:Y:S01]  /*11f0*/  @!P4 IADD3.X R7, R29, c[0x0][0x17c], RZ, P0, !PT ;  /* 0x00005f001d07ca10 */ /* 0x000fe200007fe4ff */
[----:B------:R-:W-:Y:S01]  /*1200*/  CS2R R60, SRZ ;  /* 0x00000000003c7805 */ /* 0x000fe2000001ff00 */
[----:B0-----:R-:W-:-:S04]  /*1210*/  @!P3 IADD3 R4, P0, R27, c[0x0][0x180], RZ ;  /* 0x000060001b04ba10 */ /* 0x001fc80007f1e0ff */
[----:B------:R-:W-:Y:S01]  /*1220*/  @!P3 IADD3.X R5, R25, c[0x0][0x184], RZ, P0, !PT ;  /* 0x000061001905ba10 */ /* 0x000fe200007fe4ff */
[----:B------:R-:W-:-:S04]  /*1230*/  CS2R R58, SRZ ;  /* 0x00000000003a7805 */ /* 0x000fc8000001ff00 */
[----:B------:R0:W5:Y:S01]  /*1240*/  @!P3 LDG.E.64 R60, [R4.64] ;  /* 0x00000012043cb981 */ /* 0x000162000c1e1b00 */
[C---:B------:R-:W-:Y:S02]  /*1250*/  @!P6 SHF.L.U32 R23, R16.reuse, 0x2, RZ ;  /* 0x000000021017e819 */ /* 0x040fe400000006ff */
[----:B------:R-:W-:Y:S02]  /*1260*/  @!P6 SHF.L.U64.HI R22, R16, 0x2, R17 ;  /* 0x000000021016e819 */ /* 0x000fe40000010211 */
[----:B0-----:R-:W-:Y:S01]  /*1270*/  @!P2 IADD3 R4, P0, R21, c[0x0][0x180], RZ ;  /* 0x000060001504aa10 */ /* 0x001fe20007f1e0ff */
[----:B------:R-:W-:-:S03]  /*1280*/  CS2R R16, SRZ ;  /* 0x0000000000107805 */ /* 0x000fc6000001ff00 */
[----:B------:R-:W-:Y:S01]  /*1290*/  @!P2 IADD3.X R5, R20, c[0x0][0x184], RZ, P0, !PT ;  /* 0x000061001405aa10 */ /* 0x000fe200007fe4ff */
[----:B------:R-:W-:Y:S01]  /*12a0*/  UMOV UR5, 0x8 ;  /* 0x0000000800057882 */ /* 0x000fe20000000000 */
[----:B------:R-:W-:Y:S01]  /*12b0*/  CS2R R56, SRZ ;  /* 0x0000000000387805 */ /* 0x000fe2000001ff00 */
[----:B------:R-:W-:Y:S01]  /*12c0*/  ULDC.64 UR6, c[0x0][0x198] ;  /* 0x0000660000067ab9 */ /* 0x000fe20000000a00 */
[----:B------:R0:W5:Y:S04]  /*12d0*/  @!P4 LDG.E.64 R16, [R6.64] ;  /* 0x000000120610c981 */ /* 0x000168000c1e1b00 */
[----:B------:R2:W5:Y:S01]  /*12e0*/  @!P2 LDG.E.64 R58, [R4.64] ;  /* 0x00000012043aa981 */ /* 0x000562000c1e1b00 */
[----:B------:R-:W-:Y:S01]  /*12f0*/  UIMAD.WIDE UR6, UR9, UR5, UR6 ;  /* 0x00000005090672a5 */ /* 0x000fe2000f8e0206 */
[----:B-1----:R-:W-:Y:S01]  /*1300*/  CS2R R18, SRZ ;  /* 0x0000000000127805 */ /* 0x002fe2000001ff00 */
[----:B0-----:R-:W-:-:S02]  /*1310*/  @!P3 IADD3 R6, P4, R27, c[0x0][0x178], RZ ;  /* 0x00005e001b06ba10 */ /* 0x001fc40007f9e0ff */
[----:B--2---:R-:W-:-:S04]  /*1320*/  @!P6 IADD3 R4, P0, R23, c[0x0][0x180], RZ ;  /* 0x000060001704ea10 */ /* 0x004fc80007f1e0ff */
[----:B------:R-:W-:Y:S02]  /*1330*/  @!P6 IADD3.X R5, R22, c[0x0][0x184], RZ, P0, !PT ;  /* 0x000061001605ea10 */ /* 0x000fe400007fe4ff */
[----:B------:R-:W-:-:S03]  /*1340*/  @!P3 IADD3.X R7, R25, c[0x0][0x17c], RZ, P4, !PT ;  /* 0x00005f001907ba10 */ /* 0x000fc600027fe4ff */
[----:B------:R0:W5:Y:S04]  /*1350*/  @!P6 LDG.E.64 R56, [R4.64] ;  /* 0x000000120438e981 */ /* 0x000168000c1e1b00 */
[----:B------:R1:W5:Y:S01]  /*1360*/  @!P3 LDG.E.64 R18, [R6.64] ;  /* 0x000000120612b981 */ /* 0x000362000c1e1b00 */
[----:B0-----:R-:W-:Y:S02]  /*1370*/  MOV R4, UR6 ;  /* 0x0000000600047c02 */ /* 0x001fe40008000f00 */
[----:B------:R-:W-:Y:S02]  /*1380*/  MOV R5, UR7 ;  /* 0x0000000700057c02 */ /* 0x000fe40008000f00 */
[----:B-1----:R-:W-:-:S04]  /*1390*/  @!P2 IADD3 R6, P3, R21, c[0x0][0x178], RZ ;  /* 0x00005e001506aa10 */ /* 0x002fc80007f7e0ff */
[----:B------:R-:W2:Y:S01]  /*13a0*/  LDG.E.64 R4, [R4.64] ;  /* 0x0000001204047981 */ /* 0x000ea2000c1e1b00 */
[----:B------:R-:W-:Y:S02]  /*13b0*/  @!P2 IADD3.X R7, R20, c[0x0][0x17c], RZ, P3, !PT ;  /* 0x00005f001407aa10 */ /* 0x000fe40001ffe4ff */
[----:B------:R-:W-:Y:S01]  /*13c0*/  CS2R R20, SRZ ;  /* 0x0000000000147805 */ /* 0x000fe2000001ff00 */
[----:B------:R-:W-:-:S05]  /*13d0*/  IADD3 R40, R2, 0xb0, RZ ;  /* 0x000000b002287810 */ /* 0x000fca0007ffe0ff */
[----:B------:R0:W5:Y:S01]  /*13e0*/  @!P2 LDG.E.64 R20, [R6.64] ;  /* 0x000000120614a981 */ /* 0x000162000c1e1b00 */
[----:B------:R-:W-:Y:S02]  /*13f0*/  ISETP.GE.U32.AND P0, PT, R40, c[0x0][0x1e0], PT ;  /* 0x0000780028007a0c */ /* 0x000fe40003f06070 */
[----:B------:R-:W-:Y:S02]  /*1400*/  SHF.R.S32.HI R38, RZ, 0x1f, R40 ;  /* 0x0000001fff267819 */ /* 0x000fe40000011428 */
[----:B0-----:R-:W-:Y:S02]  /*1410*/  @!P6 IADD3 R6, P2, R23, c[0x0][0x178], RZ ;  /* 0x00005e001706ea10 */ /* 0x001fe40007f5e0ff */
[----:B------:R-:W-:Y:S02]  /*1420*/  ISETP.GE.AND.EX P0, PT, R38, c[0x0][0x1e4], PT, P0 ;  /* 0x0000790026007a0c */ /* 0x000fe40003f06300 */
[----:B------:R-:W-:Y:S02]  /*1430*/  @!P6 IADD3.X R7, R22, c[0x0][0x17c], RZ, P2, !PT ;  /* 0x00005f001607ea10 */ /* 0x000fe400017fe4ff */
[----:B------:R-:W-:Y:S01]  /*1440*/  CS2R R22, SRZ ;  /* 0x0000000000167805 */ /* 0x000fe2000001ff00 */
[----:B------:R-:W-:-:S02]  /*1450*/  ISETP.GT.U32.OR P0, PT, R0, 0x22f, P0 ;  /* 0x0000022f0000780c */ /* 0x000fc40000704470 */
[----:B------:R-:W-:-:S03]  /*1460*/  @P1 IADD3 R32, P2, R26, c[0x0][0x180], RZ ;  /* 0x000060001a201a10 */ /* 0x000fc60007f5e0ff */
[----:B------:R0:W5:Y:S01]  /*1470*/  @!P6 LDG.E.64 R22, [R6.64] ;  /* 0x000000120616e981 */ /* 0x000162000c1e1b00 */
[----:B------:R-:W-:Y:S02]  /*1480*/  @!P5 IADD3 R30, P6, R28, c[0x0][0x180], RZ ;  /* 0x000060001c1eda10 */ /* 0x000fe40007fde0ff */
[----:B------:R-:W-:Y:S02]  /*1490*/  @P1 IADD3.X R33, R24, c[0x0][0x184], RZ, P2, !PT ;  /* 0x0000610018211a10 */ /* 0x000fe400017fe4ff */
[----:B------:R-:W-:Y:S02]  /*14a0*/  @!P5 IADD3.X R31, R3, c[0x0][0x184], RZ, P6, !PT ;  /* 0x00006100031fda10 */ /* 0x000fe400037fe4ff */
[----:B------:R-:W-:Y:S02]  /*14b0*/  @!P5 IADD3 R28, P2, R28, c[0x0][0x178], RZ ;  /* 0x00005e001c1cda10 */ /* 0x000fe40007f5e0ff */
[----:B------:R-:W-:Y:S02]  /*14c0*/  ISETP.GE.U32.AND P6, PT, R88, c[0x0][0x1e0], PT ;  /* 0x0000780058007a0c */ /* 0x000fe40003fc6070 */
[----:B------:R-:W-:-:S02]  /*14d0*/  SHF.R.S32.HI R37, RZ, 0x1f, R88 ;  /* 0x0000001fff257819 */ /* 0x000fc40000011458 */
[----:B------:R-:W-:Y:S02]  /*14e0*/  @!P5 IADD3.X R29, R3, c[0x0][0x17c], RZ, P2, !PT ;  /* 0x00005f00031dda10 */ /* 0x000fe400017fe4ff */
[----:B------:R-:W-:Y:S01]  /*14f0*/  ISETP.GE.AND.EX P6, PT, R37, c[0x0][0x1e4], PT, P6 ;  /* 0x0000790025007a0c */ /* 0x000fe20003fc6360 */
[----:B------:R-:W-:Y:S01]  /*1500*/  @!P0 IMAD R3, R38, c[0x0][0x1d8], RZ ;  /* 0x0000760026038a24 */ /* 0x000fe200078e02ff */
[----:B------:R-:W-:Y:S02]  /*1510*/  ISETP.GE.U32.AND P2, PT, R87, c[0x0][0x1e0], PT ;  /* 0x0000780057007a0c */ /* 0x000fe40003f46070 */
[----:B------:R-:W-:Y:S02]  /*1520*/  SHF.R.S32.HI R36, RZ, 0x1f, R87 ;  /* 0x0000001fff247819 */ /* 0x000fe40000011457 */
[----:B------:R-:W-:Y:S02]  /*1530*/  @!P0 MOV R38, R8 ;  /* 0x0000000800268202 */ /* 0x000fe40000000f00 */
[----:B------:R-:W-:-:S02]  /*1540*/  @!P0 MOV R39, R11 ;  /* 0x0000000b00278202 */ /* 0x000fc40000000f00 */
[----:B------:R-:W-:Y:S02]  /*1550*/  ISETP.GT.U32.OR P6, PT, R0, 0x22f, P6 ;  /* 0x0000022f0000780c */ /* 0x000fe400037c4470 */
[----:B------:R-:W-:Y:S01]  /*1560*/  ISETP.GE.AND.EX P2, PT, R36, c[0x0][0x1e4], PT, P2 ;  /* 0x0000790024007a0c */ /* 0x000fe20003f46320 */
[----:B------:R-:W-:Y:S01]  /*1570*/  @!P0 IMAD R3, R40, c[0x0][0x1dc], R3 ;  /* 0x0000770028038a24 */ /* 0x000fe200078e0203 */
[----:B------:R-:W-:Y:S01]  /*1580*/  IADD3 R44, R2, 0xc0, RZ ;  /* 0x000000c0022c7810 */ /* 0x000fe20007ffe0ff */
[----:B------:R-:W-:Y:S01]  /*1590*/  @!P0 IMAD.WIDE.U32 R38, R40, c[0x0][0x1d8], R38 ;  /* 0x0000760028268a25 */ /* 0x000fe200078e0026 */
[----:B------:R-:W-:Y:S02]  /*15a0*/  @P1 IADD3 R26, P4, R26, c[0x0][0x178], RZ ;  /* 0x00005e001a1a1a10 */ /* 0x000fe40007f9e0ff */
[----:B------:R-:W-:Y:S02]  /*15b0*/  IADD3 R43, R2, 0xd0, RZ ;  /* 0x000000d0022b7810 */ /* 0x000fe40007ffe0ff */
[----:B------:R-:W-:-:S02]  /*15c0*/  ISETP.GT.U32.OR P2, PT, R0, 0x22f, P2 ;  /* 0x0000022f0000780c */ /* 0x000fc40001744470 */
[----:B------:R-:W-:Y:S02]  /*15d0*/  ISETP.GE.U32.AND P3, PT, R44, c[0x0][0x1e0], PT ;  /* 0x000078002c007a0c */ /* 0x000fe40003f66070 */
[----:B------:R-:W-:Y:S02]  /*15e0*/  @P1 IADD3.X R27, R24, c[0x0][0x17c], RZ, P4, !PT ;  /* 0x00005f00181b1a10 */ /* 0x000fe400027fe4ff */
[----:B------:R-:W-:Y:S02]  /*15f0*/  SHF.R.S32.HI R35, RZ, 0x1f, R44 ;  /* 0x0000001fff237819 */ /* 0x000fe4000001142c */
[----:B------:R-:W-:Y:S02]  /*1600*/  ISETP.GE.U32.AND P4, PT, R43, c[0x0][0x1e0], PT ;  /* 0x000078002b007a0c */ /* 0x000fe40003f86070 */
[----:B------:R-:W-:Y:S02]  /*1610*/  SHF.R.S32.HI R34, RZ, 0x1f, R43 ;  /* 0x0000001fff227819 */ /* 0x000fe4000001142b */
[----:B------:R-:W-:-:S02]  /*1620*/  @!P0 IADD3 R3, R39, R3, RZ ;  /* 0x0000000327038210 */ /* 0x000fc40007ffe0ff */
[----:B------:R-:W-:Y:S02]  /*1630*/  ISETP.GE.AND.EX P3, PT, R35, c[0x0][0x1e4], PT, P3 ;  /* 0x0000790023007a0c */ /* 0x000fe40003f66330 */
[----:B------:R-:W-:Y:S02]  /*1640*/  @!P0 SHF.L.U32 R39, R38, 0x2, RZ ;  /* 0x0000000226278819 */ /* 0x000fe400000006ff */
[----:B------:R-:W-:Y:S02]  /*1650*/  ISETP.GE.AND.EX P4, PT, R34, c[0x0][0x1e4], PT, P4 ;  /* 0x0000790022007a0c */ /* 0x000fe40003f86340 */
[----:B------:R-:W-:Y:S01]  /*1660*/  @!P0 SHF.L.U64.HI R38, R38, 0x2, R3 ;  /* 0x0000000226268819 */ /* 0x000fe20000010203 */
[----:B------:R-:W-:Y:S01]  /*1670*/  @!P6 IMAD R3, R37, c[0x0][0x1d8], RZ ;  /* 0x000076002503ea24 */ /* 0x000fe200078e02ff */
[----:B------:R-:W-:Y:S02]  /*1680*/  @!P6 MOV R24, R8 ;  /* 0x000000080018e202 */ /* 0x000fe40000000f00 */
[----:B------:R-:W-:-:S02]  /*1690*/  @!P6 MOV R25, R11 ;  /* 0x0000000b0019e202 */ /* 0x000fc40000000f00 */
[----:B------:R-:W-:Y:S01]  /*16a0*/  ISETP.GT.U32.OR P3, PT, R0, 0x22f, P3 ;  /* 0x0000022f0000780c */ /* 0x000fe20001f64470 */
[----:B0-----:R-:W-:Y:S01]  /*16b0*/  @!P2 IMAD R6, R36, c[0x0][0x1d8], RZ ;  /* 0x000076002406aa24 */ /* 0x001fe200078e02ff */
[----:B------:R-:W-:Y:S01]  /*16c0*/  ISETP.GT.U32.OR P4, PT, R0, 0x22f, P4 ;  /* 0x0000022f0000780c */ /* 0x000fe20002784470 */
[C---:B------:R-:W-:Y:S02]  /*16d0*/  @!P6 IMAD R42, R88.reuse, c[0x0][0x1dc], R3 ;  /* 0x00007700582aea24 */ /* 0x040fe400078e0203 */
[----:B------:R-:W-:Y:S01]  /*16e0*/  @!P6 IMAD.WIDE.U32 R24, R88, c[0x0][0x1d8], R24 ;  /* 0x000076005818ea25 */ /* 0x000fe200078e0018 */
[----:B------:R-:W-:-:S03]  /*16f0*/  @!P2 MOV R7, R11 ;  /* 0x0000000b0007a202 */ /* 0x000fc60000000f00 */
[----:B------:R-:W-:Y:S01]  /*1700*/  @!P2 IMAD R3, R87, c[0x0][0x1dc], R6 ;  /* 0x000077005703aa24 */ /* 0x000fe200078e0206 */
[----:B------:R-:W-:Y:S02]  /*1710*/  @!P2 MOV R6, R8 ;  /* 0x000000080006a202 */ /* 0x000fe40000000f00 */
[----:B------:R-:W-:Y:S01]  /*1720*/  @!P6 IADD3 R42, R25, R42, RZ ;  /* 0x0000002a192ae210 */ /* 0x000fe20007ffe0ff */
[----:B------:R-:W-:Y:S01]  /*1730*/  CS2R R54, SRZ ;  /* 0x0000000000367805 */ /* 0x000fe2000001ff00 */
[C---:B------:R-:W-:Y:S01]  /*1740*/  @!P6 SHF.L.U32 R74, R24.reuse, 0x2, RZ ;  /* 0x00000002184ae819 */ /* 0x040fe200000006ff */
[----:B------:R-:W-:Y:S01]  /*1750*/  @!P2 IMAD.WIDE.U32 R6, R87, c[0x0][0x1d8], R6 ;  /* 0x000076005706aa25 */ /* 0x000fe200078e0006 */
[----:B------:R-:W-:Y:S02]  /*1760*/  @!P6 SHF.L.U64.HI R75, R24, 0x2, R42 ;  /* 0x00000002184be819 */ /* 0x000fe4000001022a */
[----:B------:R-:W-:Y:S01]  /*1770*/  CS2R R24, SRZ ;  /* 0x0000000000187805 */ /* 0x000fe2000001ff00 */
[-C--:B------:R-:W-:Y:S01]  /*1780*/  @!P3 MOV R36, R8.reuse ;  /* 0x000000080024b202 */ /* 0x080fe20000000f00 */
[----:B------:R-:W-:Y:S01]  /*1790*/  @!P3 IMAD R35, R35, c[0x0][0x1d8], RZ ;  /* 0x000076002323ba24 */ /* 0x000fe200078e02ff */
[----:B------:R-:W-:Y:S01]  /*17a0*/  @!P3 MOV R37, R11 ;  /* 0x0000000b0025b202 */ /* 0x000fe20000000f00 */
[----:B------:R-:W-:Y:S01]  /*17b0*/  @!P4 IMAD R34, R34, c[0x0][0x1d8], RZ ;  /* 0x000076002222ca24 */ /* 0x000fe200078e02ff */
[----:B------:R-:W-:-:S02]  /*17c0*/  @!P4 MOV R40, R8 ;  /* 0x000000080028c202 */ /* 0x000fc40000000f00 */
[----:B------:R-:W-:Y:S01]  /*17d0*/  @!P4 MOV R41, R11 ;  /* 0x0000000b0029c202 */ /* 0x000fe20000000f00 */
[C---:B------:R-:W-:Y:S01]  /*17e0*/  @!P3 IMAD R35, R44.reuse, c[0x0][0x1dc], R35 ;  /* 0x000077002c23ba24 */ /* 0x040fe200078e0223 */
[----:B------:R-:W-:Y:S01]  /*17f0*/  @!P2 IADD3 R3, R7, R3, RZ ;  /* 0x000000030703a210 */ /* 0x000fe20007ffe0ff */
[----:B------:R-:W-:Y:S01]  /*1800*/  @!P3 IMAD.WIDE.U32 R36, R44, c[0x0][0x1d8], R36 ;  /* 0x000076002c24ba25 */ /* 0x000fe200078e0024 */
[----:B------:R0:W5:Y:S01]  /*1810*/  @!P5 LDG.E.64 R54, [R30.64] ;  /* 0x000000121e36d981 */ /* 0x000162000c1e1b00 */
[C---:B------:R-:W-:Y:S02]  /*1820*/  @!P2 SHF.L.U32 R78, R6.reuse, 0x2, RZ ;  /* 0x00000002064ea819 */ /* 0x040fe400000006ff */
[C---:B------:R-:W-:Y:S01]  /*1830*/  @!P4 IMAD R34, R43.reuse, c[0x0][0x1dc], R34 ;  /* 0x000077002b22ca24 */ /* 0x040fe200078e0222 */
[----:B------:R1:W5:Y:S01]  /*1840*/  @!P5 LDG.E.64 R24, [R28.64] ;  /* 0x000000121c18d981 */ /* 0x000362000c1e1b00 */
[----:B------:R-:W-:Y:S01]  /*1850*/  @!P4 IMAD.WIDE.U32 R40, R43, c[0x0][0x1d8], R40 ;  /* 0x000076002b28ca25 */ /* 0x000fe200078e0028 */
[----:B------:R-:W-:-:S02]  /*1860*/  @!P2 SHF.L.U64.HI R3, R6, 0x2, R3 ;  /* 0x000000020603a819 */ /* 0x000fc40000010203 */
[----:B------:R-:W-:Y:S01]  /*1870*/  CS2R R6, SRZ ;  /* 0x0000000000067805 */ /* 0x000fe2000001ff00 */
[----:B------:R-:W-:Y:S02]  /*1880*/  @!P3 IADD3 R35, R37, R35, RZ ;  /* 0x000000232523b210 */ /* 0x000fe40007ffe0ff */
[----:B-1----:R-:W-:-:S03]  /*1890*/  @!P0 IADD3 R28, P5, R39, c[0x0][0x180], RZ ;  /* 0x00006000271c8a10 */ /* 0x002fc60007fbe0ff */
[----:B------:R1:W3:Y:S01]  /*18a0*/  @P1 LDG.E.64 R6, [R32.64] ;  /* 0x0000001220061981 */ /* 0x0002e2000c1e1b00 */
[----:B------:R-:W-:Y:S02]  /*18b0*/  @!P4 IADD3 R37, R41, R34, RZ ;  /* 0x000000222925c210 */ /* 0x000fe40007ffe0ff */
[----:B------:R-:W-:Y:S02]  /*18c0*/  @!P0 IADD3.X R29, R38, c[0x0][0x184], RZ, P5, !PT ;  /* 0x00006100261d8a10 */ /* 0x000fe40002ffe4ff */
[----:B0-----:R-:W-:Y:S02]  /*18d0*/  @!P0 IADD3 R30, P5, R39, c[0x0][0x178], RZ ;  /* 0x00005e00271e8a10 */ /* 0x001fe40007fbe0ff */
[----:B------:R-:W-:Y:S02]  /*18e0*/  @!P3 SHF.L.U32 R34, R36, 0x2, RZ ;  /* 0x000000022422b819 */ /* 0x000fe400000006ff */
[----:B------:R-:W-:Y:S01]  /*18f0*/  @!P0 IADD3.X R31, R38, c[0x0][0x17c], RZ, P5, !PT ;  /* 0x00005f00261f8a10 */ /* 0x000fe20002ffe4ff */
[----:B------:R-:W-:Y:S01]  /*1900*/  CS2R R52, SRZ ;  /* 0x0000000000347805 */ /* 0x000fe2000001ff00 */
[----:B------:R-:W-:Y:S01]  /*1910*/  @!P3 SHF.L.U64.HI R35, R36, 0x2, R35 ;  /* 0x000000022423b819 */ /* 0x000fe20000010223 */
[----:B------:R-:W-:Y:S01]  /*1920*/  CS2R R44, SRZ ;  /* 0x00000000002c7805 */ /* 0x000fe2000001ff00 */
[----:B-1----:R-:W-:Y:S01]  /*1930*/  @!P3 IADD3 R32, P5, R34, c[0x0][0x180], RZ ;  /* 0x000060002220ba10 */ /* 0x002fe20007fbe0ff */
[----:B------:R-:W-:-:S02]  /*1940*/  CS2R R42, SRZ ;  /* 0x00000000002a7805 */ /* 0x000fc4000001ff00 */
[----:B------:R0:W5:Y:S01]  /*1950*/  @P1 LDG.E.64 R52, [R26.64] ;  /* 0x000000121a341981 */ /* 0x000162000c1e1b00 */
[C---:B------:R-:W-:Y:S02]  /*1960*/  @!P3 IADD3.X R33, R35.reuse, c[0x0][0x184], RZ, P5, !PT ;  /* 0x000061002321ba10 */ /* 0x040fe40002ffe4ff */
[----:B------:R-:W-:Y:S01]  /*1970*/  @!P3 IADD3 R34, P5, R34, c[0x0][0x178], RZ ;  /* 0x00005e002222ba10 */ /* 0x000fe20007fbe0ff */
[----:B------:R1:W5:Y:S01]  /*1980*/  @!P0 LDG.E.64 R44, [R28.64] ;  /* 0x000000121c2c8981 */ /* 0x000362000c1e1b00 */
[C---:B------:R-:W-:Y:S02]  /*1990*/  @!P4 SHF.L.U32 R36, R40.reuse, 0x2, RZ ;  /* 0x000000022824c819 */ /* 0x040fe400000006ff */
[----:B------:R-:W-:Y:S01]  /*19a0*/  @!P3 IADD3.X R35, R35, c[0x0][0x17c], RZ, P5, !PT ;  /* 0x00005f002323ba10 */ /* 0x000fe20002ffe4ff */
[----:B------:R4:W5:Y:S01]  /*19b0*/  @!P3 LDG.E.64 R42, [R32.64] ;  /* 0x00000012202ab981 */ /* 0x000962000c1e1b00 */
[----:B0-----:R-:W-:Y:S01]  /*19c0*/  CS2R R26, SRZ ;  /* 0x00000000001a7805 */ /* 0x001fe2000001ff00 */
[----:B-1----:R-:W-:Y:S01]  /*19d0*/  CS2R R28, SRZ ;  /* 0x00000000001c7805 */ /* 0x002fe2000001ff00 */
[----:B------:R-:W-:-:S04]  /*19e0*/  @!P4 SHF.L.U64.HI R37, R40, 0x2, R37 ;  /* 0x000000022825c819 */ /* 0x000fc80000010225 */
[----:B------:R0:W5:Y:S01]  /*19f0*/  @!P0 LDG.E.64 R26, [R30.64] ;  /* 0x000000121e1a8981 */ /* 0x000162000c1e1b00 */
[----:B----4-:R-:W-:-:S03]  /*1a00*/  @!P4 IADD3 R32, P0, R36, c[0x0][0x180], RZ ;  /* 0x000060002420ca10 */ /* 0x010fc60007f1e0ff */
[----:B------:R1:W5:Y:S01]  /*1a10*/  @!P3 LDG.E.64 R28, [R34.64] ;  /* 0x00000012221cb981 */ /* 0x000362000c1e1b00 */
[----:B------:R-:W-:Y:S01]  /*1a20*/  CS2R R40, SRZ ;  /* 0x0000000000287805 */ /* 0x000fe2000001ff00 */
[----:B------:R-:W-:Y:S01]  /*1a30*/  @!P4 IADD3.X R33, R37, c[0x0][0x184], RZ, P0, !PT ;  /* 0x000061002521ca10 */ /* 0x000fe200007fe4ff */
[----:B0-----:R-:W-:-:S04]  /*1a40*/  CS2R R30, SRZ ;  /* 0x00000000001e7805 */ /* 0x001fc8000001ff00 */
[----:B------:R0:W5:Y:S01]  /*1a50*/  @!P4 LDG.E.64 R40, [R32.64] ;  /* 0x000000122028c981 */ /* 0x000162000c1e1b00 */
[----:B-1----:R-:W-:-:S04]  /*1a60*/  @!P4 IADD3 R34, P3, R36, c[0x0][0x178], RZ ;  /* 0x00005e002422ca10 */ /* 0x002fc80007f7e0ff */
[----:B------:R-:W-:Y:S02]  /*1a70*/  @!P4 IADD3.X R35, R37, c[0x0][0x17c], RZ, P3, !PT ;  /* 0x00005f002523ca10 */ /* 0x000fe40001ffe4ff */
[----:B------:R-:W-:Y:S02]  /*1a80*/  @!P6 IADD3 R36, P5, R74, c[0x0][0x180], RZ ;  /* 0x000060004a24ea10 */ /* 0x000fe40007fbe0ff */
[----:B------:R-:W-:Y:S01]  /*1a90*/  @!P2 IADD3 R76, P3, R78, c[0x0][0x180], RZ ;  /* 0x000060004e4caa10 */ /* 0x000fe20007f7e0ff */
[----:B------:R1:W5:Y:S01]  /*1aa0*/  @!P4 LDG.E.64 R30, [R34.64] ;  /* 0x00000012221ec981 */ /* 0x000362000c1e1b00 */
[----:B------:R-:W-:Y:S02]  /*1ab0*/  @!P6 IADD3 R74, P0, R74, c[0x0][0x178], RZ ;  /* 0x00005e004a4aea10 */ /* 0x000fe40007f1e0ff */
[----:B------:R-:W-:Y:S01]  /*1ac0*/  @!P2 IADD3 R78, P4, R78, c[0x0][0x178], RZ ;  /* 0x00005e004e4eaa10 */ /* 0x000fe20007f9e0ff */
[----:B0-----:R-:W-:Y:S01]  /*1ad0*/  CS2R R32, SRZ ;  /* 0x0000000000207805 */ /* 0x001fe2000001ff00 */
[----:B------:R-:W-:-:S02]  /*1ae0*/  @!P6 IADD3.X R37, R75, c[0x0][0x184], RZ, P5, !PT ;  /* 0x000061004b25ea10 */ /* 0x000fc40002ffe4ff */
[----:B------:R-:W-:Y:S02]  /*1af0*/  @!P6 IADD3.X R75, R75, c[0x0][0x17c], RZ, P0, !PT ;  /* 0x00005f004b4bea10 */ /* 0x000fe400007fe4ff */
[C---:B------:R-:W-:Y:S01]  /*1b00*/  @!P2 IADD3.X R79, R3.reuse, c[0x0][0x17c], RZ, P4, !PT ;  /* 0x00005f00034faa10 */ /* 0x040fe200027fe4ff */
[----:B-1----:R-:W-:Y:S02]  /*1b10*/  CS2R R34, SRZ ;  /* 0x0000000000227805 */ /* 0x002fe4000001ff00 */
[----:B------:R0:W5:Y:S04]  /*1b20*/  @!P6 LDG.E.64 R32, [R74.64] ;  /* 0x000000124a20e981 */ /* 0x000168000c1e1b00 */
[----:B------:R0:W5:Y:S01]  /*1b30*/  @!P2 LDG.E.64 R34, [R78.64] ;  /* 0x000000124e22a981 */ /* 0x000162000c1e1b00 */
[----:B------:R-:W-:Y:S01]  /*1b40*/  @!P2 IADD3.X R77, R3, c[0x0][0x184], RZ, P3, !PT ;  /* 0x00006100034daa10 */ /* 0x000fe20001ffe4ff */
[----:B--2---:R-:W1:Y:S02]  /*1b50*/  R2UR UR6, R4 ;  /* 0x00000000040673c2 */ /* 0x004e6400000e0000 */
[----:B-1----:R-:W-:-:S05]  /*1b60*/  MOV R3, UR6 ;  /* 0x0000000600037c02 */ /* 0x002fca0008000f00 */
[----:B------:R-:W-:-:S05]  /*1b70*/  FFMA.FTZ R3, -R3, UR6, R5 ;  /* 0x0000000603037c23 */ /* 0x000fca0008010105 */
[----:B------:R-:W-:-:S13]  /*1b80*/  FSETP.GTU.FTZ.AND P0, PT, R3, RZ, PT ;  /* 0x000000ff0300720b */ /* 0x000fda0003f1c000 */
[----:B------:R-:W-:Y:S01]  /*1b90*/  VOTEU.ANY UP0, P0 ;  /* 0x00000000003f7886 */ /* 0x000fe20000000100 */
[----:B------:R-:W-:-:S13]  /*1ba0*/  PLOP3.LUT P0, PT, PT, PT, UP0, 0x80, 0x0 ;  /* 0x000000000000781c */ /* 0x000fda0003f0f008 */
[----:B------:R-:W-:-:S06]  /*1bb0*/  @P0 FADD.FTZ R3, R3, c[0x0][0x1a0] ;  /* 0x0000680003030621 */ /* 0x000fcc0000010000 */
[----:B------:R-:W1:Y:S01]  /*1bc0*/  @P0 MUFU.RSQ R3, R3 ;  /* 0x0000000300030308 */ /* 0x000e620000001400 */
[----:B------:R-:W-:Y:S01]  /*1bd0*/  CS2R R38, SRZ ;  /* 0x0000000000267805 */ /* 0x000fe2000001ff00 */
[----:B------:R-:W-:-:S05]  /*1be0*/  UMOV UR24, 0x3f800000 ;  /* 0x3f80000000187882 */ /* 0x000fca0000000000 */
[----:B------:R2:W5:Y:S01]  /*1bf0*/  @!P6 LDG.E.64 R38, [R36.64] ;  /* 0x000000122426e981 */ /* 0x000562000c1e1b00 */
[----:B-1----:R1:W4:Y:S01]  /*1c00*/  @P0 R2UR UR5, R3 ;  /* 0x00000000030503c2 */ /* 0x00232200000e0000 */
[----:B------:R-:W-:Y:S01]  /*1c10*/  ISETP.GT.U32.AND P0, PT, R0, 0x22f, PT ;  /* 0x0000022f0000780c */ /* 0x000fe20003f04070 */
[----:B--2---:R-:W-:Y:S01]  /*1c20*/  CS2R R36, SRZ ;  /* 0x0000000000247805 */ /* 0x004fe2000001ff00 */
[----:B------:R-:W-:Y:S01]  /*1c30*/  BSSY B0, `(.L_x_2510) ;  /* 0x0000019000007945 */ /* 0x000fe20003800000 */
[----:B------:R-:W-:Y:S01]  /*1c40*/  ISETP.NE.AND P5, PT, RZ, UR21, PT ;  /* 0x00000015ff007c0c */ /* 0x000fe2000bfa5270 */
[----:B------:R-:W-:-:S03]  /*1c50*/  CS2R R4, SRZ ;  /* 0x0000000000047805 */ /* 0x000fc6000001ff00 */
[----:B------:R3:W5:Y:S01]  /*1c60*/  @!P2 LDG.E.64 R36, [R76.64] ;  /* 0x000000124c24a981 */ /* 0x000762000c1e1b00 */
[----:B-1----:R-:W-:Y:S01]  /*1c70*/  HFMA2.MMA R3, -RZ, RZ, 0, 0 ;  /* 0x00000000ff037435 */ /* 0x002fe200000001ff */
[----:B----4-:R-:W-:Y:S01]  /*1c80*/  @UP0 UMOV UR24, UR5 ;  /* 0x0000000500180c82 */ /* 0x010fe20008000000 */
[----:B---3--:R-:W-:Y:S01]  /*1c90*/  FADD.FTZ R76, R6, -UR6 ;  /* 0x80000006064c7e21 */ /* 0x008fe20008010000 */
[----:B------:R-:W-:Y:S01]  /*1ca0*/  MOV R6, RZ ;  /* 0x000000ff00067202 */ /* 0x000fe20000000f00 */
[----:B------:R-:W-:Y:S01]  /*1cb0*/  FADD.FTZ R77, R7, -UR6 ;  /* 0x80000006074d7e21 */ /* 0x000fe20008010000 */
[----:B------:R-:W-:Y:S05]  /*1cc0*/  @P0 BRA `(.L_x_2511) ;  /* 0x000000f000000947 */ /* 0x000fea0003800000 */
[----:B0-----:R-:W-:Y:S02]  /*1cd0*/  ISETP.NE.AND P0, PT, RZ, UR21, PT ;  /* 0x00000015ff007c0c */ /* 0x001fe4000bf05270 */
[----:B------:R-:W-:Y:S02]  /*1ce0*/  IADD3 R74, R86, UR22, RZ ;  /* 0x00000016564a7c10 */ /* 0x000fe4000fffe0ff */
[----:B------:R-:W-:-:S02]  /*1cf0*/  MOV R75, 0x2 ;  /* 0x00000002004b7802 */ /* 0x000fc40000000f00 */
[----:B------:R-:W-:-:S07]  /*1d00*/  SHF.R.S32.HI R3, RZ, 0x1f, R74 ;  /* 0x0000001fff037819 */ /* 0x000fce000001144a */
[----:B------:R-:W-:-:S04]  /*1d10*/  @P0 LEA R6, P2, R74, c[0x0][0x190], 0x1 ;  /* 0x000064004a060a11 */ /* 0x000fc800078408ff */
[C---:B------:R-:W-:Y:S01]  /*1d20*/  @P0 LEA.HI.X R7, R74.reuse, c[0x0][0x194], R3, 0x1, P2 ;  /* 0x000065004a070a11 */ /* 0x040fe200010f0c03 */
[----:B------:R-:W-:-:S04]  /*1d30*/  IMAD.WIDE R74, R74, R75, c[0x0][0x188] ;  /* 0x000062004a4a7625 */ /* 0x000fc800078e024b */
[----:B------:R0:W2:Y:S04]  /*1d40*/  @P0 LDG.E.U16 R3, [R6.64] ;  /* 0x0000001206030981 */ /* 0x0000a8000c1e1500 */
[----:B0-----:R0:W3:Y:S04]  /*1d50*/  @P0 LDG.E.U16 R7, [R6.64+0x2] ;  /* 0x0000021206070981 */ /* 0x0010e8000c1e1500 */
[----:B0-----:R0:W4:Y:S04]  /*1d60*/  LDG.E.U16 R6, [R74.64] ;  /* 0x000000124a067981 */ /* 0x001128000c1e1500 */
[----:B0-----:R-:W4:Y:S01]  /*1d70*/  LDG.E.U16 R74, [R74.64+0x2] ;  /* 0x000002124a4a7981 */ /* 0x001f22000c1e1500 */
[----:B--2---:R-:W-:-:S02]  /*1d80*/  @P0 PRMT R4, RZ, 0x5410, R3 ;  /* 0x00005410ff040816 */ /* 0x004fc40000000003 */
[----:B---3--:R-:W-:Y:S02]  /*1d90*/  @P0 PRMT R5, RZ, 0x5410, R7 ;  /* 0x00005410ff050816 */ /* 0x008fe40000000007 */
[----:B----4-:R-:W-:Y:S02]  /*1da0*/  PRMT R3, RZ, 0x5410, R6 ;  /* 0x00005410ff037816 */ /* 0x010fe40000000006 */
[----:B------:R-:W-:Y:S02]  /*1db0*/  PRMT R6, RZ, 0x5410, R74 ;  /* 0x00005410ff067816 */ /* 0x000fe4000000004a */
.L_x_2511:
[----:B0-----:R-:W-:Y:S05]  /*1dc0*/  BSYNC B0 ;  /* 0x0000000000007941 */ /* 0x001fea0003800000 */
.L_x_2510:
        /* <DEDUP_REMOVED lines=23> */
.L_x_2512:
        /* <DEDUP_REMOVED lines=32> */
.L_x_2513:
[----:B------:R-:W-:Y:S02]  /*2140*/  FADD.FTZ R89, RZ, R80 ;  /* 0x00000050ff597221 */ /* 0x000fe40000010000 */
[----:B------:R-:W-:Y:S02]  /*2150*/  FMUL.FTZ R81, R73, R3 ;  /* 0x0000000349517220 */ /* 0x000fe40000410000 */
[----:B------:R-:W-:Y:S02]  /*2160*/  FFMA.FTZ R80, R79, R73, R82 ;  /* 0x000000494f507223 */ /* 0x000fe40000010052 */
[----:B------:R-:W-:Y:S02]  /*2170*/  FADD.FTZ R89, R89, R73 ;  /* 0x0000004959597221 */ /* 0x000fe40000010000 */
[----:B------:R-:W-:Y:S02]  /*2180*/  FFMA.FTZ R73, R79, R81, R78 ;  /* 0x000000514f497223 */ /* 0x000fe4000001004e */
[----:B------:R-:W-:-:S02]  /*2190*/  FADD.FTZ R77, R77, R81 ;  /* 0x000000514d4d7221 */ /* 0x000fc40000010000 */
[----:B------:R-:W-:Y:S02]  /*21a0*/  FFMA.FTZ R81, R75, R7, RZ ;  /* 0x000000074b517223 */ /* 0x000fe400000100ff */
[----:B------:R-:W-:Y:S02]  /*21b0*/  FADD.FTZ R82, RZ, R7 ;  /* 0x00000007ff527221 */ /* 0x000fe40000010000 */
[----:B------:R-:W-:Y:S02]  /*21c0*/  FMUL.FTZ R78, R72, R6 ;  /* 0x00000006484e7220 */ /* 0x000fe40000410000 */
[----:B------:R-:W-:Y:S02]  /*21d0*/  FFMA.FTZ R7, R74, R72, R81 ;  /* 0x000000484a077223 */ /* 0x000fe40000010051 */
[----:B------:R-:W-:Y:S02]  /*21e0*/  FADD.FTZ R70, R70, -UR6 ;  /* 0x8000000646467e21 */ /* 0x000fe40008010000 */
[----:B------:R-:W-:Y:S01]  /*21f0*/  FADD.FTZ R81, R71, -UR6 ;  /* 0x8000000647517e21 */ /* 0x000fe20008010000 */
[----:B------:R-:W-:Y:S01]  /*2200*/  MOV R71, R48 ;  /* 0x0000003000477202 */ /* 0x000fe20000000f00 */
[----:B------:R-:W-:-:S02]  /*2210*/  FADD.FTZ R72, R82, R72 ;  /* 0x0000004852487221 */ /* 0x000fc40000010000 */
[----:B------:R-:W-:Y:S02]  /*2220*/  FFMA.FTZ R73, R74, R78, R73 ;  /* 0x0000004e4a497223 */ /* 0x000fe40000010049 */
[----:B------:R-:W-:Y:S01]  /*2230*/  FADD.FTZ R77, R78, R77 ;  /* 0x0000004d4e4d7221 */ /* 0x000fe20000010000 */
[----:B------:R-:W-:Y:S01]  /*2240*/  MOV R78, R49 ;  /* 0x00000031004e7202 */ /* 0x000fe20000000f00 */
        /* <DEDUP_REMOVED lines=21> */
.L_x_2514:
        /* <DEDUP_REMOVED lines=35> */
.L_x_2515:
        /* <DEDUP_REMOVED lines=9> */
[----:B------:R-:W-:Y:S02]  /*2660*/  FADD.FTZ R69, R72, R77 ;  /* 0x0000004d48457221 */ /* 0x000fe40000010000 */
[C---:B------:R-:W-:Y:S02]  /*2670*/  FFMA.FTZ R72, R84.reuse, R71, R73 ;  /* 0x0000004754487223 */ /* 0x040fe40000010049 */
[----:B------:R-:W-:Y:S01]  /*2680*/  FADD.FTZ R70, R71, R70 ;  /* 0x0000004647467221 */ /* 0x000fe20000010000 */
[----:B------:R-:W-:Y:S01]  /*2690*/  MOV R71, R13 ;  /* 0x0000000d00477202 */ /* 0x000fe20000000f00 */
        /* <DEDUP_REMOVED lines=22> */
.L_x_2516:
        /* <DEDUP_REMOVED lines=35> */
.L_x_2517:
        /* <DEDUP_REMOVED lines=35> */
.L_x_2518:
        /* <DEDUP_REMOVED lines=35> */
.L_x_2519:
        /* <DEDUP_REMOVED lines=35> */
.L_x_2520:
        /* <DEDUP_REMOVED lines=35> */
.L_x_2521:
        /* <DEDUP_REMOVED lines=35> */
.L_x_2522:
        /* <DEDUP_REMOVED lines=35> */
.L_x_2523:
        /* <DEDUP_REMOVED lines=35> */
.L_x_2524:
        /* <DEDUP_REMOVED lines=31> */
.L_x_2525:
        /* <DEDUP_REMOVED lines=31> */
.L_x_2526:
        /* <DEDUP_REMOVED lines=31> */
.L_x_2527:
        /* <DEDUP_REMOVED lines=121> */
.L_x_2529:
[----:B------:R-:W-:Y:S05]  /*46e0*/  BSYNC B0 ;  /* 0x0000000000007941 */ /* 0x000fea0003800000 */
.L_x_2528:
        /* <DEDUP_REMOVED lines=78> */
.L_x_2531:
[----:B------:R-:W-:Y:S05]  /*4bd0*/  BSYNC B0 ;  /* 0x0000000000007941 */ /* 0x000fea0003800000 */
.L_x_2530:
        /* <DEDUP_REMOVED lines=20> */
.L_x_2533:
[----:B------:R-:W-:Y:S05]  /*4d20*/  BSYNC B0 ;  /* 0x0000000000007941 */ /* 0x000fea0003800000 */
.L_x_2532:
        /* <DEDUP_REMOVED lines=41> */
.L_x_2536:
[----:B------:R-:W-:Y:S02]  /*4fc0*/  MOV R36, UR16 ;  /* 0x0000001000247c02 */ /* 0x000fe40008000f00 */
[----:B------:R-:W-:-:S05]  /*4fd0*/  MOV R37, UR17 ;  /* 0x0000001100257c02 */ /* 0x000fca0008000f00 */
[----:B------:R-:W2:Y:S01]  /*4fe0*/  LDG.E.STRONG.GPU R36, [R36.64] ;  /* 0x0000001224247981 */ /* 0x000ea2000c1ef900 */
[----:B------:R-:W-:Y:S01]  /*4ff0*/  YIELD ;  /* 0x0000000000007946 */ /* 0x000fe20003800000 */
[----:B--2---:R-:W-:Y:S01]  /*5000*/  ISETP.NE.AND P0, PT, R36, R7, PT ;  /* 0x000000072400720c */ /* 0x004fe20003f05270 */
[----:B------:R-:W-:-:S12]  /*5010*/  CCTL.IVALL ;  /* 0x00000000ff00798f */ /* 0x000fd80002000000 */
[----:B------:R-:W-:Y:S05]  /*5020*/  @P0 BRA `(.L_x_2536) ;  /* 0xffffff9000000947 */ /* 0x000fea000383ffff */
.L_x_2535:
        /* <DEDUP_REMOVED lines=20> */
.L_x_2540:
        /* <DEDUP_REMOVED lines=159> */
.L_x_2539:
        /* <DEDUP_REMOVED lines=85> */
.L_x_2541:
[----:B01----:R-:W-:-:S13]  /*60b0*/  ISETP.NE.OR P0, PT, RZ, UR14, P0 ;  /* 0x0000000eff007c0c */ /* 0x003fda0008705670 */
[----:B------:R-:W-:Y:S05]  /*60c0*/  @!P0 BRA `(.L_x_2537) ;  /* 0x000002a000008947 */ /* 0x000fea0003800000 */
.L_x_2538:
        /* <DEDUP_REMOVED lines=42> */
.L_x_2537:
        /* <DEDUP_REMOVED lines=16> */
.L_x_2543:
[----:B------:R-:W-:Y:S05]  /*6470*/  BSYNC B0 ;  /* 0x0000000000007941 */ /* 0x000fea0003800000 */
.L_x_2542:
        /* <DEDUP_REMOVED lines=24> */
.L_x_2534:
        /* <DEDUP_REMOVED lines=26> */
.L_x_2544:
        /* <DEDUP_REMOVED lines=20> */
.L_x_2546:
[----:B------:R-:W-:Y:S05]  /*68e0*/  BSYNC B0 ;  /* 0x0000000000007941 */ /* 0x000fea0003800000 */
.L_x_2545:
        /* <DEDUP_REMOVED lines=25> */
.L_x_2547:
        /* <DEDUP_REMOVED lines=19> */
.L_x_2549:
[----:B------:R-:W-:Y:S05]  /*6bb0*/  BSYNC B0 ;  /* 0x0000000000007941 */ /* 0x000fea0003800000 */
.L_x_2548:
[C---:B0-----:R-:W-:Y:S02]  /*6bc0*/  IADD3 R37, R2.reuse, 0x20, RZ ;  /* 0x0000002002257810 */ /* 0x041fe40007ffe0ff */
        /* <DEDUP_REMOVED lines=40> */
.L_x_2550:
        /* <DEDUP_REMOVED lines=19> */
.L_x_2552:
[----:B------:R-:W-:Y:S05]  /*6f80*/  BSYNC B0 ;  /* 0x0000000000007941 */ /* 0x000fea0003800000 */
.L_x_2551:
        /* <DEDUP_REMOVED lines=19> */
.L_x_2553:
[----:B------:R-:W-:Y:S01]  /*70c0*/  BSSY B0, `(.L_x_2554) ;  /* 0x0000013000007945 */ /* 0x000fe20003800000 */
[----:B------:R-:W-:Y:S05]  /*70d0*/  @P0 BRA `(.L_x_2555) ;  /* 0x0000011000000947 */ /* 0x000fea0003800000 */
[----:B-1----:R-:W-:Y:S02]  /*70e0*/  MOV R7, UR5 ;  /* 0x0000000500077c02 */ /* 0x002fe40008000f00 */
[----:B0-----:R-:W-:Y:S02]  /*70f0*/  MOV R38, R8 ;  /* 0x0000000800267202 */ /* 0x001fe40000000f00 */
[----:B------:R-:W-:Y:S01]  /*7100*/  MOV R39, R11 ;  /* 0x0000000b00277202 */ /* 0x000fe20000000f00 */
[----:B--2---:R-:W-:-:S04]  /*7110*/  FFMA.FTZ R7, R85, R7, UR6 ;  /* 0x0000000655077e23 */ /* 0x004fc80008010007 */
[----:B------:R-:W-:Y:S01]  /*7120*/  FFMA.FTZ R46, R3, R46, -R7 ;  /* 0x0000002e032e7223 */ /* 0x000fe20000010807 */
[----:B------:R-:W-:Y:S01]  /*7130*/  MOV R7, UR5 ;  /* 0x0000000500077c02 */ /* 0x000fe20008000f00 */
[----:B------:R-:W-:-:S04]  /*7140*/  IMAD.WIDE.U32 R38, R42, c[0x0][0x1d8], R38 ;  /* 0x000076002a267a25 */ /* 0x000fc800078e0026 */
[----:B------:R-:W-:Y:S01]  /*7150*/  FFMA.FTZ R7, R84, R7, UR6 ;  /* 0x0000000654077e23 */ /* 0x000fe20008010007 */
[----:B------:R-:W-:-:S03]  /*7160*/  LEA R36, P0, R38, c[0x0][0x160], 0x2 ;  /* 0x0000580026247a11 */ /* 0x000fc600078010ff */
[----:B------:R-:W-:Y:S02]  /*7170*/  FFMA.FTZ R47, R6, R47, -R7 ;  /* 0x0000002f062f7223 */ /* 0x000fe40000010807 */
[----:B------:R-:W-:-:S04]  /*7180*/  IMAD R7, R43, c[0x0][0x1d8], RZ ;  /* 0x000076002b077a24 */ /* 0x000fc800078e02ff */
[----:B------:R-:W-:-:S05]  /*7190*/  IMAD R7, R42, c[0x0][0x1dc], R7 ;  /* 0x000077002a077a24 */ /* 0x000fca00078e0207 */
[----:B------:R-:W-:Y:S01]  /*71a0*/  IADD3 R7, R39, R7, RZ ;  /* 0x0000000727077210 */ /* 0x000fe20007ffe0ff */
[----:B------:R-:W-:-:S03]  /*71b0*/  FMUL.FTZ R39, R47, UR24 ;  /* 0x000000182f277c20 */ /* 0x000fc60008410000 */
[----:B------:R-:W-:Y:S01]  /*71c0*/  LEA.HI.X R37, R38, c[0x0][0x164], R7, 0x2, P0 ;  /* 0x0000590026257a11 */ /* 0x000fe200000f1407 */
[----:B------:R-:W-:-:S05]  /*71d0*/  FMUL.FTZ R38, R46, UR24 ;  /* 0x000000182e267c20 */ /* 0x000fca0008410000 */
[----:B------:R0:W-:Y:S02]  /*71e0*/  STG.E.64 [R36.64], R38 ;  /* 0x0000002624007986 */ /* 0x0001e4000c101b12 */
.L_x_2555:
[----:B------:R-:W-:Y:S05]  /*71f0*/  BSYNC B0 ;  /* 0x0000000000007941 */ /* 0x000fea0003800000 */
.L_x_2554:
        /* <DEDUP_REMOVED lines=19> */
.L_x_2556:
        /* <DEDUP_REMOVED lines=19> */
.L_x_2558:
[----:B------:R-:W-:Y:S05]  /*7460*/  BSYNC B0 ;  /* 0x0000000000007941 */ /* 0x000fea0003800000 */
.L_x_2557:
        /* <DEDUP_REMOVED lines=37> */
.L_x_2559:
[----:B------:R-:W-:Y:S01]  /*76c0*/  BSSY B0, `(.L_x_2560) ;  /* 0x0000013000007945 */ /* 0x000fe20003800000 */
[----:B------:R-:W-:Y:S05]  /*76d0*/  @P3 BRA `(.L_x_2561) ;  /* 0x0000011000003947 */ /* 0x000fea0003800000 */
[----:B01----:R-:W-:Y:S01]  /*76e0*/  MOV R12, UR5 ;  /* 0x00000005000c7c02 */ /* 0x003fe20008000f00 */
        /* <DEDUP_REMOVED lines=16> */
.L_x_2561:
[----:B------:R-:W-:Y:S05]  /*77f0*/  BSYNC B0 ;  /* 0x0000000000007941 */ /* 0x000fea0003800000 */
.L_x_2560:
        /* <DEDUP_REMOVED lines=19> */
.L_x_2562:
        /* <DEDUP_REMOVED lines=19> */
.L_x_2564:
[----:B------:R-:W-:Y:S05]  /*7a60*/  BSYNC B0 ;  /* 0x0000000000007941 */ /* 0x000fea0003800000 */
.L_x_2563:
        /* <DEDUP_REMOVED lines=19> */
.L_x_2565:
        /* <DEDUP_REMOVED lines=19> */
.L_x_2567:
[----:B------:R-:W-:Y:S05]  /*7cd0*/  BSYNC B0 ;  /* 0x0000000000007941 */ /* 0x000fea0003800000 */
.L_x_2566:
        /* <DEDUP_REMOVED lines=37> */
.L_x_2568:
[----:B------:R-:W-:Y:S01]  /*7f30*/  BSSY B0, `(.L_x_2569) ;  /* 0x0000013000007945 */ /* 0x000fe20003800000 */
[----:B------:R-:W-:Y:S05]  /*7f40*/  @P2 BRA `(.L_x_2570) ;  /* 0x0000011000002947 */ /* 0x000fea0003800000 */
[----:B------:R-:W-:Y:S01]  /*7f50*/  MOV R12, R8 ;  /* 0x00000008000c7202 */ /* 0x000fe20000000f00 */
        /* <DEDUP_REMOVED lines=16> */
.L_x_2570:
[----:B------:R-:W-:Y:S05]  /*8060*/  BSYNC B0 ;  /* 0x0000000000007941 */ /* 0x000fea0003800000 */
.L_x_2569:
        /* <DEDUP_REMOVED lines=19> */
.L_x_2571:
        /* <DEDUP_REMOVED lines=19> */
.L_x_2573:
[----:B------:R-:W-:Y:S05]  /*82d0*/  BSYNC B0 ;  /* 0x0000000000007941 */ /* 0x000fea0003800000 */
.L_x_2572:
        /* <DEDUP_REMOVED lines=19> */
.L_x_2574:
        /* <DEDUP_REMOVED lines=19> */
.L_x_2576:
[----:B------:R-:W-:Y:S05]  /*8540*/  BSYNC B0 ;  /* 0x0000000000007941 */ /* 0x000fea0003800000 */
.L_x_2575:
        /* <DEDUP_REMOVED lines=41> */
.L_x_2577:
        /* <DEDUP_REMOVED lines=19> */
.L_x_2579:
[----:B------:R-:W-:Y:S05]  /*8910*/  BSYNC B0 ;  /* 0x0000000000007941 */ /* 0x000fea0003800000 */
.L_x_2578:
        /* <DEDUP_REMOVED lines=19> */
.L_x_2580:
        /* <DEDUP_REMOVED lines=19> */
.L_x_2582:
[----:B------:R-:W-:Y:S05]  /*8b80*/  BSYNC B0 ;  /* 0x0000000000007941 */ /* 0x000fea0003800000 */
.L_x_2581:
        /* <DEDUP_REMOVED lines=19> */
.L_x_2583:
        /* <DEDUP_REMOVED lines=19> */
.L_x_2585:
[----:B------:R-:W-:Y:S05]  /*8df0*/  BSYNC B0 ;  /* 0x0000000000007941 */ /* 0x000fea0003800000 */
.L_x_2584:
        /* <DEDUP_REMOVED lines=19> */
.L_x_2586:
        /* <DEDUP_REMOVED lines=19> */
.L_x_2588:
[----:B------:R-:W-:Y:S05]  /*9060*/  BSYNC B0 ;  /* 0x0000000000007941 */ /* 0x000fea0003800000 */
.L_x_2587:
        /* <DEDUP_REMOVED lines=19> */
.L_x_2589:
[----:B------:R-:W-:Y:S01]  /*91a0*/  BSSY B0, `(.L_x_2590) ;  /* 0x0000012000007945 */ /* 0x000fe20003800000 */
[----:B------:R-:W-:Y:S05]  /*91b0*/  @P3 BRA `(.L_x_2591) ;  /* 0x0000010000003947 */ /* 0x000fea0003800000 */
[----:B------:R-:W-:Y:S01]  /*91c0*/  MOV R9, R11 ;  /* 0x0000000b00097202 */ /* 0x000fe20000000f00 */
[----:B------:R-:W-:Y:S01]  /*91d0*/  IMAD R4, R21, c[0x0][0x1d8], RZ ;  /* 0x0000760015047a24 */ /* 0x000fe200078e02ff */
        /* <DEDUP_REMOVED lines=14> */
.L_x_2591:
[----:B------:R-:W-:Y:S05]  /*92c0*/  BSYNC B0 ;  /* 0x0000000000007941 */ /* 0x000fea0003800000 */
.L_x_2590:
[----:B-1----:R-:W-:Y:S02]  /*92d0*/  ULDC UR5, c[0x0][0x10] ;  /* 0x0000040000057ab9 */ /* 0x002fe40000000800 */
[----:B------:R-:W-:Y:S02]  /*92e0*/  UIADD3 UR9, UR9, UR5, URZ ;  /* 0x0000000509097290 */ /* 0x000fe4000fffe03f */
[----:B------:R-:W-:Y:S02]  /*92f0*/  UIADD3 UR4, UR4, 0x1, URZ ;  /* 0x0000000104047890 */ /* 0x000fe4000fffe03f */
[----:B------:R-:W-:-:S06]  /*9300*/  UISETP.GE.AND UP0, UPT, UR9, UR8, UPT ;  /* 0x000000080900728c */ /* 0x000fcc000bf06270 */
[----:B------:R-:W-:-:S13]  /*9310*/  PLOP3.LUT P0, PT, PT, PT, UP0, 0x80, 0x0 ;  /* 0x000000000000781c */ /* 0x000fda0003f0f008 */
[----:B------:R-:W-:Y:S01]  /*9320*/  @P0 CALL.REL.NOINC `(.L_x_2509) ;  /* 0x0000001000000944 */ /* 0x000fe20003c00000 */
[----:B------:R-:W-:Y:S05]  /*9330*/  BRA `(.L_x_2592) ;  /* 0xffff708000007947 */ /* 0x000fea000383ffff */
.L_x_2509:
        /* <DEDUP_REMOVED lines=15> */
[----:B------:R-:W3:Y:S05]  /*9430*/  POPC R5, UR4 ;  /* 0x0000000400057d09 */ /* 0x000eea0008000000 */
[----:B-1----:R-:W-:-:S13]  /*9440*/  ISETP.EQ.U32.AND P0, PT, R7, UR5, PT ;  /* 0x0000000507007c0c */ /* 0x002fda000bf02070 */
[----:B---3--:R1:W-:Y:S02]  /*9450*/  @P0 RED.E.ADD.S32.STRONG.GPU [R2.64], R5 ;  /* 0x000000050200098e */ /* 0x0083e4000c10e392 */
.L_x_2594:
[----:B------:R-:W-:Y:S05]  /*9460*/  BSYNC B0 ;  /* 0x0000000000007941 */ /* 0x000fea0003800000 */
.L_x_2593:
[----:B------:R-:W3:Y:S01]  /*9470*/  S2UR UR4, SR_CTAID.X ;  /* 0x00000000000479c3 */ /* 0x000ee20000002500 */
[----:B-1----:R-:W-:Y:S02]  /*9480*/  IADD3 R5, R6, -0x1, RZ ;  /* 0xffffffff06057810 */ /* 0x002fe40007ffe0ff */
[----:B------:R-:W-:-:S05]  /*9490*/  IADD3 R4, R4, -0x1, RZ ;  /* 0xffffffff04047810 */ /* 0x000fca0007ffe0ff */
[----:B------:R-:W1:Y:S01]  /*94a0*/  S2UR UR5, SR_CTAID.Y ;  /* 0x00000000000579c3 */ /* 0x000e620000002600 */
[----:B---3--:R-:W-:-:S04]  /*94b0*/  ISETP.NE.AND P0, PT, R5, UR4, PT ;  /* 0x0000000405007c0c */ /* 0x008fc8000bf05270 */
[----:B-1----:R-:W-:-:S13]  /*94c0*/  ISETP.NE.OR P0, PT, R4, UR5, P0 ;  /* 0x0000000504007c0c */ /* 0x002fda0008705670 */
[----:B------:R-:W-:Y:S05]  /*94d0*/  @P0 EXIT ;  /* 0x000000000000094d */ /* 0x000fea0003800000 */
[----:B------:R-:W-:Y:S05]  /*94e0*/  @P1 BRA `(.L_x_2595) ;  /* 0x0000008000001947 */ /* 0x000fea0003800000 */
[----:B------:R-:W-:-:S05]  /*94f0*/  IMAD R4, R6, c[0x0][0x10], RZ ;  /* 0x0000040006047a24 */ /* 0x000fca00078e02ff */
[----:B------:R-:W-:-:S13]  /*9500*/  ISETP.NE.AND P0, PT, R4, -0x1, PT ;  /* 0xffffffff0400780c */ /* 0x000fda0003f05270 */
[----:B------:R-:W-:Y:S05]  /*9510*/  @!P0 BRA `(.L_x_2595) ;  /* 0x0000005000008947 */ /* 0x000fea0003800000 */
.L_x_2596:
[----:B------:R-:W3:Y:S01]  /*9520*/  LDG.E.STRONG.GPU R5, [R2.64] ;  /* 0x0000001202057981 */ /* 0x000ee2000c1ef900 */
[----:B------:R-:W-:Y:S01]  /*9530*/  YIELD ;  /* 0x0000000000007946 */ /* 0x000fe20003800000 */
[----:B---3--:R-:W-:Y:S01]  /*9540*/  ISETP.NE.AND P0, PT, R5, R4, PT ;  /* 0x000000040500720c */ /* 0x008fe20003f05270 */
[----:B------:R-:W-:-:S12]  /*9550*/  CCTL.IVALL ;  /* 0x00000000ff00798f */ /* 0x000fd80002000000 */
[----:B------:R-:W-:Y:S05]  /*9560*/  @P0 BRA `(.L_x_2596) ;  /* 0xffffffb000000947 */ /* 0x000fea000383ffff */
.L_x_2595:
[----:B------:R-:W-:Y:S02]  /*9570*/  WARPSYNC 0xffffffff ;  /* 0xffffffff00007948 */ /* 0x000fe40003800000 */
[----:B------:R-:W-:Y:S01]  /*9580*/  MOV R19, c[0x0][0x1dc] ;  /* 0x0000770000137a02 */ /* 0x000fe20000000f00 */
[----:B------:R-:W-:Y:S03]  /*9590*/  BAR.SYNC.DEFER_BLOCKING 0x0 ;  /* 0x0000000000007b1d */ /* 0x000fe60000010000 */
[----:B------:R-:W-:-:S04]  /*95a0*/  LEA.HI R2, P0, R19, c[0x0][0x1d8], RZ, 0x1 ;  /* 0x0000760013027a11 */ /* 0x000fc800078108ff */
[----:B------:R-:W-:-:S04]  /*95b0*/  IADD3.X R3, RZ, c[0x0][0x1dc], RZ, P0, !PT ;  /* 0x00007700ff037a10 */ /* 0x000fc800007fe4ff */
[--C-:B------:R-:W-:Y:S02]  /*95c0*/  SHF.R.S64 R25, R2, 0x1, R3.reuse ;  /* 0x0000000102197819 */ /* 0x100fe40000001003 */
[----:B------:R-:W-:Y:S02]  /*95d0*/  SHF.R.S32.HI R2, RZ, 0x1f, R0 ;  /* 0x0000001fff027819 */ /* 0x000fe40000011400 */
[----:B0-----:R-:W-:Y:S02]  /*95e0*/  SHF.R.S32.HI R14, RZ, 0x1, R3 ;  /* 0x00000001ff0e7819 */ /* 0x001fe40000011403 */
        /* <DEDUP_REMOVED lines=17> */
.L_x_2597:
[----:B------:R-:W-:-:S04]  /*9700*/  LEA R6, P0, R0, c[0x0][0x1b8], 0x2 ;  /* 0x00006e0000067a11 */ /* 0x000fc800078010ff */
[----:B------:R-:W-:Y:S02]  /*9710*/  LEA.HI.X R7, R0, c[0x0][0x1bc], R7, 0x2, P0 ;  /* 0x00006f0000077a11 */ /* 0x000fe400000f1407 */
[-C--:B------:R-:W-:Y:S02]  /*9720*/  LEA R8, P0, R25, R6.reuse, 0x2 ;  /* 0x0000000619087211 */ /* 0x080fe400078010ff */
[-C--:B------:R-:W-:Y:S01]  /*9730*/  LEA R12, P2, R23, R6.reuse, 0x2 ;  /* 0x00000006170c7211 */ /* 0x080fe200078410ff */
[----:B0-----:R0:W3:Y:S01]  /*9740*/  LDG.E R2, [R6.64] ;  /* 0x0000001206027981 */ /* 0x0010e2000c1e1900 */
[----:B------:R-:W-:Y:S02]  /*9750*/  LEA R10, P1, R16, R6, 0x2 ;  /* 0x00000006100a7211 */ /* 0x000fe400078210ff */
[C---:B------:R-:W-:Y:S02]  /*9760*/  IADD3.X R9, R7.reuse, R27, RZ, P0, !PT ;  /* 0x0000001b07097210 */ /* 0x040fe400007fe4ff */
[----:B------:R-:W-:-:S02]  /*9770*/  IADD3.X R13, R7, R21, RZ, P2, !PT ;  /* 0x00000015070d7210 */ /* 0x000fc400017fe4ff */
[----:B------:R-:W-:Y:S02]  /*9780*/  IADD3.X R11, R19, R7, RZ, P1, !PT ;  /* 0x00000007130b7210 */ /* 0x000fe40000ffe4ff */
[----:B------:R-:W3:Y:S04]  /*9790*/  LDG.E R9, [R8.64] ;  /* 0x0000001208097981 */ /* 0x000ee8000c1e1900 */
        /* <DEDUP_REMOVED lines=8> */
[----:B---3--:R-:W-:Y:S01]  /*9820*/  F2FP.BF16.PACK_AB R15, R9, R2 ;  /* 0x00000002090f723e */ /* 0x008fe200000010ff */
[----:B------:R-:W-:-:S04]  /*9830*/  IMAD.WIDE R2, R4, R5, c[0x0][0x168] ;  /* 0x00005a0004027625 */ /* 0x000fc800078e0205 */
[----:B------:R-:W-:Y:S01]  /*9840*/  IMAD.WIDE R4, R4, R5, c[0x0][0x170] ;  /* 0x00005c0004047625 */ /* 0x000fe200078e0205 */
[----:B----4-:R-:W-:Y:S01]  /*9850*/  F2FP.BF16.PACK_AB R17, R13, R10 ;  /* 0x0000000a0d11723e */ /* 0x010fe200000010ff */
[----:B------:R0:W-:Y:S04]  /*9860*/  STG.E [R2.64], R15 ;  /* 0x0000000f02007986 */ /* 0x0001e8000c101912 */
[----:B------:R0:W-:Y:S01]  /*9870*/  STG.E [R4.64], R17 ;  /* 0x0000001104007986 */ /* 0x0001e2000c101912 */
[----:B------:R-:W-:Y:S05]  /*9880*/  @P0 BRA `(.L_x_2597) ;  /* 0xfffffe7000000947 */ /* 0x000fea000383ffff */
[----:B------:R-:W-:Y:S05]  /*9890*/  EXIT ;  /* 0x000000000000794d */ /* 0x000fea0003800000 */
.L_x_2598:
        /* <DEDUP_REMOVED lines=14> */
.L_x_5180:


//--------------------- .text._Z35group_norm_nhwc_bwd_one_pass_kernelI11Fp32IOBf16WLi512ELi70ELi560EEv26Group_norm_nhwc_bwd_params --------------------------
	.section	.text._Z35group_norm_nhwc_bwd_one_pass_kernelI11Fp32IOBf16WLi512ELi70ELi560EEv26Group_norm_nhwc_bwd_params,"ax",@progbits
	.sectioninfo	@"SHI_REGISTERS=32"
	.align	128
        .global         _Z35group_norm_nhwc_bwd_one_pass_kernelI11Fp32IOBf16WLi512ELi70ELi560EEv26Group_norm_nhwc_bwd_params
        .type           _Z35group_norm_nhwc_bwd_one_pass_kernelI11Fp32IOBf16WLi512ELi70ELi560EEv26Group_norm_nhwc_bwd_params,@function
        .size           _Z35group_norm_nhwc_bwd_one_pass_kernelI11Fp32IOBf16WLi512ELi70ELi560EEv26Group_norm_nhwc_bwd_params,(.L_x_5181 - _Z35group_norm_nhwc_bwd_one_pass_kernelI11Fp32IOBf16WLi512ELi70ELi560EEv26Group_norm_nhwc_bwd_params)
        .other          _Z35group_norm_nhwc_bwd_one_pass_kernelI11Fp32IOBf16WLi512ELi70ELi560EEv26Group_norm_nhwc_bwd_params,@"STO_CUDA_ENTRY STV_DEFAULT"
_Z35group_norm_nhwc_bwd_one_pass_kernelI11Fp32IOBf16WLi512ELi70ELi560EEv26Group_norm_nhwc_bwd_params:
.text._Z35group_norm_nhwc_bwd_one_pass_kernelI11Fp32IOBf16WLi512ELi70ELi560EEv26Group_norm_nhwc_bwd_params:
        /* <DEDUP_REMOVED lines=81> */
[----:B------:R-:W-:Y:S02]  /*0510*/  ISETP.LT.U32.AND P1, PT, R0, 0x230, !P1 ;  /* 0x000002300000780c */ /* 0x000fe40004f21070 */
.L_x_2746:
[----:B0-2---:R-:W2:Y:S01]  /*0520*/  LDL R5, [R1+0x218] ;  /* 0x0002180001057983 */ /* 0x005ea20000100800 */
[----:B------:R-:W-:Y:S01]  /*0530*/  IABS R3, c[0x0][0x1f0] ;  /* 0x00007c0000037a13 */ /* 0x000fe20000000000 */
        /* <DEDUP_REMOVED lines=11> */
[----:B------:R-:W-:Y:S02]  /*05f0*/  ISETP.GE.U32.AND P6, PT, R12, c[0x0][0x1e0], PT ;  /* 0x000078000c007a0c */ /* 0x000fe40003fc6070 */
[----:B------:R-:W-:Y:S02]  /*0600*/  SHF.R.S32.HI R11, RZ, 0x1f, R17 ;  /* 0x0000001fff0b7819 */ /* 0x000fe40000011411 */
[----:B------:R-:W-:Y:S02]  /*0610*/  SHF.R.S32.HI R10, RZ, 0x1f, R12 ;  /* 0x0000001fff0a7819 */ /* 0x000fe4000001140c */
[----:B------:R-:W-:Y:S02]  /*0620*/  ISETP.GE.AND.EX P3, PT, R11, c[0x0][0x1e4], PT, P3 ;  /* 0x000079000b007a0c */ /* 0x000fe40003f66330 */
[----:B------:R-:W-:-:S02]  /*0630*/  ISETP.GE.AND.EX P6, PT, R10, c[0x0][0x1e4], PT, P6 ;  /* 0x000079000a007a0c */ /* 0x000fc40003fc6360 */
[C---:B------:R-:W-:Y:S02]  /*0640*/  ISETP.GT.U32.OR P3, PT, R0.reuse, 0x22f, P3 ;  /* 0x0000022f0000780c */ /* 0x040fe40001f64470 */
[----:B------:R-:W-:Y:S01]  /*0650*/  ISETP.GT.U32.OR P6, PT, R0, 0x22f, P6 ;  /* 0x0000022f0000780c */ /* 0x000fe200037c4470 */
[----:B0-----:R-:W0:Y:S01]  /*0660*/  I2F.RP R3, UR16 ;  /* 0x0000001000037d06 */ /* 0x001e220008209400 */
[C---:B------:R-:W-:Y:S02]  /*0670*/  IADD3 R22, R2.reuse, 0x40, RZ ;  /* 0x0000004002167810 */ /* 0x040fe40007ffe0ff */
[----:B------:R-:W-:-:S05]  /*0680*/  IADD3 R19, R2, 0x50, RZ ;  /* 0x0000005002137810 */ /* 0x000fca0007ffe0ff */
[----:B0-----:R-:W0:Y:S02]  /*0690*/  MUFU.RCP R3, R3 ;  /* 0x0000000300037308 */ /* 0x001e240000001000 */
        /* <DEDUP_REMOVED lines=24> */
[----:B------:R-:W-:-:S05]  /*0820*/  UIMAD UR17, UR16, 0x46, URZ ;  /* 0x00000046101178a4 */ /* 0x000fca000f8e023f */
[----:B------:R-:W-:Y:S01]  /*0830*/  @!UP2 UIADD3 UR7, -UR7, URZ, URZ ;  /* 0x0000003f0707a290 */ /* 0x000fe2000fffe13f */
[----:B------:R-:W-:-:S03]  /*0840*/  MOV R4, UR17 ;  /* 0x0000001100047c02 */ /* 0x000fc60008000f00 */
[----:B------:R-:W-:-:S03]  /*0850*/  USEL UR7, UR14, UR7, !UP0 ;  /* 0x000000070e077287 */ /* 0x000fc6000c000000 */
[----:B------:R-:W-:Y:S02]  /*0860*/  ULDC.64 UR14, c[0x0][0x1e8] ;  /* 0x00007a00000e7ab9 */ /* 0x000fe40000000a00 */
        /* <DEDUP_REMOVED lines=10> */
[----:B------:R-:W-:-:S04]  /*0910*/  IMAD.WIDE.U32 R6, R3, c[0x0][0x1e8], R6 ;  /* 0x00007a0003067a25 */ /* 0x000fc800078e0006 */
[----:B------:R-:W-:Y:S01]  /*0920*/  @!P3 IMAD R3, R11, c[0x0][0x1d8], RZ ;  /* 0x000076000b03ba24 */ /* 0x000fe200078e02ff */
[-C--:B------:R-:W-:Y:S02]  /*0930*/  @!P3 MOV R14, R6.reuse ;  /* 0x00000006000eb202 */ /* 0x080fe40000000f00 */
[----:B------:R-:W-:Y:S01]  /*0940*/  ISETP.GE.U32.AND P5, PT, R22, c[0x0][0x1e0], PT ;  /* 0x0000780016007a0c */ /* 0x000fe20003fa6070 */
[----:B------:R-:W-:Y:S02]  /*0950*/  @!P3 IMAD R3, R17, c[0x0][0x1dc], R3 ;  /* 0x000077001103ba24 */ /* 0x000fe400078e0203 */
[----:B------:R-:W-:Y:S01]  /*0960*/  @!P2 IMAD R13, R5, c[0x0][0x1d8], RZ ;  /* 0x00007600050daa24 */ /* 0x000fe200078e02ff */
[----:B------:R-:W-:Y:S02]  /*0970*/  IADD3 R5, R7, UR5, RZ ;  /* 0x0000000507057c10 */ /* 0x000fe4000fffe0ff */
[----:B------:R-:W-:Y:S01]  /*0980*/  @!P2 MOV R4, R6 ;  /* 0x000000060004a202 */ /* 0x000fe20000000f00 */
[----:B------:R-:W-:Y:S01]  /*0990*/  @!P2 IMAD R13, R8, c[0x0][0x1dc], R13 ;  /* 0x00007700080daa24 */ /* 0x000fe200078e020d */
[----:B------:R-:W-:-:S02]  /*09a0*/  @!P6 MOV R11, R5 ;  /* 0x00000005000be202 */ /* 0x000fc40000000f00 */
[----:B------:R-:W-:Y:S01]  /*09b0*/  @!P3 MOV R15, R5 ;  /* 0x00000005000fb202 */ /* 0x000fe20000000f00 */
[----:B------:R-:W-:Y:S01]  /*09c0*/  @!P2 IMAD.WIDE.U32 R8, R8, c[0x0][0x1d8], R4 ;  /* 0x000076000808aa25 */ /* 0x000fe200078e0004 */
[----:B------:R-:W-:Y:S02]  /*09d0*/  SHF.R.S32.HI R18, RZ, 0x1f, R22 ;  /* 0x0000001fff127819 */ /* 0x000fe40000011416 */
[----:B------:R-:W-:Y:S01]  /*09e0*/  ISETP.GE.U32.AND P4, PT, R19, c[0x0][0x1e0], PT ;  /* 0x0000780013007a0c */ /* 0x000fe20003f86070 */
[----:B------:R-:W-:Y:S01]  /*09f0*/  @!P3 IMAD.WIDE.U32 R14, R17, c[0x0][0x1d8], R14 ;  /* 0x00007600110eba25 */ /* 0x000fe200078e000e */
[----:B------:R-:W-:Y:S02]  /*0a00*/  @!P2 IADD3 R13, R9, R13, RZ ;  /* 0x0000000d090da210 */ /* 0x000fe40007ffe0ff */
[----:B------:R-:W-:Y:S01]  /*0a10*/  @!P2 SHF.L.U32 R16, R8, 0x2, RZ ;  /* 0x000000020810a819 */ /* 0x000fe200000006ff */
[----:B------:R-:W-:Y:S01]  /*0a20*/  @!P6 IMAD R9, R10, c[0x0][0x1d8], RZ ;  /* 0x000076000a09ea24 */ /* 0x000fe200078e02ff */
[----:B------:R-:W-:-:S02]  /*0a30*/  @!P6 MOV R10, R6 ;  /* 0x00000006000ae202 */ /* 0x000fc40000000f00 */
[----:B------:R-:W-:Y:S01]  /*0a40*/  @!P2 SHF.L.U64.HI R13, R8, 0x2, R13 ;  /* 0x00000002080da819 */ /* 0x000fe2000001020d */
[----:B------:R-:W-:Y:S01]  /*0a50*/  @!P6 IMAD R9, R12, c[0x0][0x1dc], R9 ;  /* 0x000077000c09ea24 */ /* 0x000fe200078e0209 */
[----:B------:R-:W-:Y:S01]  /*0a60*/  @!P2 IADD3 R8, P0, R16, c[0x0][0x180], RZ ;  /* 0x000060001008aa10 */ /* 0x000fe20007f1e0ff */
[----:B------:R-:W-:Y:S01]  /*0a70*/  @!P6 IMAD.WIDE.U32 R10, R12, c[0x0][0x1d8], R10 ;  /* 0x000076000c0aea25 */ /* 0x000fe200078e000a */
[----:B------:R-:W-:Y:S02]  /*0a80*/  SHF.R.S32.HI R17, RZ, 0x1f, R19 ;  /* 0x0000001fff117819 */ /* 0x000fe40000011413 */
[----:B------:R-:W-:Y:S02]  /*0a90*/  ISETP.GE.AND.EX P5, PT, R18, c[0x0][0x1e4], PT, P5 ;  /* 0x0000790012007a0c */ /* 0x000fe40003fa6350 */
[----:B------:R-:W-:Y:S02]  /*0aa0*/  @!P6 IADD3 R23, R11, R9, RZ ;  /* 0x000000090b17e210 */ /* 0x000fe40007ffe0ff */
[----:B------:R-:W-:-:S02]  /*0ab0*/  @!P2 IADD3.X R9, R13, c[0x0][0x184], RZ, P0, !PT ;  /* 0x000061000d09aa10 */ /* 0x000fc400007fe4ff */
[----:B------:R-:W-:Y:S02]  /*0ac0*/  ISETP.GE.AND.EX P4, PT, R17, c[0x0][0x1e4], PT, P4 ;  /* 0x0000790011007a0c */ /* 0x000fe40003f86340 */
[C---:B------:R-:W-:Y:S01]  /*0ad0*/  ISETP.GT.U32.OR P5, PT, R0.reuse, 0x22f, P5 ;  /* 0x0000022f0000780c */ /* 0x040fe20002fa4470 */
[----:B------:R0:W2:Y:S01]  /*0ae0*/  @!P2 LDG.E.64 R20, [R8.64] ;  /* 0x000000120814a981 */ /* 0x0000a2000c1e1b00 */
[----:B------:R-:W-:Y:S02]  /*0af0*/  ISETP.GT.U32.OR P4, PT, R0, 0x22f, P4 ;  /* 0x0000022f0000780c */ /* 0x000fe40002784470 */
[----:B------:R-:W-:Y:S02]  /*0b00*/  @!P3 IADD3 R3, R15, R3, RZ ;  /* 0x000000030f03b210 */ /* 0x000fe40007ffe0ff */
[C---:B------:R-:W-:Y:S02]  /*0b10*/  @!P3 SHF.L.U32 R12, R14.reuse, 0x2, RZ ;  /* 0x000000020e0cb819 */ /* 0x040fe400000006ff */
[----:B------:R-:W-:-:S02]  /*0b20*/  @!P3 SHF.L.U64.HI R11, R14, 0x2, R3 ;  /* 0x000000020e0bb819 */ /* 0x000fc40000010203 */
[----:B------:R-:W-:Y:S02]  /*0b30*/  @!P6 SHF.L.U32 R3, R10, 0x2, RZ ;  /* 0x000000020a03e819 */ /* 0x000fe400000006ff */
[----:B0-----:R-:W-:Y:S02]  /*0b40*/  @!P2 IADD3 R8, P0, R16, c[0x0][0x178], RZ ;  /* 0x00005e001008aa10 */ /* 0x001fe40007f1e0ff */
[----:B------:R-:W-:Y:S02]  /*0b50*/  @!P6 SHF.L.U64.HI R23, R10, 0x2, R23 ;  /* 0x000000020a17e819 */ /* 0x000fe40000010217 */
[----:B------:R-:W-:Y:S02]  /*0b60*/  @!P2 IADD3.X R9, R13, c[0x0][0x17c], RZ, P0, !PT ;  /* 0x00005f000d09aa10 */ /* 0x000fe400007fe4ff */
[----:B------:R-:W-:Y:S02]  /*0b70*/  @!P5 MOV R16, R6 ;  /* 0x000000060010d202 */ /* 0x000fe40000000f00 */
[----:B------:R-:W-:-:S02]  /*0b80*/  @!P3 IADD3 R14, P0, R12, c[0x0][0x180], RZ ;  /* 0x000060000c0eba10 */ /* 0x000fc40007f1e0ff */
[----:B------:R-:W-:Y:S02]  /*0b90*/  @!P4 MOV R13, R5 ;  /* 0x00000005000dc202 */ /* 0x000fe40000000f00 */
[----:B------:R-:W-:Y:S01]  /*0ba0*/  @!P3 IADD3.X R15, R11, c[0x0][0x184], RZ, P0, !PT ;  /* 0x000061000b0fba10 */ /* 0x000fe200007fe4ff */
[----:B--2---:R0:W-:Y:S02]  /*0bb0*/  STL.64 [R1+0x10], R20 ;  /* 0x0000101401007387 */ /* 0x0041e40000100a00 */
[----:B0-----:R-:W-:-:S06]  /*0bc0*/  CS2R R20, SRZ ;  /* 0x0000000000147805 */ /* 0x001fcc000001ff00 */
[----:B------:R0:W2:Y:S01]  /*0bd0*/  @!P2 LDG.E.64 R20, [R8.64] ;  /* 0x000000120814a981 */ /* 0x0000a2000c1e1b00 */
[----:B------:R-:W-:Y:S02]  /*0be0*/  @!P3 IADD3 R10, P2, R12, c[0x0][0x178], RZ ;  /* 0x00005e000c0aba10 */ /* 0x000fe40007f5e0ff */
[----:B------:R-:W-:Y:S01]  /*0bf0*/  @!P4 MOV R12, R6 ;  /* 0x00000006000cc202 */ /* 0x000fe20000000f00 */
[----:B0-----:R-:W-:Y:S02]  /*0c00*/  @!P5 IMAD R8, R18, c[0x0][0x1d8], RZ ;  /* 0x000076001208da24 */ /* 0x001fe400078e02ff */
[----:B------:R-:W-:Y:S01]  /*0c10*/  @!P4 IMAD R18, R17, c[0x0][0x1d8], RZ ;  /* 0x000076001112ca24 */ /* 0x000fe200078e02ff */
[----:B------:R-:W-:Y:S01]  /*0c20*/  @!P5 MOV R17, R5 ;  /* 0x000000050011d202 */ /* 0x000fe20000000f00 */
[----:B------:R-:W-:-:S04]  /*0c30*/  @!P5 IMAD R8, R22, c[0x0][0x1dc], R8 ;  /* 0x000077001608da24 */ /* 0x000fc800078e0208 */
[----:B------:R-:W-:-:S04]  /*0c40*/  @!P5 IMAD.WIDE.U32 R16, R22, c[0x0][0x1d8], R16 ;  /* 0x000076001610da25 */ /* 0x000fc800078e0010 */
[C---:B------:R-:W-:Y:S02]  /*0c50*/  @!P4 IMAD R18, R19.reuse, c[0x0][0x1dc], R18 ;  /* 0x000077001312ca24 */ /* 0x040fe400078e0212 */
[----:B------:R-:W-:Y:S01]  /*0c60*/  @!P4 IMAD.WIDE.U32 R12, R19, c[0x0][0x1d8], R12 ;  /* 0x00007600130cca25 */ /* 0x000fe200078e000c */
[----:B------:R-:W-:Y:S02]  /*0c70*/  @!P5 IADD3 R19, R17, R8, RZ ;  /* 0x000000081113d210 */ /* 0x000fe40007ffe0ff */
[----:B------:R-:W-:-:S06]  /*0c80*/  CS2R R8, SRZ ;  /* 0x0000000000087805 */ /* 0x000fcc000001ff00 */
[----:B------:R-:W3:Y:S01]  /*0c90*/  @!P3 LDG.E.64 R8, [R14.64] ;  /* 0x000000120e08b981 */ /* 0x000ee2000c1e1b00 */
[----:B------:R-:W-:-:S03]  /*0ca0*/  @!P3 IADD3.X R11, R11, c[0x0][0x17c], RZ, P2, !PT ;  /* 0x00005f000b0bba10 */ /* 0x000fc600017fe4ff */
[----:B--2---:R-:W-:Y:S04]  /*0cb0*/  STL.64 [R1+0xc0], R20 ;  /* 0x0000c01401007387 */ /* 0x004fe80000100a00 */
[----:B---3--:R0:W-:Y:S02]  /*0cc0*/  STL.64 [R1+0x240], R8 ;  /* 0x0002400801007387 */ /* 0x0081e40000100a00 */
[----:B0-----:R-:W-:-:S06]  /*0cd0*/  CS2R R8, SRZ ;  /* 0x0000000000087805 */ /* 0x001fcc000001ff00 */
[----:B------:R0:W2:Y:S01]  /*0ce0*/  @!P3 LDG.E.64 R8, [R10.64] ;  /* 0x000000120a08b981 */ /* 0x0000a2000c1e1b00 */
[C---:B------:R-:W-:Y:S02]  /*0cf0*/  IADD3 R20, R2.reuse, 0x60, RZ ;  /* 0x0000006002147810 */ /* 0x040fe40007ffe0ff */
[----:B------:R-:W-:Y:S02]  /*0d00*/  IADD3 R24, R2, 0x70, RZ ;  /* 0x0000007002187810 */ /* 0x000fe40007ffe0ff */
[----:B------:R-:W-:Y:S02]  /*0d10*/  ISETP.GE.U32.AND P0, PT, R20, c[0x0][0x1e0], PT ;  /* 0x0000780014007a0c */ /* 0x000fe40003f06070 */
[----:B------:R-:W-:Y:S02]  /*0d20*/  SHF.R.S32.HI R25, RZ, 0x1f, R20 ;  /* 0x0000001fff197819 */ /* 0x000fe40000011414 */
[----:B------:R-:W-:Y:S02]  /*0d30*/  ISETP.GE.U32.AND P2, PT, R24, c[0x0][0x1e0], PT ;  /* 0x0000780018007a0c */ /* 0x000fe40003f46070 */
[----:B------:R-:W-:-:S02]  /*0d40*/  ISETP.GE.AND.EX P0, PT, R25, c[0x0][0x1e4], PT, P0 ;  /* 0x0000790019007a0c */ /* 0x000fc40003f06300 */
[----:B------:R-:W-:Y:S02]  /*0d50*/  SHF.R.S32.HI R21, RZ, 0x1f, R24 ;  /* 0x0000001fff157819 */ /* 0x000fe40000011418 */
[----:B------:R-:W-:Y:S02]  /*0d60*/  ISETP.GT.U32.OR P0, PT, R0, 0x22f, P0 ;  /* 0x0000022f0000780c */ /* 0x000fe40000704470 */
[----:B------:R-:W-:-:S04]  /*0d70*/  ISETP.GE.AND.EX P2, PT, R21, c[0x0][0x1e4], PT, P2 ;  /* 0x0000790015007a0c */ /* 0x000fc80003f46320 */
[----:B------:R-:W-:Y:S02]  /*0d80*/  ISETP.GT.U32.OR P2, PT, R0, 0x22f, P2 ;  /* 0x0000022f0000780c */ /* 0x000fe40001744470 */
[C---:B------:R-:W-:Y:S02]  /*0d90*/  @!P5 SHF.L.U32 R22, R16.reuse, 0x2, RZ ;  /* 0x000000021016d819 */ /* 0x040fe400000006ff */
[----:B------:R-:W-:-:S03]  /*0da0*/  @!P5 SHF.L.U64.HI R19, R16, 0x2, R19 ;  /* 0x000000021013d819 */ /* 0x000fc60000010213 */
[----:B------:R-:W-:Y:S01]  /*0db0*/  @!P0 MOV R14, R6 ;  /* 0x00000006000e8202 */ /* 0x000fe20000000f00 */
[----:B------:R-:W-:Y:S01]  /*0dc0*/  @!P0 IMAD R16, R25, c[0x0][0x1d8], RZ ;  /* 0x0000760019108a24 */ /* 0x000fe200078e02ff */
[----:B------:R-:W-:-:S03]  /*0dd0*/  @!P0 MOV R15, R5 ;  /* 0x00000005000f8202 */ /* 0x000fc60000000f00 */
[C---:B------:R-:W-:Y:S02]  /*0de0*/  @!P0 IMAD R16, R20.reuse, c[0x0][0x1dc], R16 ;  /* 0x0000770014108a24 */ /* 0x040fe400078e0210 */
[----:B------:R-:W-:Y:S01]  /*0df0*/  @!P2 IMAD R17, R21, c[0x0][0x1d8], RZ ;  /* 0x000076001511aa24 */ /* 0x000fe200078e02ff */
[----:B------:R-:W-:Y:S01]  /*0e00*/  @!P2 MOV R21, R5 ;  /* 0x000000050015a202 */ /* 0x000fe20000000f00 */
[----:B------:R-:W-:Y:S01]  /*0e10*/  @!P0 IMAD.WIDE.U32 R14, R20, c[0x0][0x1d8], R14 ;  /* 0x00007600140e8a25 */ /* 0x000fe200078e000e */
[----:B------:R-:W-:-:S03]  /*0e20*/  @!P2 MOV R20, R6 ;  /* 0x000000060014a202 */ /* 0x000fc60000000f00 */
[C---:B------:R-:W-:Y:S01]  /*0e30*/  @!P2 IMAD R17, R24.reuse, c[0x0][0x1dc], R17 ;  /* 0x000077001811aa24 */ /* 0x040fe200078e0211 */
[----:B0-----:R-:W-:Y:S01]  /*0e40*/  @!P0 IADD3 R11, R15, R16, RZ ;  /* 0x000000100f0b8210 */ /* 0x001fe20007ffe0ff */
[----:B------:R-:W-:Y:S01]  /*0e50*/  @!P2 IMAD.WIDE.U32 R20, R24, c[0x0][0x1d8], R20 ;  /* 0x000076001814aa25 */ /* 0x000fe200078e0014 */
[----:B------:R-:W-:-:S04]  /*0e60*/  @!P6 IADD3 R16, P3, R3, c[0x0][0x180], RZ ;  /* 0x000060000310ea10 */ /* 0x000fc80007f7e0ff */
[----:B------:R-:W-:Y:S02]  /*0e70*/  @!P2 IADD3 R15, R21, R17, RZ ;  /* 0x00000011150fa210 */ /* 0x000fe40007ffe0ff */
[----:B------:R-:W-:Y:S02]  /*0e80*/  @!P6 IADD3.X R17, R23, c[0x0][0x184], RZ, P3, !PT ;  /* 0x000061001711ea10 */ /* 0x000fe40001ffe4ff */
[C---:B------:R-:W-:Y:S02]  /*0e90*/  @!P0 SHF.L.U32 R10, R14.reuse, 0x2, RZ ;  /* 0x000000020e0a8819 */ /* 0x040fe400000006ff */
[----:B------:R-:W-:Y:S02]  /*0ea0*/  @!P0 SHF.L.U64.HI R11, R14, 0x2, R11 ;  /* 0x000000020e0b8819 */ /* 0x000fe4000001020b */
[----:B------:R-:W-:Y:S02]  /*0eb0*/  @!P6 IADD3 R14, P3, R3, c[0x0][0x178], RZ ;  /* 0x00005e00030eea10 */ /* 0x000fe40007f7e0ff */
[----:B------:R-:W-:-:S02]  /*0ec0*/  @!P2 SHF.L.U64.HI R3, R20, 0x2, R15 ;  /* 0x000000021403a819 */ /* 0x000fc4000001020f */
[----:B------:R-:W-:Y:S01]  /*0ed0*/  @!P6 IADD3.X R15, R23, c[0x0][0x17c], RZ, P3, !PT ;  /* 0x00005f00170fea10 */ /* 0x000fe20001ffe4ff */
[----:B------:R-:W-:Y:S01]  /*0ee0*/  CS2R R26, SRZ ;  /* 0x00000000001a7805 */ /* 0x000fe2000001ff00 */
[----:B------:R-:W-:-:S05]  /*0ef0*/  CS2R R24, SRZ ;  /* 0x0000000000187805 */ /* 0x000fca000001ff00 */
[----:B------:R0:W3:Y:S04]  /*0f00*/  @!P6 LDG.E.64 R26, [R14.64] ;  /* 0x000000120e1ae981 */ /* 0x0000e8000c1e1b00 */
[----:B--2---:R1:W-:Y:S02]  /*0f10*/  STL.64 [R1+0xc8], R8 ;  /* 0x0000c80801007387 */ /* 0x0043e40000100a00 */
[----:B-1----:R-:W-:-:S06]  /*0f20*/  CS2R R8, SRZ ;  /* 0x0000000000087805 */ /* 0x002fcc000001ff00 */
[----:B------:R1:W2:Y:S02]  /*0f30*/  @!P6 LDG.E.64 R8, [R16.64] ;  /* 0x000000121008e981 */ /* 0x0002a4000c1e1b00 */
[----:B-1----:R-:W-:-:S04]  /*0f40*/  @!P5 IADD3 R16, P3, R22, c[0x0][0x180], RZ ;  /* 0x000060001610da10 */ /* 0x002fc80007f7e0ff */
[----:B------:R-:W-:-:S05]  /*0f50*/  @!P5 IADD3.X R17, R19, c[0x0][0x184], RZ, P3, !PT ;  /* 0x000061001311da10 */ /* 0x000fca0001ffe4ff */
[----:B------:R1:W4:Y:S01]  /*0f60*/  @!P5 LDG.E.64 R24, [R16.64] ;  /* 0x000000121018d981 */ /* 0x000322000c1e1b00 */
[----:B------:R-:W-:Y:S02]  /*0f70*/  @!P4 IADD3 R18, R13, R18, RZ ;  /* 0x000000120d12c210 */ /* 0x000fe40007ffe0ff */
[C---:B------:R-:W-:Y:S02]  /*0f80*/  @!P4 SHF.L.U32 R13, R12.reuse, 0x2, RZ ;  /* 0x000000020c0dc819 */ /* 0x040fe400000006ff */
[----:B------:R-:W-:Y:S02]  /*0f90*/  @!P4 SHF.L.U64.HI R12, R12, 0x2, R18 ;  /* 0x000000020c0cc819 */ /* 0x000fe40000010212 */
[----:B------:R-:W-:Y:S02]  /*0fa0*/  @!P2 SHF.L.U32 R18, R20, 0x2, RZ ;  /* 0x000000021412a819 */ /* 0x000fe400000006ff */
[----:B------:R-:W-:-:S04]  /*0fb0*/  @!P5 IADD3 R20, P3, R22, c[0x0][0x178], RZ ;  /* 0x00005e001614da10 */ /* 0x000fc80007f7e0ff */
[----:B------:R-:W-:Y:S02]  /*0fc0*/  @!P5 IADD3.X R21, R19, c[0x0][0x17c], RZ, P3, !PT ;  /* 0x00005f001315da10 */ /* 0x000fe40001ffe4ff */
[----:B0-----:R-:W-:-:S04]  /*0fd0*/  @!P4 IADD3 R14, P3, R13, c[0x0][0x180], RZ ;  /* 0x000060000d0eca10 */ /* 0x001fc80007f7e0ff */
[----:B------:R-:W-:Y:S01]  /*0fe0*/  @!P4 IADD3.X R15, R12, c[0x0][0x184], RZ, P3, !PT ;  /* 0x000061000c0fca10 */ /* 0x000fe20001ffe4ff */
[----:B------:R-:W-:Y:S01]  /*0ff0*/  CS2R R22, SRZ ;  /* 0x0000000000167805 */ /* 0x000fe2000001ff00 */
[----:B--2---:R0:W-:Y:S02]  /*1000*/  STL.64 [R1+0x18], R8 ;  /* 0x0000180801007387 */ /* 0x0041e40000100a00 */
[----:B0-----:R-:W-:-:S06]  /*1010*/  CS2R R8, SRZ ;  /* 0x0000000000087805 */ /* 0x001fcc000001ff00 */
[----:B------:R0:W2:Y:S01]  /*1020*/  @!P5 LDG.E.64 R8, [R20.64] ;  /* 0x000000121408d981 */ /* 0x0000a2000c1e1b00 */
[----:B-1----:R-:W-:-:S03]  /*1030*/  @!P4 IADD3 R16, P5, R13, c[0x0][0x178], RZ ;  /* 0x00005e000d10ca10 */ /* 0x002fc60007fbe0ff */
[----:B---3--:R1:W-:Y:S01]  /*1040*/  STL.64 [R1+0xd0], R26 ;  /* 0x0000d01a01007387 */ /* 0x0083e20000100a00 */
[----:B------:R-:W-:-:S03]  /*1050*/  @!P4 IADD3.X R17, R12, c[0x0][0x17c], RZ, P5, !PT ;  /* 0x00005f000c11ca10 */ /* 0x000fc60002ffe4ff */
[----:B----4-:R3:W-:Y:S01]  /*1060*/  STL.64 [R1+0x20], R24 ;  /* 0x0000201801007387 */ /* 0x0107e20000100a00 */
[----:B-1----:R-:W-:Y:S01]  /*1070*/  CS2R R26, SRZ ;  /* 0x00000000001a7805 */ /* 0x002fe2000001ff00 */
[----:B---3--:R-:W-:Y:S01]  /*1080*/  CS2R R24, SRZ ;  /* 0x0000000000187805 */ /* 0x008fe2000001ff00 */
[----:B0-----:R-:W-:-:S04]  /*1090*/  @!P0 IADD3 R20, P6, R10, c[0x0][0x180], RZ ;  /* 0x000060000a148a10 */ /* 0x001fc80007fde0ff */
[----:B------:R-:W3:Y:S04]  /*10a0*/  @!P4 LDG.E.64 R26, [R14.64] ;  /* 0x000000120e1ac981 */ /* 0x000ee8000c1e1b00 */
[----:B------:R0:W4:Y:S01]  /*10b0*/  @!P4 LDG.E.64 R24, [R16.64] ;  /* 0x000000121018c981 */ /* 0x000122000c1e1b00 */
[----:B------:R-:W-:Y:S02]  /*10c0*/  @!P0 IADD3 R10, P4, R10, c[0x0][0x178], RZ ;  /* 0x00005e000a0a8a10 */ /* 0x000fe40007f9e0ff */
[C---:B------:R-:W-:Y:S02]  /*10d0*/  @!P0 IADD3.X R21, R11.reuse, c[0x0][0x184], RZ, P6, !PT ;  /* 0x000061000b158a10 */ /* 0x040fe400037fe4ff */
[----:B------:R-:W-:-:S03]  /*10e0*/  @!P0 IADD3.X R11, R11, c[0x0][0x17c], RZ, P4, !PT ;  /* 0x00005f000b0b8a10 */ /* 0x000fc600027fe4ff */
[----:B------:R-:W4:Y:S01]  /*10f0*/  @!P0 LDG.E.64 R22, [R20.64] ;  /* 0x0000001214168981 */ /* 0x000f22000c1e1b00 */
[----:B0-----:R-:W-:-:S06]  /*1100*/  CS2R R16, SRZ ;  /* 0x0000000000107805 */ /* 0x001fcc000001ff00 */
[----:B------:R-:W4:Y:S04]  /*1110*/  @!P0 LDG.E.64 R16, [R10.64] ;  /* 0x000000120a108981 */ /* 0x000f28000c1e1b00 */
[----:B--2---:R0:W-:Y:S02]  /*1120*/  STL.64 [R1+0xe0], R8 ;  /* 0x0000e00801007387 */ /* 0x0041e40000100a00 */
[----:B0-----:R-:W-:-:S04]  /*1130*/  IADD3 R9, R2, 0x80, RZ ;  /* 0x0000008002097810 */ /* 0x001fc80007ffe0ff */
[----:B------:R-:W-:Y:S02]  /*1140*/  ISETP.GE.U32.AND P3, PT, R9, c[0x0][0x1e0], PT ;  /* 0x0000780009007a0c */ /* 0x000fe40003f66070 */
[----:B------:R-:W-:-:S04]  /*1150*/  SHF.R.S32.HI R8, RZ, 0x1f, R9 ;  /* 0x0000001fff087819 */ /* 0x000fc80000011409 */
[----:B------:R-:W-:Y:S01]  /*1160*/  ISETP.GE.AND.EX P3, PT, R8, c[0x0][0x1e4], PT, P3 ;  /* 0x0000790008007a0c */ /* 0x000fe20003f66330 */
[----:B---3--:R0:W-:Y:S03]  /*1170*/  STL.64 [R1+0x30], R26 ;  /* 0x0000301a01007387 */ /* 0x0081e60000100a00 */
[----:B------:R-:W-:Y:S01]  /*1180*/  ISETP.GT.U32.OR P3, PT, R0, 0x22f, P3 ;  /* 0x0000022f0000780c */ /* 0x000fe20001f64470 */
[----:B----4-:R1:W-:Y:S01]  /*1190*/  STL.64 [R1+0xe8], R24 ;  /* 0x0000e81801007387 */ /* 0x0103e20000100a00 */
[C---:B0-----:R-:W-:Y:S02]  /*11a0*/  IADD3 R26, R2.reuse, 0x90, RZ ;  /* 0x00000090021a7810 */ /* 0x041fe40007ffe0ff */
[C---:B-1----:R-:W-:Y:S02]  /*11b0*/  IADD3 R25, R2.reuse, 0xa0, RZ ;  /* 0x000000a002197810 */ /* 0x042fe40007ffe0ff */
[----:B------:R-:W-:-:S02]  /*11c0*/  IADD3 R24, R2, 0xb0, RZ ;  /* 0x000000b002187810 */ /* 0x000fc40007ffe0ff */
[----:B------:R-:W-:Y:S02]  /*11d0*/  ISETP.GE.U32.AND P5, PT, R26, c[0x0][0x1e0], PT ;  /* 0x000078001a007a0c */ /* 0x000fe40003fa6070 */
[----:B------:R-:W-:Y:S02]  /*11e0*/  ISETP.GE.U32.AND P6, PT, R25, c[0x0][0x1e0], PT ;  /* 0x0000780019007a0c */ /* 0x000fe40003fc6070 */
[----:B------:R-:W-:Y:S02]  /*11f0*/  SHF.R.S32.HI R15, RZ, 0x1f, R26 ;  /* 0x0000001fff0f7819 */ /* 0x000fe4000001141a */
[----:B------:R-:W-:Y:S02]  /*1200*/  SHF.R.S32.HI R14, RZ, 0x1f, R25 ;  /* 0x0000001fff0e7819 */ /* 0x000fe40000011419 */
[----:B------:R-:W-:Y:S02]  /*1210*/  ISETP.GE.U32.AND P4, PT, R24, c[0x0][0x1e0], PT ;  /* 0x0000780018007a0c */ /* 0x000fe40003f86070 */
[----:B------:R-:W-:Y:S01]  /*1220*/  SHF.R.S32.HI R13, RZ, 0x1f, R24 ;  /* 0x0000001fff0d7819 */ /* 0x000fe20000011418 */
[----:B------:R0:W-:Y:S01]  /*1230*/  STL.64 [R1+0xf0], R16 ;  /* 0x0000f01001007387 */ /* 0x0001e20000100a00 */
[----:B------:R-:W-:-:S02]  /*1240*/  ISETP.GE.AND.EX P5, PT, R15, c[0x0][0x1e4], PT, P5 ;  /* 0x000079000f007a0c */ /* 0x000fc40003fa6350 */
[----:B------:R-:W-:Y:S02]  /*1250*/  ISETP.GE.AND.EX P6, PT, R14, c[0x0][0x1e4], PT, P6 ;  /* 0x000079000e007a0c */ /* 0x000fe40003fc6360 */
[----:B------:R-:W-:Y:S01]  /*1260*/  ISETP.GE.AND.EX P0, PT, R13, c[0x0][0x1e4], PT, P4 ;  /* 0x000079000d007a0c */ /* 0x000fe20003f06340 */
[----:B------:R-:W-:Y:S01]  /*1270*/  @!P3 IMAD R12, R8, c[0x0][0x1d8], RZ ;  /* 0x00007600080cba24 */ /* 0x000fe200078e02ff */
[----:B------:R-:W-:Y:S02]  /*1280*/  @!P3 MOV R10, R6 ;  /* 0x00000006000ab202 */ /* 0x000fe40000000f00 */
[----:B------:R-:W-:Y:S02]  /*1290*/  @!P3 MOV R11, R5 ;  /* 0x00000005000bb202 */ /* 0x000fe40000000f00 */
[----:B0-----:R-:W-:Y:S02]  /*12a0*/  @!P2 IADD3 R16, P4, R18, c[0x0][0x180], RZ ;  /* 0x000060001210aa10 */ /* 0x001fe40007f9e0ff */
[----:B------:R-:W-:-:S02]  /*12b0*/  ISETP.GT.U32.OR P5, PT, R0, 0x22f, P5 ;  /* 0x0000022f0000780c */ /* 0x000fc40002fa4470 */
[C---:B------:R-:W-:Y:S02]  /*12c0*/  ISETP.GT.U32.OR P6, PT, R0.reuse, 0x22f, P6 ;  /* 0x0000022f0000780c */ /* 0x040fe400037c4470 */
[----:B------:R-:W-:Y:S01]  /*12d0*/  ISETP.GT.U32.OR P0, PT, R0, 0x22f, P0 ;  /* 0x0000022f0000780c */ /* 0x000fe20000704470 */
[----:B------:R-:W-:Y:S01]  /*12e0*/  @!P3 IMAD R12, R9, c[0x0][0x1dc], R12 ;  /* 0x00007700090cba24 */ /* 0x000fe200078e020c */
[----:B------:R-:W-:Y:S01]  /*12f0*/  @!P2 IADD3.X R17, R3, c[0x0][0x184], RZ, P4, !PT ;  /* 0x000061000311aa10 */ /* 0x000fe200027fe4ff */
[----:B------:R-:W-:Y:S01]  /*1300*/  @!P3 IMAD.WIDE.U32 R10, R9, c[0x0][0x1d8], R10 ;  /* 0x00007600090aba25 */ /* 0x000fe200078e000a */
[----:B------:R-:W-:-:S04]  /*1310*/  @!P2 IADD3 R18, P4, R18, c[0x0][0x178], RZ ;  /* 0x00005e001212aa10 */ /* 0x000fc80007f9e0ff */
[----:B------:R-:W-:Y:S02]  /*1320*/  @!P2 IADD3.X R19, R3, c[0x0][0x17c], RZ, P4, !PT ;  /* 0x00005f000313aa10 */ /* 0x000fe400027fe4ff */
[----:B------:R-:W-:Y:S01]  /*1330*/  @!P3 IADD3 R3, R11, R12, RZ ;  /* 0x0000000c0b03b210 */ /* 0x000fe20007ffe0ff */
[----:B------:R0:W-:Y:S01]  /*1340*/  STL.64 [R1+0x38], R22 ;  /* 0x0000381601007387 */ /* 0x0001e20000100a00 */
[----:B------:R-:W-:Y:S02]  /*1350*/  @!P5 IMAD R11, R15, c[0x0][0x1d8], RZ ;  /* 0x000076000f0bda24 */ /* 0x000fe400078e02ff */
[----:B------:R-:W-:Y:S02]  /*1360*/  @!P3 SHF.L.U64.HI R3, R10, 0x2, R3 ;  /* 0x000000020a03b819 */ /* 0x000fe40000010203 */
[----:B------:R-:W-:Y:S02]  /*1370*/  @!P6 MOV R15, R5 ;  /* 0x00000005000fe202 */ /* 0x000fe40000000f00 */
[----:B------:R-:W-:-:S02]  /*1380*/  @!P0 MOV R20, R6 ;  /* 0x0000000600148202 */ /* 0x000fc40000000f00 */
[----:B------:R-:W-:Y:S02]  /*1390*/  @!P0 MOV R21, R5 ;  /* 0x0000000500158202 */ /* 0x000fe40000000f00 */
[----:B0-----:R-:W-:Y:S01]  /*13a0*/  @!P3 SHF.L.U32 R22, R10, 0x2, RZ ;  /* 0x000000020a16b819 */ /* 0x001fe200000006ff */
[----:B------:R-:W-:Y:S01]  /*13b0*/  @!P6 IMAD R10, R14, c[0x0][0x1d8], RZ ;  /* 0x000076000e0aea24 */ /* 0x000fe200078e02ff */
[----:B------:R-:W-:Y:S01]  /*13c0*/  @!P6 MOV R14, R6 ;  /* 0x00000006000ee202 */ /* 0x000fe20000000f00 */
[----:B------:R-:W-:Y:S02]  /*13d0*/  @!P0 IMAD R23, R13, c[0x0][0x1d8], RZ ;  /* 0x000076000d178a24 */ /* 0x000fe400078e02ff */
        /* <DEDUP_REMOVED lines=9> */
[----:B------:R-:W-:Y:S02]  /*1470*/  ISETP.GE.AND.EX P4, PT, R9, c[0x0][0x1e4], PT, P4 ;  /* 0x0000790009007a0c */ /* 0x000fe40003f86340 */
[----:B------:R-:W-:Y:S02]  /*1480*/  @!P5 MOV R12, R6 ;  /* 0x00000006000cd202 */ /* 0x000fe40000000f00 */
[----:B------:R-:W-:Y:S02]  /*1490*/  ISETP.GT.U32.OR P4, PT, R0, 0x22f, P4 ;  /* 0x0000022f0000780c */ /* 0x000fe40002784470 */
[----:B------:R-:W-:Y:S01]  /*14a0*/  @!P5 MOV R13, R5 ;  /* 0x00000005000dd202 */ /* 0x000fe20000000f00 */
[----:B------:R-:W-:-:S04]  /*14b0*/  @!P5 IMAD R11, R26, c[0x0][0x1dc], R11 ;  /* 0x000077001a0bda24 */ /* 0x000fc800078e020b */
[----:B------:R-:W-:Y:S02]  /*14c0*/  @!P5 IMAD.WIDE.U32 R12, R26, c[0x0][0x1d8], R12 ;  /* 0x000076001a0cda25 */ /* 0x000fe400078e000c */
[----:B------:R-:W-:-:S03]  /*14d0*/  CS2R R26, SRZ ;  /* 0x00000000001a7805 */ /* 0x000fc6000001ff00 */
[----:B------:R-:W-:Y:S02]  /*14e0*/  @!P5 IADD3 R11, R13, R11, RZ ;  /* 0x0000000b0d0bd210 */ /* 0x000fe40007ffe0ff */
[----:B------:R-:W-:Y:S01]  /*14f0*/  @!P6 IADD3 R13, R15, R10, RZ ;  /* 0x0000000a0f0de210 */ /* 0x000fe20007ffe0ff */
[----:B------:R1:W3:Y:S01]  /*1500*/  @!P2 LDG.E.64 R26, [R16.64] ;  /* 0x00000012101aa981 */ /* 0x0002e2000c1e1b00 */
[----:B------:R-:W-:Y:S01]  /*1510*/  @!P0 IADD3 R15, R21, R23, RZ ;  /* 0x00000017150f8210 */ /* 0x000fe20007ffe0ff */
[----:B------:R-:W-:Y:S01]  /*1520*/  @!P4 IMAD R21, R9, c[0x0][0x1d8], RZ ;  /* 0x000076000915ca24 */ /* 0x000fe200078e02ff */
[----:B0-----:R-:W-:Y:S02]  /*1530*/  @!P4 MOV R18, R6 ;  /* 0x000000060012c202 */ /* 0x001fe40000000f00 */
[----:B------:R-:W-:Y:S01]  /*1540*/  @!P4 MOV R19, R5 ;  /* 0x000000050013c202 */ /* 0x000fe20000000f00 */
[----:B------:R-:W-:Y:S01]  /*1550*/  @!P4 IMAD R21, R8, c[0x0][0x1dc], R21 ;  /* 0x000077000815ca24 */ /* 0x000fe200078e0215 */
[----:B------:R-:W-:-:S02]  /*1560*/  @!P5 SHF.L.U32 R10, R12, 0x2, RZ ;  /* 0x000000020c0ad819 */ /* 0x000fc400000006ff */
[----:B-1----:R-:W-:Y:S01]  /*1570*/  @!P3 IADD3 R16, P2, R22, c[0x0][0x180], RZ ;  /* 0x000060001610ba10 */ /* 0x002fe20007f5e0ff */
[----:B------:R-:W-:Y:S01]  /*1580*/  @!P4 IMAD.WIDE.U32 R18, R8, c[0x0][0x1d8], R18 ;  /* 0x000076000812ca25 */ /* 0x000fe200078e0012 */
[----:B------:R-:W-:Y:S02]  /*1590*/  @!P5 SHF.L.U64.HI R11, R12, 0x2, R11 ;  /* 0x000000020c0bd819 */ /* 0x000fe4000001020b */
[C---:B------:R-:W-:Y:S02]  /*15a0*/  @!P6 SHF.L.U32 R12, R14.reuse, 0x2, RZ ;  /* 0x000000020e0ce819 */ /* 0x040fe400000006ff */
[----:B------:R-:W-:Y:S02]  /*15b0*/  @!P6 SHF.L.U64.HI R13, R14, 0x2, R13 ;  /* 0x000000020e0de819 */ /* 0x000fe4000001020d */
[C---:B------:R-:W-:Y:S02]  /*15c0*/  @!P0 SHF.L.U32 R14, R20.reuse, 0x2, RZ ;  /* 0x00000002140e8819 */ /* 0x040fe400000006ff */
[----:B------:R-:W-:-:S02]  /*15d0*/  @!P0 SHF.L.U64.HI R15, R20, 0x2, R15 ;  /* 0x00000002140f8819 */ /* 0x000fc4000001020f */
[----:B------:R-:W-:Y:S02]  /*15e0*/  @!P3 IADD3.X R17, R3, c[0x0][0x184], RZ, P2, !PT ;  /* 0x000061000311ba10 */ /* 0x000fe400017fe4ff */
[----:B------:R-:W-:Y:S01]  /*15f0*/  @!P3 IADD3 R20, P2, R22, c[0x0][0x178], RZ ;  /* 0x00005e001614ba10 */ /* 0x000fe20007f5e0ff */
[----:B------:R-:W-:Y:S01]  /*1600*/  CS2R R8, SRZ ;  /* 0x0000000000087805 */ /* 0x000fe2000001ff00 */
[----:B------:R-:W-:Y:S02]  /*1610*/  @!P4 IADD3 R22, R19, R21, RZ ;  /* 0x000000151316c210 */ /* 0x000fe40007ffe0ff */
[----:B------:R-:W-:-:S05]  /*1620*/  @!P3 IADD3.X R21, R3, c[0x0][0x17c], RZ, P2, !PT ;  /* 0x00005f000315ba10 */ /* 0x000fca00017fe4ff */
[----:B------:R-:W4:Y:S04]  /*1630*/  @!P3 LDG.E.64 R8, [R20.64] ;  /* 0x000000121408b981 */ /* 0x000f28000c1e1b00 */
[----:B--2---:R0:W-:Y:S02]  /*1640*/  STL.64 [R1+0xf8], R24 ;  /* 0x0000f81801007387 */ /* 0x0041e40000100a00 */
[----:B0-----:R-:W-:-:S06]  /*1650*/  CS2R R24, SRZ ;  /* 0x0000000000187805 */ /* 0x001fcc000001ff00 */
[----:B------:R0:W2:Y:S01]  /*1660*/  @!P3 LDG.E.64 R24, [R16.64] ;  /* 0x000000121018b981 */ /* 0x0000a2000c1e1b00 */
[C---:B------:R-:W-:Y:S02]  /*1670*/  @!P4 SHF.L.U32 R3, R18.reuse, 0x2, RZ ;  /* 0x000000021203c819 */ /* 0x040fe400000006ff */
[----:B------:R-:W-:Y:S02]  /*1680*/  @!P4 SHF.L.U64.HI R22, R18, 0x2, R22 ;  /* 0x000000021216c819 */ /* 0x000fe40000010216 */
[----:B0-----:R-:W-:-:S04]  /*1690*/  @!P5 IADD3 R16, P3, R10, c[0x0][0x180], RZ ;  /* 0x000060000a10da10 */ /* 0x001fc80007f7e0ff */
[----:B------:R-:W-:Y:S02]  /*16a0*/  @!P5 IADD3.X R17, R11, c[0x0][0x184], RZ, P3, !PT ;  /* 0x000061000b11da10 */ /* 0x000fe40001ffe4ff */
[----:B------:R-:W-:-:S04]  /*16b0*/  @!P6 IADD3 R18, P3, R12, c[0x0][0x180], RZ ;  /* 0x000060000c12ea10 */ /* 0x000fc80007f7e0ff */
[----:B------:R-:W-:Y:S01]  /*16c0*/  @!P6 IADD3.X R19, R13, c[0x0][0x184], RZ, P3, !PT ;  /* 0x000061000d13ea10 */ /* 0x000fe20001ffe4ff */
[----:B--2---:R0:W-:Y:S04]  /*16d0*/  STL.64 [R1+0x48], R24 ;  /* 0x0000481801007387 */ /* 0x0041e80000100a00 */
[----:B---3--:R-:W-:Y:S04]  /*16e0*/  STL.64 [R1+0x40], R26 ;  /* 0x0000401a01007387 */ /* 0x008fe80000100a00 */
[----:B----4-:R1:W-:Y:S01]  /*16f0*/  STL.64 [R1+0x110], R8 ;  /* 0x0001100801007387 */ /* 0x0103e20000100a00 */
[----:B0-----:R-:W-:-:S06]  /*1700*/  CS2R R24, SRZ ;  /* 0x0000000000187805 */ /* 0x001fcc000001ff00 */
[----:B------:R-:W2:Y:S01]  /*1710*/  @!P5 LDG.E.64 R24, [R16.64] ;  /* 0x000000121018d981 */ /* 0x000ea2000c1e1b00 */
[----:B-1----:R-:W-:-:S06]  /*1720*/  CS2R R8, SRZ ;  /* 0x0000000000087805 */ /* 0x002fcc000001ff00 */
[----:B------:R-:W3:Y:S01]  /*1730*/  @!P6 LDG.E.64 R8, [R18.64] ;  /* 0x000000121208e981 */ /* 0x000ee2000c1e1b00 */
[----:B------:R-:W-:Y:S01]  /*1740*/  @!P5 IADD3 R10, P2, R10, c[0x0][0x178], RZ ;  /* 0x00005e000a0ada10 */ /* 0x000fe20007f5e0ff */
[----:B------:R-:W-:-:S03]  /*1750*/  CS2R R26, SRZ ;  /* 0x00000000001a7805 */ /* 0x000fc6000001ff00 */
[----:B------:R-:W-:-:S05]  /*1760*/  @!P5 IADD3.X R11, R11, c[0x0][0x17c], RZ, P2, !PT ;  /* 0x00005f000b0bda10 */ /* 0x000fca00017fe4ff */
[----:B------:R0:W4:Y:S01]  /*1770*/  @!P5 LDG.E.64 R26, [R10.64] ;  /* 0x000000120a1ad981 */ /* 0x000122000c1e1b00 */
[----:B------:R-:W-:-:S04]  /*1780*/  @!P6 IADD3 R12, P5, R12, c[0x0][0x178], RZ ;  /* 0x00005e000c0cea10 */ /* 0x000fc80007fbe0ff */
[----:B------:R-:W-:Y:S01]  /*1790*/  @!P6 IADD3.X R13, R13, c[0x0][0x17c], RZ, P5, !PT ;  /* 0x00005f000d0dea10 */ /* 0x000fe20002ffe4ff */
[----:B--2---:R-:W-:Y:S04]  /*17a0*/  STL.64 [R1+0x50], R24 ;  /* 0x0000501801007387 */ /* 0x004fe80000100a00 */
[----:B---3--:R1:W-:Y:S02]  /*17b0*/  STL.64 [R1+0x58], R8 ;  /* 0x0000580801007387 */ /* 0x0083e40000100a00 */
[----:B-1----:R-:W-:-:S06]  /*17c0*/  CS2R R8, SRZ ;  /* 0x0000000000087805 */ /* 0x002fcc000001ff00 */
[----:B------:R1:W2:Y:S01]  /*17d0*/  @!P6 LDG.E.64 R8, [R12.64] ;  /* 0x000000120c08e981 */ /* 0x0002a2000c1e1b00 */
[----:B------:R-:W-:Y:S02]  /*17e0*/  IADD3 R23, R2, 0xe0, RZ ;  /* 0x000000e002177810 */ /* 0x000fe40007ffe0ff */
[----:B------:R-:W-:Y:S02]  /*17f0*/  @!P0 IADD3 R16, P5, R14, c[0x0][0x180], RZ ;  /* 0x000060000e108a10 */ /* 0x000fe40007fbe0ff */
[----:B------:R-:W-:Y:S02]  /*1800*/  ISETP.GE.U32.AND P2, PT, R23, c[0x0][0x1e0], PT ;  /* 0x0000780017007a0c */ /* 0x000fe40003f46070 */
[----:B0-----:R-:W-:Y:S02]  /*1810*/  SHF.R.S32.HI R10, RZ, 0x1f, R23 ;  /* 0x0000001fff0a7819 */ /* 0x001fe40000011417 */
[----:B------:R-:W-:Y:S02]  /*1820*/  @!P0 IADD3.X R17, R15, c[0x0][0x184], RZ, P5, !PT ;  /* 0x000061000f118a10 */ /* 0x000fe40002ffe4ff */
[----:B------:R-:W-:-:S04]  /*1830*/  ISETP.GE.AND.EX P2, PT, R10, c[0x0][0x1e4], PT, P2 ;  /* 0x000079000a007a0c */ /* 0x000fc80003f46320 */
[----:B------:R-:W-:Y:S02]  /*1840*/  ISETP.GT.U32.OR P2, PT, R0, 0x22f, P2 ;  /* 0x0000022f0000780c */ /* 0x000fe40001744470 */
[----:B------:R-:W-:-:S11]  /*1850*/  @!P0 IADD3 R14, P6, R14, c[0x0][0x178], RZ ;  /* 0x00005e000e0e8a10 */ /* 0x000fd60007fde0ff */
[----:B-1----:R-:W-:Y:S01]  /*1860*/  @!P2 MOV R12, R6 ;  /* 0x00000006000ca202 */ /* 0x002fe20000000f00 */
[----:B------:R-:W-:Y:S01]  /*1870*/  @!P2 IMAD R19, R10, c[0x0][0x1d8], RZ ;  /* 0x000076000a13aa24 */ /* 0x000fe200078e02ff */
[----:B------:R-:W-:-:S03]  /*1880*/  @!P2 MOV R13, R5 ;  /* 0x00000005000da202 */ /* 0x000fc60000000f00 */
[C---:B------:R-:W-:Y:S02]  /*1890*/  @!P2 IMAD R19, R23.reuse, c[0x0][0x1dc], R19 ;  /* 0x000077001713aa24 */ /* 0x040fe400078e0213 */
[----:B------:R-:W-:Y:S01]  /*18a0*/  @!P2 IMAD.WIDE.U32 R12, R23, c[0x0][0x1d8], R12 ;  /* 0x00007600170caa25 */ /* 0x000fe200078e000c */
[----:B------:R-:W-:Y:S01]  /*18b0*/  @!P0 IADD3.X R15, R15, c[0x0][0x17c], RZ, P6, !PT ;  /* 0x00005f000f0f8a10 */ /* 0x000fe200037fe4ff */
[----:B--2---:R0:W-:Y:S02]  /*18c0*/  STL.64 [R1+0x128], R8 ;  /* 0x0001280801007387 */ /* 0x0041e40000100a00 */
[----:B0-----:R-:W-:-:S04]  /*18d0*/  IADD3 R9, R2, 0xf0, RZ ;  /* 0x000000f002097810 */ /* 0x001fc80007ffe0ff */
[----:B------:R-:W-:Y:S02]  /*18e0*/  ISETP.GE.U32.AND P5, PT, R9, c[0x0][0x1e0], PT ;  /* 0x0000780009007a0c */ /* 0x000fe40003fa6070 */
[----:B------:R-:W-:-:S04]  /*18f0*/  SHF.R.S32.HI R20, RZ, 0x1f, R9 ;  /* 0x0000001fff147819 */ /* 0x000fc80000011409 */
[----:B------:R-:W-:-:S04]  /*1900*/  ISETP.GE.AND.EX P5, PT, R20, c[0x0][0x1e4], PT, P5 ;  /* 0x0000790014007a0c */ /* 0x000fc80003fa6350 */
[----:B------:R-:W-:Y:S01]  /*1910*/  ISETP.GT.U32.OR P5, PT, R0, 0x22f, P5 ;  /* 0x0000022f0000780c */ /* 0x000fe20002fa4470 */
[----:B----4-:R0:W-:-:S12]  /*1920*/  STL.64 [R1+0x118], R26 ;  /* 0x0001181a01007387 */ /* 0x0101d80000100a00 */
[----:B------:R-:W-:Y:S02]  /*1930*/  @!P5 IMAD R23, R20, c[0x0][0x1d8], RZ ;  /* 0x000076001417da24 */ /* 0x000fe400078e02ff */
[----:B------:R-:W-:Y:S01]  /*1940*/  CS2R R20, SRZ ;  /* 0x0000000000147805 */ /* 0x000fe2000001ff00 */
[----:B0-----:R-:W-:-:S05]  /*1950*/  CS2R R26, SRZ ;  /* 0x00000000001a7805 */ /* 0x001fca000001ff00 */
[----:B------:R0:W2:Y:S04]  /*1960*/  @!P0 LDG.E.64 R20, [R14.64] ;  /* 0x000000120e148981 */ /* 0x0000a8000c1e1b00 */
[----:B------:R1:W3:Y:S01]  /*1970*/  @!P0 LDG.E.64 R26, [R16.64] ;  /* 0x00000012101a8981 */ /* 0x0002e2000c1e1b00 */
[----:B------:R-:W-:-:S04]  /*1980*/  IADD3 R25, R2, 0xd0, RZ ;  /* 0x000000d002197810 */ /* 0x000fc80007ffe0ff */
[----:B------:R-:W-:Y:S02]  /*1990*/  ISETP.GE.U32.AND P3, PT, R25, c[0x0][0x1e0], PT ;  /* 0x0000780019007a0c */ /* 0x000fe40003f66070 */
[----:B------:R-:W-:-:S04]  /*19a0*/  SHF.R.S32.HI R11, RZ, 0x1f, R25 ;  /* 0x0000001fff0b7819 */ /* 0x000fc80000011419 */
[----:B------:R-:W-:Y:S02]  /*19b0*/  ISETP.GE.AND.EX P3, PT, R11, c[0x0][0x1e4], PT, P3 ;  /* 0x000079000b007a0c */ /* 0x000fe40003f66330 */
[----:B------:R-:W-:Y:S02]  /*19c0*/  IADD3 R8, R2, 0x100, RZ ;  /* 0x0000010002087810 */ /* 0x000fe40007ffe0ff */
[----:B------:R-:W-:Y:S02]  /*19d0*/  ISETP.GT.U32.OR P3, PT, R0, 0x22f, P3 ;  /* 0x0000022f0000780c */ /* 0x000fe40001f64470 */
[----:B------:R-:W-:Y:S02]  /*19e0*/  ISETP.GE.U32.AND P6, PT, R8, c[0x0][0x1e0], PT ;  /* 0x0000780008007a0c */ /* 0x000fe40003fc6070 */
[----:B------:R-:W-:-:S04]  /*19f0*/  SHF.R.S32.HI R24, RZ, 0x1f, R8 ;  /* 0x0000001fff187819 */ /* 0x000fc80000011408 */
[----:B------:R-:W-:-:S04]  /*1a00*/  ISETP.GE.AND.EX P6, PT, R24, c[0x0][0x1e4], PT, P6 ;  /* 0x0000790018007a0c */ /* 0x000fc80003fc6360 */
[----:B------:R-:W-:Y:S01]  /*1a10*/  ISETP.GT.U32.OR P6, PT, R0, 0x22f, P6 ;  /* 0x0000022f0000780c */ /* 0x000fe200037c4470 */
[----:B------:R-:W-:Y:S01]  /*1a20*/  @!P3 IMAD R18, R11, c[0x0][0x1d8], RZ ;  /* 0x000076000b12ba24 */ /* 0x000fe200078e02ff */
[----:B------:R-:W-:Y:S02]  /*1a30*/  @!P3 MOV R10, R6 ;  /* 0x00000006000ab202 */ /* 0x000fe40000000f00 */
[----:B------:R-:W-:Y:S01]  /*1a40*/  @!P3 MOV R11, R5 ;  /* 0x00000005000bb202 */ /* 0x000fe20000000f00 */
[----:B------:R-:W-:Y:S01]  /*1a50*/  @!P3 IMAD R18, R25, c[0x0][0x1dc], R18 ;  /* 0x000077001912ba24 */ /* 0x000fe200078e0212 */
[----:B------:R-:W-:-:S03]  /*1a60*/  @!P2 IADD3 R19, R13, R19, RZ ;  /* 0x000000130d13a210 */ /* 0x000fc60007ffe0ff */
[----:B------:R-:W-:-:S05]  /*1a70*/  @!P3 IMAD.WIDE.U32 R10, R25, c[0x0][0x1d8], R10 ;  /* 0x00007600190aba25 */ /* 0x000fca00078e000a */
[----:B------:R-:W-:Y:S02]  /*1a80*/  @!P3 IADD3 R18, R11, R18, RZ ;  /* 0x000000120b12b210 */ /* 0x000fe40007ffe0ff */
[C---:B------:R-:W-:Y:S02]  /*1a90*/  @!P2 SHF.L.U32 R11, R12.reuse, 0x2, RZ ;  /* 0x000000020c0ba819 */ /* 0x040fe400000006ff */
[----:B------:R-:W-:Y:S01]  /*1aa0*/  @!P2 SHF.L.U64.HI R12, R12, 0x2, R19 ;  /* 0x000000020c0ca819 */ /* 0x000fe20000010213 */
[----:B------:R-:W-:Y:S01]  /*1ab0*/  @!P6 IMAD R19, R24, c[0x0][0x1d8], RZ ;  /* 0x000076001813ea24 */ /* 0x000fe200078e02ff */
[-C--:B0-----:R-:W-:Y:S02]  /*1ac0*/  @!P6 MOV R14, R6.reuse ;  /* 0x00000006000ee202 */ /* 0x081fe40000000f00 */
[----:B------:R-:W-:Y:S01]  /*1ad0*/  @!P6 MOV R15, R5 ;  /* 0x00000005000fe202 */ /* 0x000fe20000000f00 */
[----:B------:R-:W-:Y:S01]  /*1ae0*/  @!P6 IMAD R19, R8, c[0x0][0x1dc], R19 ;  /* 0x000077000813ea24 */ /* 0x000fe200078e0213 */
[----:B-1----:R-:W-:-:S02]  /*1af0*/  @!P5 MOV R16, R6 ;  /* 0x000000060010d202 */ /* 0x002fc40000000f00 */
[----:B------:R-:W-:Y:S01]  /*1b00*/  @!P5 MOV R17, R5 ;  /* 0x000000050011d202 */ /* 0x000fe20000000f00 */
[----:B------:R-:W-:Y:S01]  /*1b10*/  @!P6 IMAD.WIDE.U32 R14, R8, c[0x0][0x1d8], R14 ;  /* 0x00007600080eea25 */ /* 0x000fe200078e000e */
[C---:B------:R-:W-:Y:S02]  /*1b20*/  @!P3 SHF.L.U32 R13, R10.reuse, 0x2, RZ ;  /* 0x000000020a0db819 */ /* 0x040fe400000006ff */
[----:B------:R-:W-:Y:S02]  /*1b30*/  @!P3 SHF.L.U64.HI R10, R10, 0x2, R18 ;  /* 0x000000020a0ab819 */ /* 0x000fe40000010212 */
[----:B------:R-:W-:Y:S01]  /*1b40*/  @!P4 IADD3 R18, P0, R3, c[0x0][0x180], RZ ;  /* 0x000060000312ca10 */ /* 0x000fe20007f1e0ff */
[----:B------:R-:W-:Y:S01]  /*1b50*/  @!P5 IMAD R23, R9, c[0x0][0x1dc], R23 ;  /* 0x000077000917da24 */ /* 0x000fe200078e0217 */
[----:B------:R-:W-:Y:S01]  /*1b60*/  @!P6 IADD3 R15, R15, R19, RZ ;  /* 0x000000130f0fe210 */ /* 0x000fe20007ffe0ff */
[----:B------:R-:W-:Y:S01]  /*1b70*/  @!P5 IMAD.WIDE.U32 R16, R9, c[0x0][0x1d8], R16 ;  /* 0x000076000910da25 */ /* 0x000fe200078e0010 */
[----:B------:R-:W-:Y:S01]  /*1b80*/  @!P4 IADD3.X R19, R22, c[0x0][0x184], RZ, P0, !PT ;  /* 0x000061001613ca10 */ /* 0x000fe200007fe4ff */
[----:B------:R-:W-:-:S03]  /*1b90*/  CS2R R8, SRZ ;  /* 0x0000000000087805 */ /* 0x000fc6000001ff00 */
[----:B------:R-:W-:-:S03]  /*1ba0*/  @!P5 IADD3 R23, R17, R23, RZ ;  /* 0x000000171117d210 */ /* 0x000fc60007ffe0ff */
[----:B------:R0:W4:Y:S01]  /*1bb0*/  @!P4 LDG.E.64 R8, [R18.64] ;  /* 0x000000121208c981 */ /* 0x000122000c1e1b00 */
[C---:B------:R-:W-:Y:S02]  /*1bc0*/  @!P5 SHF.L.U32 R17, R16.reuse, 0x2, RZ ;  /* 0x000000021011d819 */ /* 0x040fe400000006ff */
[----:B------:R-:W-:Y:S02]  /*1bd0*/  @!P5 SHF.L.U64.HI R23, R16, 0x2, R23 ;  /* 0x000000021017d819 */ /* 0x000fe40000010217 */
[----:B------:R-:W-:Y:S01]  /*1be0*/  @!P6 SHF.L.U32 R16, R14, 0x2, RZ ;  /* 0x000000020e10e819 */ /* 0x000fe200000006ff */
[----:B------:R-:W-:Y:S01]  /*1bf0*/  CS2R R24, SRZ ;  /* 0x0000000000187805 */ /* 0x000fe2000001ff00 */
[----:B--2---:R1:W-:Y:S04]  /*1c00*/  STL.64 [R1+0x130], R20 ;  /* 0x0001301401007387 */ /* 0x0043e80000100a00 */
[----:B---3--:R2:W-:Y:S01]  /*1c10*/  STL.64 [R1+0x60], R26 ;  /* 0x0000601a01007387 */ /* 0x0085e20000100a00 */
[----:B-1----:R-:W-:-:S02]  /*1c20*/  @!P4 IADD3 R20, P0, R3, c[0x0][0x178], RZ ;  /* 0x00005e000314ca10 */ /* 0x002fc40007f1e0ff */
[----:B------:R-:W-:Y:S02]  /*1c30*/  @!P6 SHF.L.U64.HI R3, R14, 0x2, R15 ;  /* 0x000000020e03e819 */ /* 0x000fe4000001020f */
[----:B------:R-:W-:Y:S02]  /*1c40*/  @!P4 IADD3.X R21, R22, c[0x0][0x17c], RZ, P0, !PT ;  /* 0x00005f001615ca10 */ /* 0x000fe400007fe4ff */
[----:B------:R-:W-:Y:S01]  /*1c50*/  @!P3 IADD3 R14, P0, R13, c[0x0][0x180], RZ ;  /* 0x000060000d0eba10 */ /* 0x000fe20007f1e0ff */
[----:B--2---:R-:W-:-:S03]  /*1c60*/  CS2R R26, SRZ ;  /* 0x00000000001a7805 */ /* 0x004fc6000001ff00 */
[----:B------:R-:W-:-:S03]  /*1c70*/  @!P3 IADD3.X R15, R10, c[0x0][0x184], RZ, P0, !PT ;  /* 0x000061000a0fba10 */ /* 0x000fc600007fe4ff */
[----:B------:R1:W2:Y:S04]  /*1c80*/  @!P4 LDG.E.64 R26, [R20.64] ;  /* 0x00000012141ac981 */ /* 0x0002a8000c1e1b00 */
[----:B------:R3:W2:Y:S01]  /*1c90*/  @!P3 LDG.E.64 R24, [R14.64] ;  /* 0x000000120e18b981 */ /* 0x0006a2000c1e1b00 */
[----:B0-----:R-:W-:-:S04]  /*1ca0*/  @!P3 IADD3 R18, P0, R13, c[0x0][0x178], RZ ;  /* 0x00005e000d12ba10 */ /* 0x001fc80007f1e0ff */
[----:B------:R-:W-:Y:S02]  /*1cb0*/  @!P3 IADD3.X R19, R10, c[0x0][0x17c], RZ, P0, !PT ;  /* 0x00005f000a13ba10 */ /* 0x000fe400007fe4ff */
[----:B------:R-:W-:Y:S01]  /*1cc0*/  @!P2 IADD3 R10, P0, R11, c[0x0][0x180], RZ ;  /* 0x000060000b0aaa10 */ /* 0x000fe20007f1e0ff */
[----:B-1----:R-:W-:Y:S01]  /*1cd0*/  CS2R R20, SRZ ;  /* 0x0000000000147805 */ /* 0x002fe2000001ff00 */
[----:B----4-:R0:W-:Y:S02]  /*1ce0*/  STL.64 [R1+0x68], R8 ;  /* 0x0000680801007387 */ /* 0x0101e40000100a00 */
[----:B0-----:R-:W-:-:S06]  /*1cf0*/  CS2R R8, SRZ ;  /* 0x0000000000087805 */ /* 0x001fcc000001ff00 */
[----:B------:R0:W4:Y:S01]  /*1d00*/  @!P3 LDG.E.64 R8, [R18.64] ;  /* 0x000000121208b981 */ /* 0x000122000c1e1b00 */
[----:B---3--:R-:W-:Y:S02]  /*1d10*/  @!P2 IADD3 R14, P3, R11, c[0x0][0x178], RZ ;  /* 0x00005e000b0eaa10 */ /* 0x008fe40007f7e0ff */
[C---:B------:R-:W-:Y:S02]  /*1d20*/  @!P2 IADD3.X R11, R12.reuse, c[0x0][0x184], RZ, P0, !PT ;  /* 0x000061000c0baa10 */ /* 0x040fe400007fe4ff */
[----:B------:R-:W-:Y:S02]  /*1d30*/  @!P2 IADD3.X R15, R12, c[0x0][0x17c], RZ, P3, !PT ;  /* 0x00005f000c0faa10 */ /* 0x000fe40001ffe4ff */
[----:B0-----:R-:W-:-:S04]  /*1d40*/  @!P5 IADD3 R18, P4, R17, c[0x0][0x180], RZ ;  /* 0x000060001112da10 */ /* 0x001fc80007f9e0ff */
[----:B------:R-:W-:-:S05]  /*1d50*/  @!P5 IADD3.X R19, R23, c[0x0][0x184], RZ, P4, !PT ;  /* 0x000061001713da10 */ /* 0x000fca00027fe4ff */
[----:B------:R-:W3:Y:S04]  /*1d60*/  @!P5 LDG.E.64 R20, [R18.64] ;  /* 0x000000121214d981 */ /* 0x000ee8000c1e1b00 */
[----:B--2---:R0:W-:Y:S04]  /*1d70*/  STL.64 [R1+0x138], R26 ;  /* 0x0001381a01007387 */ /* 0x0041e80000100a00 */
[----:B------:R1:W-:Y:S01]  /*1d80*/  STL.64 [R1+0x78], R24 ;  /* 0x0000781801007387 */ /* 0x0003e20000100a00 */
[----:B0-----:R-:W-:Y:S01]  /*1d90*/  CS2R R26, SRZ ;  /* 0x00000000001a7805 */ /* 0x001fe2000001ff00 */
[----:B-1----:R-:W-:-:S05]  /*1da0*/  CS2R R24, SRZ ;  /* 0x0000000000187805 */ /* 0x002fca000001ff00 */
[----:B------:R0:W2:Y:S04]  /*1db0*/  @!P2 LDG.E.64 R26, [R10.64] ;  /* 0x000000120a1aa981 */ /* 0x0000a8000c1e1b00 */
[----:B------:R1:W2:Y:S01]  /*1dc0*/  @!P2 LDG.E.64 R24, [R14.64] ;  /* 0x000000120e18a981 */ /* 0x0002a2000c1e1b00 */
[----:B0-----:R-:W-:Y:S01]  /*1dd0*/  @!P5 IADD3 R10, P0, R17, c[0x0][0x178], RZ ;  /* 0x00005e00110ada10 */ /* 0x001fe20007f1e0ff */
[----:B-1----:R-:W-:-:S03]  /*1de0*/  CS2R R14, SRZ ;  /* 0x00000000000e7805 */ /* 0x002fc6000001ff00 */
[----:B------:R-:W-:-:S05]  /*1df0*/  @!P5 IADD3.X R11, R23, c[0x0][0x17c], RZ, P0, !PT ;  /* 0x00005f00170bda10 */ /* 0x000fca00007fe4ff */
[----:B------:R0:W3:Y:S01]  /*1e00*/  @!P5 LDG.E.64 R14, [R10.64] ;  /* 0x000000120a0ed981 */ /* 0x0000e2000c1e1b00 */
[----:B------:R-:W-:-:S04]  /*1e10*/  IADD3 R13, R2, 0x120, RZ ;  /* 0x00000120020d7810 */ /* 0x000fc80007ffe0ff */
[----:B------:R-:W-:Y:S02]  /*1e20*/  ISETP.GE.U32.AND P3, PT, R13, c[0x0][0x1e0], PT ;  /* 0x000078000d007a0c */ /* 0x000fe40003f66070 */
[----:B------:R-:W-:Y:S01]  /*1e30*/  SHF.R.S32.HI R22, RZ, 0x1f, R13 ;  /* 0x0000001fff167819 */ /* 0x000fe2000001140d */
[----:B----4-:R1:W-:Y:S02]  /*1e40*/  STL.64 [R1+0x148], R8 ;  /* 0x0001480801007387 */ /* 0x0103e40000100a00 */
[----:B-1----:R-:W-:-:S04]  /*1e50*/  IADD3 R9, R2, 0x110, RZ ;  /* 0x0000011002097810 */ /* 0x002fc80007ffe0ff */
[----:B------:R-:W-:Y:S02]  /*1e60*/  ISETP.GE.U32.AND P2, PT, R9, c[0x0][0x1e0], PT ;  /* 0x0000780009007a0c */ /* 0x000fe40003f46070 */
[----:B------:R-:W-:-:S04]  /*1e70*/  SHF.R.S32.HI R8, RZ, 0x1f, R9 ;  /* 0x0000001fff087819 */ /* 0x000fc80000011409 */
[----:B------:R-:W-:-:S04]  /*1e80*/  ISETP.GE.AND.EX P2, PT, R8, c[0x0][0x1e4], PT, P2 ;  /* 0x0000790008007a0c */ /* 0x000fc80003f46320 */
[----:B------:R-:W-:Y:S02]  /*1e90*/  ISETP.GT.U32.OR P2, PT, R0, 0x22f, P2 ;  /* 0x0000022f0000780c */ /* 0x000fe40001744470 */
[----:B------:R-:W-:-:S04]  /*1ea0*/  ISETP.GE.AND.EX P3, PT, R22, c[0x0][0x1e4], PT, P3 ;  /* 0x0000790016007a0c */ /* 0x000fc80003f66330 */
[----:B------:R-:W-:-:S07]  /*1eb0*/  ISETP.GT.U32.OR P3, PT, R0, 0x22f, P3 ;  /* 0x0000022f0000780c */ /* 0x000fce0001f64470 */
[----:B0-----:R-:W-:Y:S01]  /*1ec0*/  @!P2 MOV R10, R6 ;  /* 0x00000006000aa202 */ /* 0x001fe20000000f00 */
[----:B------:R-:W-:Y:S01]  /*1ed0*/  @!P2 IMAD R12, R8, c[0x0][0x1d8], RZ ;  /* 0x00007600080caa24 */ /* 0x000fe200078e02ff */
[----:B------:R-:W-:-:S03]  /*1ee0*/  @!P2 MOV R11, R5 ;  /* 0x00000005000ba202 */ /* 0x000fc60000000f00 */
[C---:B------:R-:W-:Y:S02]  /*1ef0*/  @!P2 IMAD R12, R9.reuse, c[0x0][0x1dc], R12 ;  /* 0x00007700090caa24 */ /* 0x040fe400078e020c */
[----:B------:R-:W-:-:S05]  /*1f00*/  @!P2 IMAD.WIDE.U32 R10, R9, c[0x0][0x1d8], R10 ;  /* 0x00007600090aaa25 */ /* 0x000fca00078e000a */
[----:B------:R-:W-:Y:S01]  /*1f10*/  @!P2 SHF.L.U32 R23, R10, 0x2, RZ ;  /* 0x000000020a17a819 */ /* 0x000fe200000006ff */
[----:B------:R-:W-:-:S04]  /*1f20*/  @!P3 IMAD R22, R22, c[0x0][0x1d8], RZ ;  /* 0x000076001616ba24 */ /* 0x000fc800078e02ff */
[----:B------:R-:W-:Y:S01]  /*1f30*/  @!P3 IMAD R22, R13, c[0x0][0x1dc], R22 ;  /* 0x000077000d16ba24 */ /* 0x000fe200078e0216 */
[----:B--2---:R0:W-:Y:S04]  /*1f40*/  STL.64 [R1+0x150], R24 ;  /* 0x0001501801007387 */ /* 0x0041e80000100a00 */
[----:B---3--:R1:W-:Y:S01]  /*1f50*/  STL.64 [R1+0x90], R20 ;  /* 0x0000901401007387 */ /* 0x0083e20000100a00 */
[C---:B0-----:R-:W-:Y:S02]  /*1f60*/  IADD3 R24, R2.reuse, 0x140, RZ ;  /* 0x0000014002187810 */ /* 0x041fe40007ffe0ff */
[----:B------:R-:W-:Y:S02]  /*1f70*/  IADD3 R25, R2, 0x130, RZ ;  /* 0x0000013002197810 */ /* 0x000fe40007ffe0ff */
[----:B------:R-:W-:-:S02]  /*1f80*/  ISETP.GE.U32.AND P0, PT, R24, c[0x0][0x1e0], PT ;  /* 0x0000780018007a0c */ /* 0x000fc40003f06070 */
[----:B-1----:R-:W-:Y:S01]  /*1f90*/  SHF.R.S32.HI R20, RZ, 0x1f, R24 ;  /* 0x0000001fff147819 */ /* 0x002fe20000011418 */
[----:B------:R0:W-:Y:S01]  /*1fa0*/  STL.64 [R1+0x160], R14 ;  /* 0x0001600e01007387 */ /* 0x0001e20000100a00 */
[----:B------:R-:W-:Y:S02]  /*1fb0*/  ISETP.GE.U32.AND P4, PT, R25, c[0x0][0x1e0], PT ;  /* 0x0000780019007a0c */ /* 0x000fe40003f86070 */
[----:B------:R-:W-:Y:S02]  /*1fc0*/  ISETP.GE.AND.EX P5, PT, R20, c[0x0][0x1e4], PT, P0 ;  /* 0x0000790014007a0c */ /* 0x000fe40003fa6300 */
[----:B------:R-:W-:Y:S02]  /*1fd0*/  SHF.R.S32.HI R21, RZ, 0x1f, R25 ;  /* 0x0000001fff157819 */ /* 0x000fe40000011419 */
[----:B0-----:R-:W-:Y:S02]  /*1fe0*/  @!P6 IADD3 R14, P0, R16, c[0x0][0x180], RZ ;  /* 0x00006000100eea10 */ /* 0x001fe40007f1e0ff */
[----:B------:R-:W-:-:S02]  /*1ff0*/  ISETP.GE.AND.EX P4, PT, R21, c[0x0][0x1e4], PT, P4 ;  /* 0x0000790015007a0c */ /* 0x000fc40003f86340 */
[C---:B------:R-:W-:Y:S02]  /*2000*/  @!P6 IADD3.X R15, R3.reuse, c[0x0][0x184], RZ, P0, !PT ;  /* 0x00006100030fea10 */ /* 0x040fe400007fe4ff */
[----:B------:R-:W-:Y:S02]  /*2010*/  @!P6 IADD3 R18, P0, R16, c[0x0][0x178], RZ ;  /* 0x00005e001012ea10 */ /* 0x000fe40007f1e0ff */
[C---:B------:R-:W-:Y:S02]  /*2020*/  ISETP.GT.U32.OR P4, PT, R0.reuse, 0x22f, P4 ;  /* 0x0000022f0000780c */ /* 0x040fe40002784470 */
[----:B------:R-:W-:Y:S02]  /*2030*/  ISETP.GT.U32.OR P5, PT, R0, 0x22f, P5 ;  /* 0x0000022f0000780c */ /* 0x000fe40002fa4470 */
[----:B------:R-:W-:Y:S02]  /*2040*/  @!P6 IADD3.X R19, R3, c[0x0][0x17c], RZ, P0, !PT ;  /* 0x00005f000313ea10 */ /* 0x000fe400007fe4ff */
[----:B------:R-:W-:-:S02]  /*2050*/  @!P2 IADD3 R3, R11, R12, RZ ;  /* 0x0000000c0b03a210 */ /* 0x000fc40007ffe0ff */
[-C--:B------:R-:W-:Y:S02]  /*2060*/  @!P3 MOV R11, R5.reuse ;  /* 0x00000005000bb202 */ /* 0x080fe40000000f00 */
[----:B------:R-:W-:Y:S02]  /*2070*/  @!P2 SHF.L.U64.HI R3, R10, 0x2, R3 ;  /* 0x000000020a03a819 */ /* 0x000fe40000010203 */
[-C--:B------:R-:W-:Y:S01]  /*2080*/  @!P3 MOV R10, R6.reuse ;  /* 0x00000006000ab202 */ /* 0x080fe20000000f00 */
[----:B------:R-:W-:Y:S01]  /*2090*/  @!P4 IMAD R21, R21, c[0x0][0x1d8], RZ ;  /* 0x000076001515ca24 */ /* 0x000fe200078e02ff */
[-C--:B------:R-:W-:Y:S01]  /*20a0*/  @!P4 MOV R12, R6.reuse ;  /* 0x00000006000cc202 */ /* 0x080fe20000000f00 */
[----:B------:R-:W-:Y:S01]  /*20b0*/  @!P5 IMAD R20, R20, c[0x0][0x1d8], RZ ;  /* 0x000076001414da24 */ /* 0x000fe200078e02ff */
[----:B------:R-:W-:Y:S01]  /*20c0*/  @!P5 MOV R16, R6 ;  /* 0x000000060010d202 */ /* 0x000fe20000000f00 */
[----:B------:R-:W-:Y:S01]  /*20d0*/  @!P3 IMAD.WIDE.U32 R10, R13, c[0x0][0x1d8], R10 ;  /* 0x000076000d0aba25 */ /* 0x000fe200078e000a */
[----:B------:R-:W-:-:S02]  /*20e0*/  @!P4 MOV R13, R5 ;  /* 0x00000005000dc202 */ /* 0x000fc40000000f00 */
        /* <DEDUP_REMOVED lines=11> */
[----:B------:R1:W-:Y:S03]  /*21a0*/  STL.64 [R1+0x80], R26 ;  /* 0x0000801a01007387 */ /* 0x0003e60000100a00 */
[----:B------:R-:W-:Y:S02]  /*21b0*/  ISETP.GT.U32.OR P0, PT, R0, 0x22f, P0 ;  /* 0x0000022f0000780c */ /* 0x000fe40000704470 */
[----:B------:R-:W-:Y:S02]  /*21c0*/  @!P3 IADD3 R11, R11, R22, RZ ;  /* 0x000000160b0bb210 */ /* 0x000fe40007ffe0ff */
[----:B------:R-:W-:Y:S01]  /*21d0*/  @!P4 IADD3 R13, R13, R21, RZ ;  /* 0x000000150d0dc210 */ /* 0x000fe20007ffe0ff */
[----:B-1----:R-:W-:Y:S01]  /*21e0*/  CS2R R26, SRZ ;  /* 0x00000000001a7805 */ /* 0x002fe2000001ff00 */
[----:B------:R-:W-:-:S02]  /*21f0*/  @!P3 SHF.L.U32 R22, R10, 0x2, RZ ;  /* 0x000000020a16b819 */ /* 0x000fc400000006ff */
[----:B------:R-:W-:Y:S02]  /*2200*/  @!P5 IADD3 R17, R17, R20, RZ ;  /* 0x000000141111d210 */ /* 0x000fe40007ffe0ff */
[----:B------:R-:W-:Y:S01]  /*2210*/  @!P3 SHF.L.U64.HI R10, R10, 0x2, R11 ;  /* 0x000000020a0ab819 */ /* 0x000fe2000001020b */
[----:B------:R1:W3:Y:S01]  /*2220*/  @!P6 LDG.E.64 R26, [R14.64] ;  /* 0x000000120e1ae981 */ /* 0x0002e2000c1e1b00 */
[C---:B------:R-:W-:Y:S02]  /*2230*/  @!P4 SHF.L.U32 R11, R12.reuse, 0x2, RZ ;  /* 0x000000020c0bc819 */ /* 0x040fe400000006ff */
[----:B------:R-:W-:Y:S02]  /*2240*/  @!P4 SHF.L.U64.HI R12, R12, 0x2, R13 ;  /* 0x000000020c0cc819 */ /* 0x000fe4000001020d */
[C---:B------:R-:W-:Y:S02]  /*2250*/  @!P5 SHF.L.U32 R13, R16.reuse, 0x2, RZ ;  /* 0x00000002100dd819 */ /* 0x040fe400000006ff */
[----:B------:R-:W-:-:S02]  /*2260*/  @!P5 SHF.L.U64.HI R17, R16, 0x2, R17 ;  /* 0x000000021011d819 */ /* 0x000fc40000010211 */
[----:B-1----:R-:W-:Y:S01]  /*2270*/  @!P2 IADD3 R14, P6, R23, c[0x0][0x180], RZ ;  /* 0x00006000170eaa10 */ /* 0x002fe20007fde0ff */
[----:B------:R-:W-:Y:S01]  /*2280*/  @!P0 IMAD R16, R9, c[0x0][0x1d8], RZ ;  /* 0x0000760009108a24 */ /* 0x000fe200078e02ff */
[----:B------:R-:W-:Y:S02]  /*2290*/  @!P0 MOV R20, R6 ;  /* 0x0000000600148202 */ /* 0x000fe40000000f00 */
[----:B------:R-:W-:Y:S02]  /*22a0*/  @!P0 MOV R21, R5 ;  /* 0x0000000500158202 */ /* 0x000fe40000000f00 */
[----:B------:R-:W-:Y:S02]  /*22b0*/  @!P2 IADD3.X R15, R3, c[0x0][0x184], RZ, P6, !PT ;  /* 0x00006100030faa10 */ /* 0x000fe400037fe4ff */
        /* <DEDUP_REMOVED lines=9> */
[----:B------:R-:W-:Y:S02]  /*2350*/  @!P0 IADD3 R21, R21, R16, RZ ;  /* 0x0000001015158210 */ /* 0x000fe40007ffe0ff */
[----:B0-----:R-:W-:Y:S02]  /*2360*/  @!P3 IADD3 R18, P2, R22, c[0x0][0x178], RZ ;  /* 0x00005e001612ba10 */ /* 0x001fe40007f5e0ff */
[----:B------:R-:W-:Y:S02]  /*2370*/  @!P0 SHF.L.U32 R16, R20, 0x2, RZ ;  /* 0x0000000214108819 */ /* 0x000fe400000006ff */
[----:B-1----:R-:W-:Y:S01]  /*2380*/  @!P3 IADD3 R14, P6, R22, c[0x0][0x180], RZ ;  /* 0x00006000160eba10 */ /* 0x002fe20007fde0ff */
[----:B---3--:R-:W-:Y:S01]  /*2390*/  STL.64 [R1+0x98], R26 ;  /* 0x0000981a01007387 */ /* 0x008fe20000100a00 */
[----:B------:R-:W-:Y:S02]  /*23a0*/  @!P0 SHF.L.U64.HI R3, R20, 0x2, R21 ;  /* 0x0000000214038819 */ /* 0x000fe40000010215 */
[----:B------:R-:W-:-:S02]  /*23b0*/  @!P3 IADD3.X R15, R10, c[0x0][0x184], RZ, P6, !PT ;  /* 0x000061000a0fba10 */ /* 0x000fc400037fe4ff */
[----:B------:R-:W-:Y:S02]  /*23c0*/  @!P4 IADD3 R20, P6, R11, c[0x0][0x180], RZ ;  /* 0x000060000b14ca10 */ /* 0x000fe40007fde0ff */
[----:B------:R-:W-:Y:S02]  /*23d0*/  @!P3 IADD3.X R19, R10, c[0x0][0x17c], RZ, P2, !PT ;  /* 0x00005f000a13ba10 */ /* 0x000fe400017fe4ff */
[----:B------:R-:W-:Y:S01]  /*23e0*/  @!P4 IADD3.X R21, R12, c[0x0][0x184], RZ, P6, !PT ;  /* 0x000061000c15ca10 */ /* 0x000fe200037fe4ff */
[----:B--2---:R0:W-:Y:S04]  /*23f0*/  STL.64 [R1+0xa8], R24 ;  /* 0x0000a81801007387 */ /* 0x0041e80000100a00 */
[----:B----4-:R1:W-:Y:S01]  /*2400*/  STL.64 [R1+0x170], R8 ;  /* 0x0001700801007387 */ /* 0x0103e20000100a00 */
[----:B0-----:R-:W-:Y:S01]  /*2410*/  CS2R R24, SRZ ;  /* 0x0000000000187805 */ /* 0x001fe2000001ff00 */
[----:B-1----:R-:W-:-:S05]  /*2420*/  CS2R R8, SRZ ;  /* 0x0000000000087805 */ /* 0x002fca000001ff00 */
[----:B------:R0:W2:Y:S04]  /*2430*/  @!P3 LDG.E.64 R24, [R18.64] ;  /* 0x000000121218b981 */ /* 0x0000a8000c1e1b00 */
[----:B------:R-:W3:Y:S01]  /*2440*/  @!P4 LDG.E.64 R8, [R20.64] ;  /* 0x000000121408c981 */ /* 0x000ee2000c1e1b00 */
[----:B------:R-:W-:Y:S01]  /*2450*/  CS2R R26, SRZ ;  /* 0x00000000001a7805 */ /* 0x000fe2000001ff00 */
[----:B------:R-:W-:-:S05]  /*2460*/  CS2R R22, SRZ ;  /* 0x0000000000167805 */ /* 0x000fca000001ff00 */
[----:B------:R1:W4:Y:S01]  /*2470*/  @!P3 LDG.E.64 R26, [R14.64] ;  /* 0x000000120e1ab981 */ /* 0x000322000c1e1b00 */
[C---:B------:R-:W-:Y:S02]  /*2480*/  @!P5 IADD3 R10, P3, R13.reuse, c[0x0][0x180], RZ ;  /* 0x000060000d0ada10 */ /* 0x040fe40007f7e0ff */
[----:B0-----:R-:W-:Y:S02]  /*2490*/  @!P5 IADD3 R18, P6, R13, c[0x0][0x178], RZ ;  /* 0x00005e000d12da10 */ /* 0x001fe40007fde0ff */
[----:B-1----:R-:W-:Y:S02]  /*24a0*/  @!P4 IADD3 R14, P2, R11, c[0x0][0x178], RZ ;  /* 0x00005e000b0eca10 */ /* 0x002fe40007f5e0ff */
[----:B------:R-:W-:Y:S02]  /*24b0*/  @!P5 IADD3.X R11, R17, c[0x0][0x184], RZ, P3, !PT ;  /* 0x00006100110bda10 */ /* 0x000fe40001ffe4ff */
[----:B------:R-:W-:-:S03]  /*24c0*/  @!P4 IADD3.X R15, R12, c[0x0][0x17c], RZ, P2, !PT ;  /* 0x00005f000c0fca10 */ /* 0x000fc600017fe4ff */
[----:B------:R-:W4:Y:S01]  /*24d0*/  @!P5 LDG.E.64 R22, [R10.64] ;  /* 0x000000120a16d981 */ /* 0x000f22000c1e1b00 */
[----:B------:R-:W-:-:S03]  /*24e0*/  @!P5 IADD3.X R19, R17, c[0x0][0x17c], RZ, P6, !PT ;  /* 0x00005f001113da10 */ /* 0x000fc600037fe4ff */
[----:B--2---:R0:W-:Y:S04]  /*24f0*/  STL.64 [R1+0x178], R24 ;  /* 0x0001781801007387 */ /* 0x0041e80000100a00 */
[----:B---3--:R1:W-:Y:S01]  /*2500*/  STL.64 [R1+0xd8], R8 ;  /* 0x0000d80801007387 */ /* 0x0083e20000100a00 */
[----:B0-----:R-:W-:Y:S01]  /*2510*/  CS2R R24, SRZ ;  /* 0x0000000000187805 */ /* 0x001fe2000001ff00 */
[----:B-1----:R-:W-:-:S05]  /*2520*/  CS2R R8, SRZ ;  /* 0x0000000000087805 */ /* 0x002fca000001ff00 */
[----:B------:R0:W2:Y:S04]  /*2530*/  @!P4 LDG.E.64 R24, [R14.64] ;  /* 0x000000120e18c981 */ /* 0x0000a8000c1e1b00 */
[----:B------:R-:W3:Y:S01]  /*2540*/  @!P5 LDG.E.64 R8, [R18.64] ;  /* 0x000000121208d981 */ /* 0x000ee2000c1e1b00 */
[----:B------:R-:W-:-:S03]  /*2550*/  IADD3 R28, R2, 0x160, RZ ;  /* 0x00000160021c7810 */ /* 0x000fc60007ffe0ff */
[----:B----4-:R1:W-:Y:S01]  /*2560*/  STL.64 [R1+0x100], R22 ;  /* 0x0001001601007387 */ /* 0x0103e20000100a00 */
[----:B0-----:R-:W-:Y:S02]  /*2570*/  @!P0 IADD3 R14, P5, R16, c[0x0][0x180], RZ ;  /* 0x00006000100e8a10 */ /* 0x001fe40007fbe0ff */
[----:B------:R-:W-:Y:S02]  /*2580*/  ISETP.GE.U32.AND P4, PT, R28, c[0x0][0x1e0], PT ;  /* 0x000078001c007a0c */ /* 0x000fe40003f86070 */
[----:B------:R-:W-:Y:S02]  /*2590*/  SHF.R.S32.HI R11, RZ, 0x1f, R28 ;  /* 0x0000001fff0b7819 */ /* 0x000fe4000001141c */
[----:B-1----:R-:W-:-:S04]  /*25a0*/  IADD3 R23, R2, 0x170, RZ ;  /* 0x0000017002177810 */ /* 0x002fc80007ffe0ff */
[----:B------:R-:W-:Y:S02]  /*25b0*/  ISETP.GE.U32.AND P3, PT, R23, c[0x0][0x1e0], PT ;  /* 0x0000780017007a0c */ /* 0x000fe40003f66070 */
[----:B------:R-:W-:Y:S02]  /*25c0*/  SHF.R.S32.HI R13, RZ, 0x1f, R23 ;  /* 0x0000001fff0d7819 */ /* 0x000fe40000011417 */
[----:B------:R-:W-:Y:S02]  /*25d0*/  @!P0 IADD3.X R15, R3, c[0x0][0x184], RZ, P5, !PT ;  /* 0x00006100030f8a10 */ /* 0x000fe40002ffe4ff */
[----:B------:R-:W-:Y:S02]  /*25e0*/  ISETP.GE.AND.EX P3, PT, R13, c[0x0][0x1e4], PT, P3 ;  /* 0x000079000d007a0c */ /* 0x000fe40003f66330 */
[----:B------:R-:W-:Y:S02]  /*25f0*/  @!P0 IADD3 R16, P5, R16, c[0x0][0x178], RZ ;  /* 0x00005e0010108a10 */ /* 0x000fe40007fbe0ff */
[----:B------:R-:W-:-:S02]  /*2600*/  IADD3 R12, R2, 0x1a0, RZ ;  /* 0x000001a0020c7810 */ /* 0x000fc40007ffe0ff */
[----:B------:R-:W-:Y:S02]  /*2610*/  ISETP.GE.AND.EX P4, PT, R11, c[0x0][0x1e4], PT, P4 ;  /* 0x000079000b007a0c */ /* 0x000fe40003f86340 */
[----:B------:R-:W-:Y:S02]  /*2620*/  ISETP.GT.U32.OR P3, PT, R0, 0x22f, P3 ;  /* 0x0000022f0000780c */ /* 0x000fe40001f64470 */
[----:B------:R-:W-:Y:S02]  /*2630*/  @!P0 IADD3.X R17, R3, c[0x0][0x17c], RZ, P5, !PT ;  /* 0x00005f0003118a10 */ /* 0x000fe40002ffe4ff */
[----:B------:R-:W-:Y:S02]  /*2640*/  ISETP.GE.U32.AND P5, PT, R12, c[0x0][0x1e0], PT ;  /* 0x000078000c007a0c */ /* 0x000fe40003fa6070 */
[----:B------:R-:W-:-:S07]  /*2650*/  ISETP.GT.U32.OR P4, PT, R0, 0x22f, P4 ;  /* 0x0000022f0000780c */ /* 0x000fce0002784470 */
[----:B------:R-:W-:Y:S01]  /*2660*/  @!P3 IMAD R3, R13, c[0x0][0x1d8], RZ ;  /* 0x000076000d03ba24 */ /* 0x000fe200078e02ff */
[----:B------:R-:W-:-:S05]  /*2670*/  @!P3 MOV R13, R5 ;  /* 0x00000005000db202 */ /* 0x000fca0000000f00 */
[----:B------:R-:W-:Y:S01]  /*2680*/  @!P4 MOV R20, R6 ;  /* 0x000000060014c202 */ /* 0x000fe20000000f00 */
[----:B------:R-:W-:Y:S01]  /*2690*/  @!P4 IMAD R11, R11, c[0x0][0x1d8], RZ ;  /* 0x000076000b0bca24 */ /* 0x000fe200078e02ff */
[----:B------:R-:W-:Y:S01]  /*26a0*/  @!P4 MOV R21, R5 ;  /* 0x000000050015c202 */ /* 0x000fe20000000f00 */
[----:B------:R-:W-:Y:S02]  /*26b0*/  @!P3 IMAD R3, R23, c[0x0][0x1dc], R3 ;  /* 0x000077001703ba24 */ /* 0x000fe400078e0203 */
[C---:B------:R-:W-:Y:S02]  /*26c0*/  @!P4 IMAD R11, R28.reuse, c[0x0][0x1dc], R11 ;  /* 0x000077001c0bca24 */ /* 0x040fe400078e020b */
[----:B------:R-:W-:Y:S02]  /*26d0*/  @!P4 IMAD.WIDE.U32 R20, R28, c[0x0][0x1d8], R20 ;  /* 0x000076001c14ca25 */ /* 0x000fe400078e0014 */
[----:B------:R-:W-:-:S06]  /*26e0*/  CS2R R28, SRZ ;  /* 0x00000000001c7805 */ /* 0x000fcc000001ff00 */
[----:B------:R0:W4:Y:S04]  /*26f0*/  @!P0 LDG.E.64 R28, [R14.64] ;  /* 0x000000120e1c8981 */ /* 0x000128000c1e1b00 */
[----:B--2---:R1:W-:Y:S04]  /*2700*/  STL.64 [R1+0x188], R24 ;  /* 0x0001881801007387 */ /* 0x0043e80000100a00 */
[----:B------:R-:W-:Y:S04]  /*2710*/  STL.64 [R1+0xb8], R26 ;  /* 0x0000b81a01007387 */ /* 0x000fe80000100a00 */
[----:B---3--:R2:W-:Y:S01]  /*2720*/  STL.64 [R1+0x1a0], R8 ;  /* 0x0001a00801007387 */ /* 0x0085e20000100a00 */
[----:B-1----:R-:W-:-:S02]  /*2730*/  IADD3 R25, R2, 0x180, RZ ;  /* 0x0000018002197810 */ /* 0x002fc40007ffe0ff */
[----:B------:R-:W-:Y:S02]  /*2740*/  IADD3 R24, R2, 0x190, RZ ;  /* 0x0000019002187810 */ /* 0x000fe40007ffe0ff */
[----:B------:R-:W-:Y:S02]  /*2750*/  ISETP.GE.U32.AND P2, PT, R25, c[0x0][0x1e0], PT ;  /* 0x0000780019007a0c */ /* 0x000fe40003f46070 */
[----:B------:R-:W-:Y:S02]  /*2760*/  SHF.R.S32.HI R10, RZ, 0x1f, R25 ;  /* 0x0000001fff0a7819 */ /* 0x000fe40000011419 */
[----:B--2---:R-:W-:Y:S02]  /*2770*/  SHF.R.S32.HI R8, RZ, 0x1f, R2 ;  /* 0x0000001fff087819 */ /* 0x004fe40000011402 */
[----:B------:R-:W-:Y:S02]  /*2780*/  ISETP.GE.AND.EX P2, PT, R10, c[0x0][0x1e4], PT, P2 ;  /* 0x000079000a007a0c */ /* 0x000fe40003f46320 */
[----:B------:R-:W-:Y:S01]  /*2790*/  ISETP.GE.U32.AND P6, PT, R24, c[0x0][0x1e0], PT ;  /* 0x0000780018007a0c */ /* 0x000fe20003fc6070 */
[----:B------:R-:W-:Y:S01]  /*27a0*/  @P1 IMAD R22, R8, c[0x0][0x1d8], RZ ;  /* 0x0000760008161a24 */ /* 0x000fe200078e02ff */
[----:B------:R-:W-:-:S02]  /*27b0*/  SHF.R.S32.HI R9, RZ, 0x1f, R24 ;  /* 0x0000001fff097819 */ /* 0x000fc40000011418 */
[----:B------:R-:W-:Y:S02]  /*27c0*/  SHF.R.S32.HI R8, RZ, 0x1f, R12 ;  /* 0x0000001fff087819 */ /* 0x000fe4000001140c */
[----:B------:R-:W-:Y:S02]  /*27d0*/  ISETP.GT.U32.OR P2, PT, R0, 0x22f, P2 ;  /* 0x0000022f0000780c */ /* 0x000fe40001744470 */
[----:B------:R-:W-:Y:S02]  /*27e0*/  ISETP.GE.AND.EX P6, PT, R9, c[0x0][0x1e4], PT, P6 ;  /* 0x0000790009007a0c */ /* 0x000fe40003fc6360 */
[----:B------:R-:W-:Y:S02]  /*27f0*/  ISETP.GE.AND.EX P5, PT, R8, c[0x0][0x1e4], PT, P5 ;  /* 0x0000790008007a0c */ /* 0x000fe40003fa6350 */
[----:B------:R-:W-:Y:S02]  /*2800*/  @P1 MOV R26, R6 ;  /* 0x00000006001a1202 */ /* 0x000fe40000000f00 */
[----:B------:R-:W-:-:S02]  /*2810*/  @P1 MOV R27, R5 ;  /* 0x00000005001b1202 */ /* 0x000fc40000000f00 */
[C---:B------:R-:W-:Y:S02]  /*2820*/  ISETP.GT.U32.OR P6, PT, R0.reuse, 0x22f, P6 ;  /* 0x0000022f0000780c */ /* 0x040fe400037c4470 */
[----:B------:R-:W-:Y:S01]  /*2830*/  ISETP.GT.U32.OR P5, PT, R0, 0x22f, P5 ;  /* 0x0000022f0000780c */ /* 0x000fe20002fa4470 */
[C---:B------:R-:W-:Y:S01]  /*2840*/  @P1 IMAD R22, R2.reuse, c[0x0][0x1dc], R22 ;  /* 0x0000770002161a24 */ /* 0x040fe200078e0216 */
[----:B------:R1:W-:Y:S01]  /*2850*/  STL [R1+0x250], R2 ;  /* 0x0002500201007387 */ /* 0x0003e20000100800 */
[----:B------:R-:W-:Y:S01]  /*2860*/  @P1 IMAD.WIDE.U32 R26, R2, c[0x0][0x1d8], R26 ;  /* 0x00007600021a1a25 */ /* 0x000fe200078e001a */
[----:B------:R-:W-:Y:S02]  /*2870*/  @!P2 MOV R18, R6 ;  /* 0x000000060012a202 */ /* 0x000fe40000000f00 */
[----:B------:R-:W-:Y:S01]  /*2880*/  @!P2 MOV R19, R5 ;  /* 0x000000050013a202 */ /* 0x000fe20000000f00 */
[----:B------:R-:W-:Y:S01]  /*2890*/  @!P2 IMAD R10, R10, c[0x0][0x1d8], RZ ;  /* 0x000076000a0aaa24 */ /* 0x000fe200078e02ff */
[----:B-1----:R-:W-:-:S02]  /*28a0*/  MOV R2, R12 ;  /* 0x0000000c00027202 */ /* 0x002fc40000000f00 */
[----:B------:R-:W-:Y:S01]  /*28b0*/  @!P3 MOV R12, R6 ;  /* 0x00000006000cb202 */ /* 0x000fe20000000f00 */
[C---:B------:R-:W-:Y:S02]  /*28c0*/  @!P2 IMAD R10, R25.reuse, c[0x0][0x1dc], R10 ;  /* 0x00007700190aaa24 */ /* 0x040fe400078e020a */
[----:B------:R-:W-:-:S04]  /*28d0*/  @!P2 IMAD.WIDE.U32 R18, R25, c[0x0][0x1d8], R18 ;  /* 0x000076001912aa25 */ /* 0x000fc800078e0012 */
[----:B------:R-:W-:Y:S01]  /*28e0*/  @!P3 IMAD.WIDE.U32 R12, R23, c[0x0][0x1d8], R12 ;  /* 0x00007600170cba25 */ /* 0x000fe200078e000c */
[----:B------:R-:W-:Y:S02]  /*28f0*/  @P1 IADD3 R23, R27, R22, RZ ;  /* 0x000000161b171210 */ /* 0x000fe40007ffe0ff */
[----:B------:R-:W-:Y:S01]  /*2900*/  MOV R27, R24 ;  /* 0x00000018001b7202 */ /* 0x000fe20000000f00 */
[----:B------:R-:W-:Y:S02]  /*2910*/  @!P6 IMAD R24, R9, c[0x0][0x1d8], RZ ;  /* 0x000076000918ea24 */ /* 0x000fe400078e02ff */
[----:B------:R-:W-:Y:S02]  /*2920*/  @!P5 IMAD R25, R8, c[0x0][0x1d8], RZ ;  /* 0x000076000819da24 */ /* 0x000fe400078e02ff */
[----:B------:R-:W-:-:S06]  /*2930*/  CS2R R8, SRZ ;  /* 0x0000000000087805 */ /* 0x000fcc000001ff00 */
[----:B------:R1:W2:Y:S01]  /*2940*/  @!P0 LDG.E.64 R8, [R16.64] ;  /* 0x0000001210088981 */ /* 0x0002a2000c1e1b00 */
[----:B------:R-:W-:Y:S02]  /*2950*/  @!P4 IADD3 R11, R21, R11, RZ ;  /* 0x0000000b150bc210 */ /* 0x000fe40007ffe0ff */
[C---:B------:R-:W-:Y:S02]  /*2960*/  @P1 SHF.L.U32 R22, R26.reuse, 0x2, RZ ;  /* 0x000000021a161819 */ /* 0x040fe400000006ff */
[----:B------:R-:W-:Y:S02]  /*2970*/  @P1 SHF.L.U64.HI R26, R26, 0x2, R23 ;  /* 0x000000021a1a1819 */ /* 0x000fe40000010217 */
[----:B------:R-:W-:Y:S02]  /*2980*/  @!P3 IADD3 R21, R13, R3, RZ ;  /* 0x000000030d15b210 */ /* 0x000fe40007ffe0ff */
[----:B------:R-:W-:Y:S02]  /*2990*/  @!P2 IADD3 R23, R19, R10, RZ ;  /* 0x0000000a1317a210 */ /* 0x000fe40007ffe0ff */
[----:B------:R-:W-:-:S02]  /*29a0*/  @!P4 SHF.L.U64.HI R3, R20, 0x2, R11 ;  /* 0x000000021403c819 */ /* 0x000fc4000001020b */
[C---:B------:R-:W-:Y:S02]  /*29b0*/  @!P3 SHF.L.U32 R10, R12.reuse, 0x2, RZ ;  /* 0x000000020c0ab819 */ /* 0x040fe400000006ff */
[----:B------:R-:W-:Y:S02]  /*29c0*/  @!P3 SHF.L.U64.HI R11, R12, 0x2, R21 ;  /* 0x000000020c0bb819 */ /* 0x000fe40000010215 */
[C---:B------:R-:W-:Y:S02]  /*29d0*/  @!P2 SHF.L.U32 R12, R18.reuse, 0x2, RZ ;  /* 0x00000002120ca819 */ /* 0x040fe400000006ff */
[----:B------:R-:W-:Y:S02]  /*29e0*/  @!P2 SHF.L.U64.HI R23, R18, 0x2, R23 ;  /* 0x000000021217a819 */ /* 0x000fe40000010217 */
[----:B------:R-:W-:Y:S02]  /*29f0*/  @!P5 MOV R18, R6 ;  /* 0x000000060012d202 */ /* 0x000fe40000000f00 */
[----:B------:R-:W-:Y:S01]  /*2a00*/  @!P5 MOV R19, R5 ;  /* 0x000000050013d202 */ /* 0x000fe20000000f00 */
[----:B------:R-:W-:Y:S01]  /*2a10*/  @!P5 IMAD R25, R2, c[0x0][0x1dc], R25 ;  /* 0x000077000219da24 */ /* 0x000fe200078e0219 */
[----:B------:R-:W-:-:S03]  /*2a20*/  @!P4 SHF.L.U32 R13, R20, 0x2, RZ ;  /* 0x00000002140dc819 */ /* 0x000fc600000006ff */
[----:B------:R-:W-:Y:S01]  /*2a30*/  @!P5 IMAD.WIDE.U32 R18, R2, c[0x0][0x1d8], R18 ;  /* 0x000076000212da25 */ /* 0x000fe200078e0012 */
[----:B0-----:R-:W-:-:S04]  /*2a40*/  @!P4 IADD3 R14, P0, R13, c[0x0][0x180], RZ ;  /* 0x000060000d0eca10 */ /* 0x001fc80007f1e0ff */
[----:B-1----:R-:W-:Y:S02]  /*2a50*/  @!P5 IADD3 R17, R19, R25, RZ ;  /* 0x000000191311d210 */ /* 0x002fe40007ffe0ff */
[C---:B------:R-:W-:Y:S02]  /*2a60*/  @!P5 SHF.L.U32 R16, R18.reuse, 0x2, RZ ;  /* 0x000000021210d819 */ /* 0x040fe400000006ff */
[----:B------:R-:W-:Y:S02]  /*2a70*/  @!P5 SHF.L.U64.HI R17, R18, 0x2, R17 ;  /* 0x000000021211d819 */ /* 0x000fe40000010211 */
[----:B------:R-:W-:Y:S01]  /*2a80*/  @!P4 IADD3.X R15, R3, c[0x0][0x184], RZ, P0, !PT ;  /* 0x00006100030fca10 */ /* 0x000fe200007fe4ff */
[----:B----4-:R-:W-:Y:S01]  /*2a90*/  STL.64 [R1+0x108], R28 ;  /* 0x0001081c01007387 */ /* 0x010fe20000100a00 */
[----:B------:R-:W-:-:S04]  /*2aa0*/  @!P4 IADD3 R18, P0, R13, c[0x0][0x178], RZ ;  /* 0x00005e000d12ca10 */ /* 0x000fc80007f1e0ff */
[----:B------:R-:W-:Y:S01]  /*2ab0*/  @!P4 IADD3.X R19, R3, c[0x0][0x17c], RZ, P0, !PT ;  /* 0x00005f000313ca10 */ /* 0x000fe200007fe4ff */
[----:B--2---:R0:W-:Y:S02]  /*2ac0*/  STL.64 [R1+0xb0], R8 ;  /* 0x0000b00801007387 */ /* 0x0041e40000100a00 */
[----:B0-----:R-:W-:-:S06]  /*2ad0*/  CS2R R8, SRZ ;  /* 0x0000000000087805 */ /* 0x001fcc000001ff00 */
[----:B------:R-:W2:Y:S01]  /*2ae0*/  @!P4 LDG.E.64 R8, [R18.64] ;  /* 0x000000121208c981 */ /* 0x000ea2000c1e1b00 */
[----:B------:R-:W-:Y:S01]  /*2af0*/  CS2R R28, SRZ ;  /* 0x00000000001c7805 */ /* 0x000fe2000001ff00 */
[----:B------:R-:W-:-:S05]  /*2b00*/  CS2R R2, SRZ ;  /* 0x0000000000027805 */ /* 0x000fca000001ff00 */
[----:B------:R0:W3:Y:S02]  /*2b10*/  @!P4 LDG.E.64 R28, [R14.64] ;  /* 0x000000120e1cc981 */ /* 0x0000e4000c1e1b00 */
[C---:B0-----:R-:W-:Y:S02]  /*2b20*/  @!P3 IADD3 R14, P0, R10.reuse, c[0x0][0x180], RZ ;  /* 0x000060000a0eba10 */ /* 0x041fe40007f1e0ff */
[----:B------:R-:W-:Y:S02]  /*2b30*/  @!P3 IADD3 R10, P4, R10, c[0x0][0x178], RZ ;  /* 0x00005e000a0aba10 */ /* 0x000fe40007f9e0ff */
[C---:B------:R-:W-:Y:S02]  /*2b40*/  @!P3 IADD3.X R15, R11.reuse, c[0x0][0x184], RZ, P0, !PT ;  /* 0x000061000b0fba10 */ /* 0x040fe400007fe4ff */
[----:B------:R-:W-:-:S05]  /*2b50*/  @!P3 IADD3.X R11, R11, c[0x0][0x17c], RZ, P4, !PT ;  /* 0x00005f000b0bba10 */ /* 0x000fca00027fe4ff */
[----:B------:R-:W4:Y:S04]  /*2b60*/  @!P3 LDG.E.64 R2, [R10.64] ;  /* 0x000000120a02b981 */ /* 0x000f28000c1e1b00 */
[----:B--2---:R0:W-:Y:S02]  /*2b70*/  STL.64 [R1+0xa0], R8 ;  /* 0x0000a00801007387 */ /* 0x0041e40000100a00 */
[----:B0-----:R-:W-:-:S06]  /*2b80*/  CS2R R8, SRZ ;  /* 0x0000000000087805 */ /* 0x001fcc000001ff00 */
[----:B------:R0:W2:Y:S02]  /*2b90*/  @!P3 LDG.E.64 R8, [R14.64] ;  /* 0x000000120e08b981 */ /* 0x0000a4000c1e1b00 */
[C---:B0-----:R-:W-:Y:S02]  /*2ba0*/  @!P2 IADD3 R14, P0, R12.reuse, c[0x0][0x180], RZ ;  /* 0x000060000c0eaa10 */ /* 0x041fe40007f1e0ff */
[----:B----4-:R0:W-:Y:S02]  /*2bb0*/  STL.64 [R1+0x198], R2 ;  /* 0x0001980201007387 */ /* 0x0101e40000100a00 */
[----:B------:R-:W-:Y:S02]  /*2bc0*/  @!P2 IADD3.X R15, R23, c[0x0][0x184], RZ, P0, !PT ;  /* 0x00006100170faa10 */ /* 0x000fe400007fe4ff */
[----:B------:R-:W-:Y:S01]  /*2bd0*/  @!P2 IADD3 R12, P3, R12, c[0x0][0x178], RZ ;  /* 0x00005e000c0caa10 */ /* 0x000fe20007f7e0ff */
[----:B0-----:R-:W-:-:S03]  /*2be0*/  CS2R R2, SRZ ;  /* 0x0000000000027805 */ /* 0x001fc6000001ff00 */
[----:B------:R-:W-:-:S03]  /*2bf0*/  @!P2 IADD3.X R13, R23, c[0x0][0x17c], RZ, P3, !PT ;  /* 0x00005f00170daa10 */ /* 0x000fc60001ffe4ff */
[----:B------:R-:W4:Y:S04]  /*2c00*/  @!P2 LDG.E.64 R2, [R14.64] ;  /* 0x000000120e02a981 */ /* 0x000f28000c1e1b00 */
[----:B--2---:R0:W-:Y:S02]  /*2c10*/  STL.64 [R1+0x140], R8 ;  /* 0x0001400801007387 */ /* 0x0041e40000100a00 */
[----:B0-----:R-:W-:-:S06]  /*2c20*/  CS2R R8, SRZ ;  /* 0x0000000000087805 */ /* 0x001fcc000001ff00 */
[----:B------:R0:W2:Y:S01]  /*2c30*/  @!P2 LDG.E.64 R8, [R12.64] ;  /* 0x000000120c08a981 */ /* 0x0000a2000c1e1b00 */
[----:B------:R-:W-:Y:S02]  /*2c40*/  @!P6 MOV R20, R6 ;  /* 0x000000060014e202 */ /* 0x000fe40000000f00 */
[----:B------:R-:W-:Y:S01]  /*2c50*/  @!P6 MOV R21, R5 ;  /* 0x000000050015e202 */ /* 0x000fe20000000f00 */
[----:B------:R-:W-:-:S04]  /*2c60*/  @!P6 IMAD R24, R27, c[0x0][0x1dc], R24 ;  /* 0x000077001b18ea24 */ /* 0x000fc800078e0218 */
[----:B------:R-:W-:-:S05]  /*2c70*/  @!P6 IMAD.WIDE.U32 R20, R27, c[0x0][0x1d8], R20 ;  /* 0x000076001b14ea25 */ /* 0x000fca00078e0014 */
[----:B------:R-:W-:Y:S02]  /*2c80*/  @!P6 IADD3 R24, R21, R24, RZ ;  /* 0x000000181518e210 */ /* 0x000fe40007ffe0ff */
[C---:B------:R-:W-:Y:S01]  /*2c90*/  @!P6 SHF.L.U32 R21, R20.reuse, 0x2, RZ ;  /* 0x000000021415e819 */ /* 0x040fe200000006ff */
[----:B----4-:R1:W-:Y:S01]  /*2ca0*/  STL.64 [R1+0x168], R2 ;  /* 0x0001680201007387 */ /* 0x0103e20000100a00 */
[----:B------:R-:W-:Y:S02]  /*2cb0*/  @!P6 SHF.L.U64.HI R20, R20, 0x2, R24 ;  /* 0x000000021414e819 */ /* 0x000fe40000010218 */
[C---:B------:R-:W-:Y:S01]  /*2cc0*/  @!P6 IADD3 R10, P0, R21.reuse, c[0x0][0x180], RZ ;  /* 0x00006000150aea10 */ /* 0x040fe20007f1e0ff */
[----:B------:R-:W-:Y:S01]  /*2cd0*/  CS2R R18, SRZ ;  /* 0x0000000000127805 */ /* 0x000fe2000001ff00 */
[----:B0-----:R-:W-:Y:S01]  /*2ce0*/  @!P6 IADD3 R12, P2, R21, c[0x0][0x178], RZ ;  /* 0x00005e00150cea10 */ /* 0x001fe20007f5e0ff */
[----:B------:R-:W4:Y:S01]  /*2cf0*/  LDL R15, [R1+0x228] ;  /* 0x00022800010f7983 */ /* 0x000f220000100800 */
[----:B------:R-:W-:-:S03]  /*2d00*/  @!P6 IADD3.X R11, R20, c[0x0][0x184], RZ, P0, !PT ;  /* 0x00006100140bea10 */ /* 0x000fc600007fe4ff */
[----:B-1----:R-:W4:Y:S01]  /*2d10*/  LDL R2, [R1+0x22c] ;  /* 0x00022c0001027983 */ /* 0x002f220000100800 */
[----:B------:R-:W-:Y:S02]  /*2d20*/  @!P6 IADD3.X R13, R20, c[0x0][0x17c], RZ, P2, !PT ;  /* 0x00005f00140dea10 */ /* 0x000fe400017fe4ff */
[----:B------:R-:W-:Y:S01]  /*2d30*/  @P1 IADD3 R20, P0, R22, c[0x0][0x180], RZ ;  /* 0x0000600016141a10 */ /* 0x000fe20007f1e0ff */
[----:B---3--:R-:W-:Y:S03]  /*2d40*/  STL.64 [R1+0x120], R28 ;  /* 0x0001201c01007387 */ /* 0x008fe60000100a00 */
[----:B------:R-:W-:Y:S01]  /*2d50*/  @P1 IADD3.X R21, R26, c[0x0][0x184], RZ, P0, !PT ;  /* 0x000061001a151a10 */ /* 0x000fe200007fe4ff */
[----:B------:R-:W3:Y:S01]  /*2d60*/  @!P6 LDG.E.64 R18, [R10.64] ;  /* 0x000000120a12e981 */ /* 0x000ee2000c1e1b00 */
[----:B------:R-:W-:Y:S02]  /*2d70*/  UMOV UR5, 0x8 ;  /* 0x0000000800057882 */ /* 0x000fe40000000000 */
[----:B------:R-:W-:-:S02]  /*2d80*/  ULDC.64 UR6, c[0x0][0x198] ;  /* 0x0000660000067ab9 */ /* 0x000fc40000000a00 */
[----:B------:R-:W-:Y:S01]  /*2d90*/  UIMAD.WIDE UR6, UR9, UR5, UR6 ;  /* 0x00000005090672a5 */ /* 0x000fe2000f8e0206 */
[----:B--2---:R0:W-:Y:S04]  /*2da0*/  STL.64 [R1+0x1a8], R8 ;  /* 0x0001a80801007387 */ /* 0x0041e80000100a00 */
[----:B------:R-:W2:Y:S04]  /*2db0*/  LDL R14, [R1+0x224] ;  /* 0x00022400010e7983 */ /* 0x000ea80000100800 */
[----:B------:R1:W-:Y:S01]  /*2dc0*/  STL [R1+0x258], R20 ;  /* 0x0002581401007387 */ /* 0x0003e20000100800 */
[----:B0-----:R-:W-:-:S03]  /*2dd0*/  CS2R R8, SRZ ;  /* 0x0000000000087805 */ /* 0x001fc6000001ff00 */
[----:B-1----:R-:W2:Y:S04]  /*2de0*/  LDL R20, [R1+0x220] ;  /* 0x0002200001147983 */ /* 0x002ea80000100800 */
[----:B------:R0:W2:Y:S04]  /*2df0*/  @!P6 LDG.E.64 R8, [R12.64] ;  /* 0x000000120c08e981 */ /* 0x0000a8000c1e1b00 */
[----:B------:R1:W-:Y:S04]  /*2e00*/  STL [R1+0x254], R21 ;  /* 0x0002541501007387 */ /* 0x0003e80000100800 */
[----:B-1----:R-:W2:Y:S01]  /*2e10*/  LDL R21, [R1+0x21c] ;  /* 0x00021c0001157983 */ /* 0x002ea20000100800 */
[----:B0-----:R-:W-:-:S02]  /*2e20*/  MOV R12, UR6 ;  /* 0x00000006000c7c02 */ /* 0x001fc40008000f00 */
[----:B------:R-:W-:-:S06]  /*2e30*/  MOV R13, UR7 ;  /* 0x00000007000d7c02 */ /* 0x000fcc0008000f00 */
[----:B------:R-:W2:Y:S01]  /*2e40*/  LDG.E.64 R12, [R12.64] ;  /* 0x000000120c0c7981 */ /* 0x000ea2000c1e1b00 */
[----:B----4-:R-:W-:Y:S02]  /*2e50*/  ISETP.GE.U32.AND P3, PT, R2, c[0x0][0x1e0], PT ;  /* 0x0000780002007a0c */ /* 0x010fe40003f66070 */
[----:B------:R-:W-:-:S04]  /*2e60*/  SHF.R.S32.HI R3, RZ, 0x1f, R2 ;  /* 0x0000001fff037819 */ /* 0x000fc80000011402 */
[----:B------:R-:W-:Y:S01]  /*2e70*/  ISETP.GE.AND.EX P3, PT, R3, c[0x0][0x1e4], PT, P3 ;  /* 0x0000790003007a0c */ /* 0x000fe20003f66330 */
[----:B---3--:R0:W-:Y:S01]  /*2e80*/  STL.64 [R1+0x190], R18 ;  /* 0x0001901201007387 */ /* 0x0081e20000100a00 */
[----:B------:R-:W-:Y:S02]  /*2e90*/  @P1 IADD3 R22, P2, R22, c[0x0][0x178], RZ ;  /* 0x00005e0016161a10 */ /* 0x000fe40007f5e0ff */
[----:B------:R-:W-:Y:S02]  /*2ea0*/  ISETP.GT.U32.OR P3, PT, R0, 0x22f, P3 ;  /* 0x0000022f0000780c */ /* 0x000fe40001f64470 */
[----:B------:R-:W-:Y:S02]  /*2eb0*/  @P1 IADD3.X R23, R26, c[0x0][0x17c], RZ, P2, !PT ;  /* 0x00005f001a171a10 */ /* 0x000fe400017fe4ff */
[----:B------:R-:W-:Y:S02]  /*2ec0*/  ISETP.GE.U32.AND P4, PT, R15, c[0x0][0x1e0], PT ;  /* 0x000078000f007a0c */ /* 0x000fe40003f86070 */
[----:B0-----:R-:W-:-:S02]  /*2ed0*/  @!P5 IADD3 R18, P0, R16, c[0x0][0x180], RZ ;  /* 0x000060001012da10 */ /* 0x001fc40007f1e0ff */
[----:B------:R-:W-:Y:S02]  /*2ee0*/  @!P5 IADD3 R16, P6, R16, c[0x0][0x178], RZ ;  /* 0x00005e001010da10 */ /* 0x000fe40007fde0ff */
[C---:B------:R-:W-:Y:S02]  /*2ef0*/  @!P5 IADD3.X R19, R17.reuse, c[0x0][0x184], RZ, P0, !PT ;  /* 0x000061001113da10 */ /* 0x040fe400007fe4ff */
[----:B------:R-:W-:Y:S02]  /*2f00*/  @!P5 IADD3.X R17, R17, c[0x0][0x17c], RZ, P6, !PT ;  /* 0x00005f001111da10 */ /* 0x000fe400037fe4ff */
[----:B------:R-:W-:Y:S01]  /*2f10*/  SHF.R.S32.HI R25, RZ, 0x1f, R15 ;  /* 0x0000001fff197819 */ /* 0x000fe2000001140f */
[----:B------:R-:W-:Y:S01]  /*2f20*/  @!P3 IMAD R3, R3, c[0x0][0x1d8], RZ ;  /* 0x000076000303ba24 */ /* 0x000fe200078e02ff */
[----:B------:R-:W-:Y:S02]  /*2f30*/  @!P3 MOV R10, R6 ;  /* 0x00000006000ab202 */ /* 0x000fe40000000f00 */
[----:B------:R-:W-:-:S02]  /*2f40*/  ISETP.GE.AND.EX P4, PT, R25, c[0x0][0x1e4], PT, P4 ;  /* 0x0000790019007a0c */ /* 0x000fc40003f86340 */
[----:B------:R-:W-:Y:S02]  /*2f50*/  @!P3 MOV R11, R5 ;  /* 0x00000005000bb202 */ /* 0x000fe40000000f00 */
[----:B------:R-:W-:Y:S01]  /*2f60*/  ISETP.GT.U32.OR P4, PT, R0, 0x22f, P4 ;  /* 0x0000022f0000780c */ /* 0x000fe20002784470 */
[C---:B------:R-:W-:Y:S02]  /*2f70*/  @!P3 IMAD R3, R2.reuse, c[0x0][0x1dc], R3 ;  /* 0x000077000203ba24 */ /* 0x040fe400078e0203 */
[----:B------:R-:W-:-:S05]  /*2f80*/  @!P3 IMAD.WIDE.U32 R10, R2, c[0x0][0x1d8], R10 ;  /* 0x00007600020aba25 */ /* 0x000fca00078e000a */
[----:B------:R-:W-:Y:S02]  /*2f90*/  @!P3 IADD3 R3, R11, R3, RZ ;  /* 0x000000030b03b210 */ /* 0x000fe40007ffe0ff */
[C---:B------:R-:W-:Y:S02]  /*2fa0*/  @!P3 SHF.L.U32 R28, R10.reuse, 0x2, RZ ;  /* 0x000000020a1cb819 */ /* 0x040fe400000006ff */
[----:B------:R-:W-:Y:S01]  /*2fb0*/  @!P3 SHF.L.U64.HI R2, R10, 0x2, R3 ;  /* 0x000000020a02b819 */ /* 0x000fe20000010203 */
[----:B------:R-:W-:-:S04]  /*2fc0*/  @!P4 IMAD R3, R25, c[0x0][0x1d8], RZ ;  /* 0x000076001903ca24 */ /* 0x000fc800078e02ff */
[----:B------:R-:W-:Y:S01]  /*2fd0*/  @!P4 IMAD R3, R15, c[0x0][0x1dc], R3 ;  /* 0x000077000f03ca24 */ /* 0x000fe200078e0203 */
[----:B--2---:R-:W-:Y:S02]  /*2fe0*/  ISETP.GE.U32.AND P2, PT, R14, c[0x0][0x1e0], PT ;  /* 0x000078000e007a0c */ /* 0x004fe40003f46070 */
[----:B------:R-:W-:-:S04]  /*2ff0*/  SHF.R.S32.HI R24, RZ, 0x1f, R14 ;  /* 0x0000001fff187819 */ /* 0x000fc8000001140e */
[----:B------:R-:W-:Y:S02]  /*3000*/  ISETP.GE.AND.EX P2, PT, R24, c[0x0][0x1e4], PT, P2 ;  /* 0x0000790018007a0c */ /* 0x000fe40003f46320 */
[----:B------:R-:W-:Y:S01]  /*3010*/  ISETP.GE.U32.AND P0, PT, R20, c[0x0][0x1e0], PT ;  /* 0x0000780014007a0c */ /* 0x000fe20003f06070 */
[----:B------:R0:W-:Y:S01]  /*3020*/  STL.64 [R1+0x1b8], R8 ;  /* 0x0001b80801007387 */ /* 0x0001e20000100a00 */
[----:B------:R-:W-:Y:S02]  /*3030*/  ISETP.GT.U32.OR P2, PT, R0, 0x22f, P2 ;  /* 0x0000022f0000780c */ /* 0x000fe40001744470 */
[----:B0-----:R-:W-:Y:S02]  /*3040*/  SHF.R.S32.HI R9, RZ, 0x1f, R20 ;  /* 0x0000001fff097819 */ /* 0x001fe40000011414 */
[----:B------:R-:W-:Y:S02]  /*3050*/  ISETP.GE.U32.AND P6, PT, R21, c[0x0][0x1e0], PT ;  /* 0x0000780015007a0c */ /* 0x000fe40003fc6070 */
[----:B------:R-:W-:-:S02]  /*3060*/  SHF.R.S32.HI R8, RZ, 0x1f, R21 ;  /* 0x0000001fff087819 */ /* 0x000fc40000011415 */
[----:B------:R-:W-:Y:S02]  /*3070*/  ISETP.GE.AND.EX P0, PT, R9, c[0x0][0x1e4], PT, P0 ;  /* 0x0000790009007a0c */ /* 0x000fe40003f06300 */
[----:B------:R-:W-:Y:S02]  /*3080*/  ISETP.GE.AND.EX P6, PT, R8, c[0x0][0x1e4], PT, P6 ;  /* 0x0000790008007a0c */ /* 0x000fe40003fc6360 */
[C---:B------:R-:W-:Y:S02]  /*3090*/  ISETP.GT.U32.OR P0, PT, R0.reuse, 0x22f, P0 ;  /* 0x0000022f0000780c */ /* 0x040fe40000704470 */
[----:B------:R-:W-:Y:S01]  /*30a0*/  ISETP.GT.U32.OR P6, PT, R0, 0x22f, P6 ;  /* 0x0000022f0000780c */ /* 0x000fe200037c4470 */
[----:B------:R0:W-:Y:S01]  /*30b0*/  STL [R1+0x234], R25 ;  /* 0x0002341901007387 */ /* 0x0001e20000100800 */
[----:B------:R-:W-:Y:S01]  /*30c0*/  @!P2 IMAD R29, R24, c[0x0][0x1d8], RZ ;  /* 0x00007600181daa24 */ /* 0x000fe200078e02ff */
[-C--:B------:R-:W-:Y:S02]  /*30d0*/  @!P4 MOV R24, R6.reuse ;  /* 0x000000060018c202 */ /* 0x080fe40000000f00 */
[----:B------:R-:W-:-:S02]  /*30e0*/  @!P2 MOV R26, R6 ;  /* 0x00000006001aa202 */ /* 0x000fc40000000f00 */
[----:B------:R-:W-:-:S04]  /*30f0*/  @!P2 MOV R27, R5 ;  /* 0x00000005001ba202 */ /* 0x000fc80000000f00 */
[----:B------:R-:W-:Y:S01]  /*3100*/  @!P0 IMAD R11, R9, c[0x0][0x1d8], RZ ;  /* 0x00007600090b8a24 */ /* 0x000fe200078e02ff */
[-C--:B0-----:R-:W-:Y:S01]  /*3110*/  @!P4 MOV R25, R5.reuse ;  /* 0x000000050019c202 */ /* 0x081fe20000000f00 */
[----:B------:R-:W-:Y:S02]  /*3120*/  @!P6 IMAD R10, R8, c[0x0][0x1d8], RZ ;  /* 0x00007600080aea24 */ /* 0x000fe400078e02ff */
[----:B------:R-:W-:Y:S01]  /*3130*/  @!P0 IMAD R9, R20, c[0x0][0x1dc], R11 ;  /* 0x0000770014098a24 */ /* 0x000fe200078e020b */
[-C--:B------:R-:W-:Y:S01]  /*3140*/  @!P0 MOV R11, R5.reuse ;  /* 0x00000005000b8202 */ /* 0x080fe20000000f00 */
[----:B------:R-:W-:Y:S01]  /*3150*/  @!P6 IMAD R8, R21, c[0x0][0x1dc], R10 ;  /* 0x000077001508ea24 */ /* 0x000fe200078e020a */
[----:B------:R-:W-:Y:S01]  /*3160*/  @!P0 MOV R10, R6 ;  /* 0x00000006000a8202 */ /* 0x000fe20000000f00 */
[----:B------:R-:W-:Y:S01]  /*3170*/  @!P4 IMAD.WIDE.U32 R24, R15, c[0x0][0x1d8], R24 ;  /* 0x000076000f18ca25 */ /* 0x000fe200078e0018 */
[----:B------:R-:W-:-:S03]  /*3180*/  @!P6 MOV R15, R5 ;  /* 0x00000005000fe202 */ /* 0x000fc60000000f00 */
[C---:B------:R-:W-:Y:S02]  /*3190*/  @!P2 IMAD R29, R14.reuse, c[0x0][0x1dc], R29 ;  /* 0x000077000e1daa24 */ /* 0x040fe400078e021d */
[----:B------:R-:W-:Y:S01]  /*31a0*/  @!P2 IMAD.WIDE.U32 R26, R14, c[0x0][0x1d8], R26 ;  /* 0x000076000e1aaa25 */ /* 0x000fe200078e001a */
[----:B------:R-:W-:Y:S01]  /*31b0*/  @!P6 MOV R14, R6 ;  /* 0x00000006000ee202 */ /* 0x000fe20000000f00 */
[----:B------:R0:W-:Y:S01]  /*31c0*/  STL.64 [R1+0x248], R12 ;  /* 0x0002480c01007387 */ /* 0x0001e20000100a00 */
[----:B------:R-:W-:Y:S01]  /*31d0*/  @!P4 IADD3 R3, R25, R3, RZ ;  /* 0x000000031903c210 */ /* 0x000fe20007ffe0ff */
[----:B------:R-:W-:Y:S01]  /*31e0*/  @!P0 IMAD.WIDE.U32 R10, R20, c[0x0][0x1d8], R10 ;  /* 0x00007600140a8a25 */ /* 0x000fe200078e000a */
[----:B------:R-:W-:Y:S01]  /*31f0*/  @!P2 IADD3 R27, R27, R29, RZ ;  /* 0x0000001d1b1ba210 */ /* 0x000fe20007ffe0ff */
[----:B------:R-:W2:Y:S01]  /*3200*/  LDL.LU R20, [R1+0x258] ;  /* 0x0002580001147983 */ /* 0x000ea20000300800 */
[C---:B------:R-:W-:Y:S01]  /*3210*/  @!P4 SHF.L.U32 R25, R24.reuse, 0x2, RZ ;  /* 0x000000021819c819 */ /* 0x040fe200000006ff */
[----:B------:R-:W-:Y:S01]  /*3220*/  @!P6 IMAD.WIDE.U32 R14, R21, c[0x0][0x1d8], R14 ;  /* 0x00007600150eea25 */ /* 0x000fe200078e000e */
[----:B------:R-:W-:Y:S01]  /*3230*/  @!P4 SHF.L.U64.HI R24, R24, 0x2, R3 ;  /* 0x000000021818c819 */ /* 0x000fe20000010203 */
[----:B------:R-:W2:Y:S01]  /*3240*/  LDL.LU R21, [R1+0x254] ;  /* 0x0002540001157983 */ /* 0x000ea20000300800 */
[----:B0-----:R-:W-:Y:S01]  /*3250*/  CS2R R12, SRZ ;  /* 0x00000000000c7805 */ /* 0x001fe2000001ff00 */
[----:B------:R-:W-:-:S02]  /*3260*/  @!P0 IADD3 R3, R11, R9, RZ ;  /* 0x000000090b038210 */ /* 0x000fc40007ffe0ff */
[C---:B------:R-:W-:Y:S02]  /*3270*/  @!P2 SHF.L.U32 R29, R26.reuse, 0x2, RZ ;  /* 0x000000021a1da819 */ /* 0x040fe400000006ff */
[----:B------:R-:W-:Y:S01]  /*3280*/  @!P2 SHF.L.U64.HI R9, R26, 0x2, R27 ;  /* 0x000000021a09a819 */ /* 0x000fe2000001021b */
[----:B------:R0:W3:Y:S01]  /*3290*/  @!P5 LDG.E.64 R12, [R16.64] ;  /* 0x00000012100cd981 */ /* 0x0000e2000c1e1b00 */
[----:B------:R-:W-:-:S06]  /*32a0*/  CS2R R26, SRZ ;  /* 0x00000000001a7805 */ /* 0x000fcc000001ff00 */
[----:B------:R1:W4:Y:S01]  /*32b0*/  @!P5 LDG.E.64 R26, [R18.64] ;  /* 0x00000012121ad981 */ /* 0x000322000c1e1b00 */
[----:B------:R-:W-:Y:S02]  /*32c0*/  @!P6 IADD3 R15, R15, R8, RZ ;  /* 0x000000080f0fe210 */ /* 0x000fe40007ffe0ff */
[C---:B------:R-:W-:Y:S02]  /*32d0*/  @!P0 SHF.L.U32 R11, R10.reuse, 0x2, RZ ;  /* 0x000000020a0b8819 */ /* 0x040fe400000006ff */
[----:B------:R-:W-:Y:S02]  /*32e0*/  @!P0 SHF.L.U64.HI R10, R10, 0x2, R3 ;  /* 0x000000020a0a8819 */ /* 0x000fe40000010203 */
[C---:B------:R-:W-:Y:S02]  /*32f0*/  @!P6 SHF.L.U32 R8, R14.reuse, 0x2, RZ ;  /* 0x000000020e08e819 */ /* 0x040fe400000006ff */
[----:B------:R-:W-:Y:S02]  /*3300*/  @!P6 SHF.L.U64.HI R3, R14, 0x2, R15 ;  /* 0x000000020e03e819 */ /* 0x000fe4000001020f */
[----:B------:R-:W-:Y:S01]  /*3310*/  CS2R R14, SRZ ;  /* 0x00000000000e7805 */ /* 0x000fe2000001ff00 */
[----:B0-----:R-:W-:-:S04]  /*3320*/  @!P3 IADD3 R16, P5, R28, c[0x0][0x180], RZ ;  /* 0x000060001c10ba10 */ /* 0x001fc80007fbe0ff */
[----:B------:R-:W-:Y:S02]  /*3330*/  @!P3 IADD3.X R17, R2, c[0x0][0x184], RZ, P5, !PT ;  /* 0x000061000211ba10 */ /* 0x000fe40002ffe4ff */
[----:B-1----:R-:W-:-:S04]  /*3340*/  @!P3 IADD3 R18, P5, R28, c[0x0][0x178], RZ ;  /* 0x00005e001c12ba10 */ /* 0x002fc80007fbe0ff */
[----:B------:R-:W-:Y:S01]  /*3350*/  @!P3 IADD3.X R19, R2, c[0x0][0x17c], RZ, P5, !PT ;  /* 0x00005f000213ba10 */ /* 0x000fe20002ffe4ff */
[----:B--2---:R0:W2:Y:S02]  /*3360*/  @P1 LDG.E.64 R14, [R20.64] ;  /* 0x00000012140e1981 */ /* 0x0040a4000c1e1b00 */
[----:B0-----:R-:W-:Y:S01]  /*3370*/  MOV R21, R9 ;  /* 0x0000000900157202 */ /* 0x001fe20000000f00 */
[----:B------:R-:W-:Y:S01]  /*3380*/  HFMA2.MMA R9, -RZ, RZ, 0, 0 ;  /* 0x00000000ff097435 */ /* 0x000fe200000001ff */
[----:B---3--:R0:W-:Y:S01]  /*3390*/  STL.64 [R1+0x88], R12 ;  /* 0x0000880c01007387 */ /* 0x0081e20000100a00 */
[----:B------:R-:W-:-:S05]  /*33a0*/  MOV R20, RZ ;  /* 0x000000ff00147202 */ /* 0x000fca0000000f00 */
[----:B------:R-:W-:Y:S01]  /*33b0*/  STL [R1+0x1b4], R9 ;  /* 0x0001b40901007387 */ /* 0x000fe20000100800 */
[----:B0-----:R-:W-:-:S03]  /*33c0*/  CS2R R12, SRZ ;  /* 0x00000000000c7805 */ /* 0x001fc6000001ff00 */
[----:B----4-:R0:W-:Y:S04]  /*33d0*/  STL.64 [R1+0x180], R26 ;  /* 0x0001801a01007387 */ /* 0x0101e80000100a00 */
[----:B------:R1:W3:Y:S01]  /*33e0*/  @P1 LDG.E.64 R12, [R22.64] ;  /* 0x00000012160c1981 */ /* 0x0002e2000c1e1b00 */
[----:B0-----:R-:W-:Y:S01]  /*33f0*/  CS2R R26, SRZ ;  /* 0x00000000001a7805 */ /* 0x001fe2000001ff00 */
[----:B-1----:R-:W-:Y:S02]  /*3400*/  MOV R22, R20 ;  /* 0x0000001400167202 */ /* 0x002fe40000000f00 */
[----:B------:R-:W-:-:S03]  /*3410*/  MOV R23, R9 ;  /* 0x0000000900177202 */ /* 0x000fc60000000f00 */
[----:B------:R-:W4:Y:S04]  /*3420*/  @!P3 LDG.E.64 R26, [R18.64] ;  /* 0x00000012121ab981 */ /* 0x000f28000c1e1b00 */
[----:B------:R0:W2:Y:S01]  /*3430*/  @!P3 LDG.E.64 R22, [R16.64] ;  /* 0x000000121016b981 */ /* 0x0000a2000c1e1b00 */
[----:B------:R-:W-:-:S03]  /*3440*/  MOV R28, R8 ;  /* 0x00000008001c7202 */ /* 0x000fc60000000f00 */
[----:B------:R1:W-:Y:S01]  /*3450*/  STL [R1+0x1b0], R20 ;  /* 0x0001b01401007387 */ /* 0x0003e20000100800 */
[----:B------:R-:W-:-:S03]  /*3460*/  HFMA2.MMA R8, -RZ, RZ, 0, 0 ;  /* 0x00000000ff087435 */ /* 0x000fc600000001ff */
[----:B------:R1:W5:Y:S01]  /*3470*/  LDL.LU R2, [R1+0x250] ;  /* 0x0002500001027983 */ /* 0x0003620000300800 */
[----:B0-----:R-:W-:-:S04]  /*3480*/  @!P4 IADD3 R16, P5, R25, c[0x0][0x180], RZ ;  /* 0x000060001910ca10 */ /* 0x001fc80007fbe0ff */
[----:B------:R-:W-:Y:S02]  /*3490*/  @!P4 IADD3.X R17, R24, c[0x0][0x184], RZ, P5, !PT ;  /* 0x000061001811ca10 */ /* 0x000fe40002ffe4ff */
[----:B-1----:R-:W-:-:S03]  /*34a0*/  @!P2 IADD3 R20, P5, R29, c[0x0][0x180], RZ ;  /* 0x000060001d14aa10 */ /* 0x002fc60007fbe0ff */
[----:B------:R0:W2:Y:S04]  /*34b0*/  @!P4 LDG.E.64 R8, [R16.64] ;  /* 0x000000121008c981 */ /* 0x0000a8000c1e1b00 */
[----:B---3--:R1:W-:Y:S04]  /*34c0*/  STL.64 [R1+0x28], R12 ;  /* 0x0000280c01007387 */ /* 0x0083e80000100a00 */
[----:B-1----:R-:W3:Y:S04]  /*34d0*/  LDL.LU.64 R12, [R1+0x248] ;  /* 0x00024800010c7983 */ /* 0x002ee80000300a00 */
[----:B----4-:R1:W-:Y:S04]  /*34e0*/  STL.64 [R1+0x70], R26 ;  /* 0x0000701a01007387 */ /* 0x0103e80000100a00 */
[----:B--2---:R2:W-:Y:S01]  /*34f0*/  @!P3 STL.64 [R1+0x1b0], R22 ;  /* 0x0001b0160100b387 */ /* 0x0045e20000100a00 */
[----:B------:R-:W-:-:S02]  /*3500*/  @!P4 IADD3 R18, P3, R25, c[0x0][0x178], RZ ;  /* 0x00005e001912ca10 */ /* 0x000fc40007f7e0ff */
[----:B------:R-:W-:Y:S02]  /*3510*/  MOV R25, R21 ;  /* 0x0000001500197202 */ /* 0x000fe40000000f00 */
[----:B------:R-:W-:Y:S01]  /*3520*/  @!P4 IADD3.X R19, R24, c[0x0][0x17c], RZ, P3, !PT ;  /* 0x00005f001813ca10 */ /* 0x000fe20001ffe4ff */
[----:B-1----:R-:W-:Y:S01]  /*3530*/  CS2R R26, SRZ ;  /* 0x00000000001a7805 */ /* 0x002fe2000001ff00 */
[----:B------:R-:W-:Y:S01]  /*3540*/  @!P2 IADD3.X R21, R25, c[0x0][0x184], RZ, P5, !PT ;  /* 0x000061001915aa10 */ /* 0x000fe20002ffe4ff */
[----:B--2---:R-:W-:-:S04]  /*3550*/  CS2R R22, SRZ ;  /* 0x0000000000167805 */ /* 0x004fc8000001ff00 */
[----:B------:R-:W2:Y:S04]  /*3560*/  @!P4 LDG.E.64 R26, [R18.64] ;  /* 0x00000012121ac981 */ /* 0x000ea8000c1e1b00 */
[----:B------:R-:W4:Y:S01]  /*3570*/  @!P2 LDG.E.64 R22, [R20.64] ;  /* 0x000000121416a981 */ /* 0x000f22000c1e1b00 */
[----:B0-----:R-:W-:-:S03]  /*3580*/  @!P0 IADD3 R16, P4, R11, c[0x0][0x180], RZ ;  /* 0x000060000b108a10 */ /* 0x001fc60007f9e0ff */
[----:B------:R0:W-:Y:S01]  /*3590*/  STL.64 [R1+0x1c0], R8 ;  /* 0x0001c00801007387 */ /* 0x0001e20000100a00 */
[----:B------:R-:W-:-:S03]  /*35a0*/  @!P0 IADD3.X R17, R10, c[0x0][0x184], RZ, P4, !PT ;  /* 0x000061000a118a10 */ /* 0x000fc600027fe4ff */
[----:B0-----:R0:W5:Y:S04]  /*35b0*/  LDL.LU.64 R8, [R1+0x240] ;  /* 0x0002400001087983 */ /* 0x0011680000300a00 */
[----:B--2---:R-:W-:Y:S04]  /*35c0*/  STL.64 [R1+0x8], R26 ;  /* 0x0000081a01007387 */ /* 0x004fe80000100a00 */
[----:B----4-:R1:W-:Y:S02]  /*35d0*/  STL.64 [R1+0x1c8], R22 ;  /* 0x0001c81601007387 */ /* 0x0103e40000100a00 */
[----:B-1----:R-:W-:-:S06]  /*35e0*/  CS2R R22, SRZ ;  /* 0x0000000000167805 */ /* 0x002fcc000001ff00 */
[----:B------:R1:W2:Y:S01]  /*35f0*/  @!P0 LDG.E.64 R22, [R16.64] ;  /* 0x0000001210168981 */ /* 0x0002a2000c1e1b00 */
[----:B------:R-:W-:Y:S02]  /*3600*/  @!P2 IADD3 R18, P3, R29, c[0x0][0x178], RZ ;  /* 0x00005e001d12aa10 */ /* 0x000fe40007f7e0ff */
[----:B------:R-:W-:Y:S02]  /*3610*/  @!P0 IADD3 R20, P5, R11, c[0x0][0x178], RZ ;  /* 0x00005e000b148a10 */ /* 0x000fe40007fbe0ff */
[----:B------:R-:W-:Y:S02]  /*3620*/  @!P2 IADD3.X R19, R25, c[0x0][0x17c], RZ, P3, !PT ;  /* 0x00005f001913aa10 */ /* 0x000fe40001ffe4ff */
[----:B------:R-:W-:Y:S01]  /*3630*/  CS2R R24, SRZ ;  /* 0x0000000000187805 */ /* 0x000fe2000001ff00 */
[----:B------:R-:W-:-:S05]  /*3640*/  @!P0 IADD3.X R21, R10, c[0x0][0x17c], RZ, P5, !PT ;  /* 0x00005f000a158a10 */ /* 0x000fca0002ffe4ff */
[----:B------:R4:W5:Y:S01]  /*3650*/  @!P0 LDG.E.64 R24, [R20.64] ;  /* 0x0000001214188981 */ /* 0x000962000c1e1b00 */
[----:B------:R-:W-:-:S04]  /*3660*/  @!P6 IADD3 R10, P0, R28, c[0x0][0x180], RZ ;  /* 0x000060001c0aea10 */ /* 0x000fc80007f1e0ff */
[----:B------:R-:W-:Y:S01]  /*3670*/  @!P6 IADD3.X R11, R3, c[0x0][0x184], RZ, P0, !PT ;  /* 0x00006100030bea10 */ /* 0x000fe200007fe4ff */
[----:B---3--:R-:W3:Y:S01]  /*3680*/  R2UR UR6, R12 ;  /* 0x000000000c0673c2 */ /* 0x008ee200000e0000 */
[----:B------:R-:W-:-:S06]  /*3690*/  CS2R R26, SRZ ;  /* 0x00000000001a7805 */ /* 0x000fcc000001ff00 */
[----:B------:R0:W5:Y:S01]  /*36a0*/  @!P2 LDG.E.64 R26, [R18.64] ;  /* 0x00000012121aa981 */ /* 0x000162000c1e1b00 */
[----:B-1----:R-:W-:-:S04]  /*36b0*/  @!P6 IADD3 R16, P2, R28, c[0x0][0x178], RZ ;  /* 0x00005e001c10ea10 */ /* 0x002fc80007f5e0ff */
[----:B------:R-:W-:Y:S02]  /*36c0*/  @!P6 IADD3.X R17, R3, c[0x0][0x17c], RZ, P2, !PT ;  /* 0x00005f000311ea10 */ /* 0x000fe400017fe4ff */
[----:B---3--:R-:W-:-:S05]  /*36d0*/  MOV R3, UR6 ;  /* 0x0000000600037c02 */ /* 0x008fca0008000f00 */
[----:B------:R-:W-:Y:S01]  /*36e0*/  FFMA.FTZ R3, -R3, UR6, R13 ;  /* 0x0000000603037c23 */ /* 0x000fe2000801010d */
[----:B--2---:R1:W-:Y:S02]  /*36f0*/  STL.64 [R1+0x1d0], R22 ;  /* 0x0001d01601007387 */ /* 0x0043e40000100a00 */
[----:B-1----:R-:W-:-:S06]  /*3700*/  CS2R R22, SRZ ;  /* 0x0000000000167805 */ /* 0x002fcc000001ff00 */
[----:B------:R-:W2:Y:S01]  /*3710*/  @!P6 LDG.E.64 R22, [R10.64] ;  /* 0x000000120a16e981 */ /* 0x000ea2000c1e1b00 */
[----:B------:R-:W-:-:S13]  /*3720*/  FSETP.GTU.FTZ.AND P0, PT, R3, RZ, PT ;  /* 0x000000ff0300720b */ /* 0x000fda0003f1c000 */
[----:B------:R-:W-:Y:S01]  /*3730*/  VOTEU.ANY UP0, P0 ;  /* 0x00000000003f7886 */ /* 0x000fe20000000100 */
[----:B------:R-:W-:-:S13]  /*3740*/  PLOP3.LUT P0, PT, PT, PT, UP0, 0x80, 0x0 ;  /* 0x000000000000781c */ /* 0x000fda0003f0f008 */
[----:B------:R-:W-:-:S06]  /*3750*/  @P0 FADD.FTZ R3, R3, c[0x0][0x1a0] ;  /* 0x0000680003030621 */ /* 0x000fcc0000010000 */
[----:B------:R-:W1:Y:S02]  /*3760*/  @P0 MUFU.RSQ R3, R3 ;  /* 0x0000000300030308 */ /* 0x000e640000001400 */
[----:B-1----:R1:W3:Y:S01]  /*3770*/  @P0 R2UR UR5, R3 ;  /* 0x00000000030503c2 */ /* 0x0022e200000e0000 */
[----:B------:R-:W-:Y:S01]  /*3780*/  ISETP.GT.U32.AND P0, PT, R0, 0x22f, PT ;  /* 0x0000022f0000780c */ /* 0x000fe20003f04070 */
[----:B0-----:R-:W-:Y:S01]  /*3790*/  CS2R R18, SRZ ;  /* 0x0000000000127805 */ /* 0x001fe2000001ff00 */
[----:B------:R-:W-:Y:S01]  /*37a0*/  UMOV UR24, 0x3f800000 ;  /* 0x3f80000000187882 */ /* 0x000fe20000000000 */
[----:B------:R-:W-:Y:S01]  /*37b0*/  BSSY B0, `(.L_x_2600) ;  /* 0x000001b000007945 */ /* 0x000fe20003800000 */
[----:B----4-:R-:W-:Y:S01]  /*37c0*/  FADD.FTZ R20, R15, -UR6 ;  /* 0x800000060f147e21 */ /* 0x010fe20008010000 */
[----:B------:R-:W-:Y:S02]  /*37d0*/  ISETP.NE.AND P5, PT, RZ, UR21, PT ;  /* 0x00000015ff007c0c */ /* 0x000fe4000bfa5270 */
[----:B------:R0:W5:Y:S01]  /*37e0*/  @!P6 LDG.E.64 R18, [R16.64] ;  /* 0x000000121012e981 */ /* 0x000162000c1e1b00 */
[----:B-1----:R-:W-:Y:S01]  /*37f0*/  HFMA2.MMA R3, -RZ, RZ, 0, 0 ;  /* 0x00000000ff037435 */ /* 0x002fe200000001ff */
[----:B0-----:R-:W-:Y:S01]  /*3800*/  FADD.FTZ R17, R14, -UR6 ;  /* 0x800000060e117e21 */ /* 0x001fe20008010000 */
[----:B------:R-:W-:Y:S01]  /*3810*/  MOV R16, RZ ;  /* 0x000000ff00107202 */ /* 0x000fe20000000f00 */
[----:B------:R-:W-:Y:S01]  /*3820*/  CS2R R14, SRZ ;  /* 0x00000000000e7805 */ /* 0x000fe2000001ff00 */
[----:B---3--:R-:W-:Y:S01]  /*3830*/  @UP0 UMOV UR24, UR5 ;  /* 0x0000000500180c82 */ /* 0x008fe20008000000 */
[----:B--2---:R0:W-:Y:S01]  /*3840*/  STL.64 [R1+0x1d8], R22 ;  /* 0x0001d81601007387 */ /* 0x0041e20000100a00 */
[----:B------:R-:W-:Y:S05]  /*3850*/  @P0 BRA `(.L_x_2601) ;  /* 0x0000010000000947 */ /* 0x000fea0003800000 */
[----:B------:R-:W2:Y:S01]  /*3860*/  LDL R28, [R1+0x218] ;  /* 0x00021800011c7983 */ /* 0x000ea20000100800 */
[----:B------:R-:W-:-:S02]  /*3870*/  ISETP.NE.AND P0, PT, RZ, UR21, PT ;  /* 0x00000015ff007c0c */ /* 0x000fc4000bf05270 */
[----:B------:R-:W-:Y:S02]  /*3880*/  MOV R13, 0x2 ;  /* 0x00000002000d7802 */ /* 0x000fe40000000f00 */
[----:B--2---:R-:W-:-:S04]  /*3890*/  IADD3 R12, R28, UR17, RZ ;  /* 0x000000111c0c7c10 */ /* 0x004fc8000fffe0ff */
[----:B------:R-:W-:-:S05]  /*38a0*/  SHF.R.S32.HI R3, RZ, 0x1f, R12 ;  /* 0x0000001fff037819 */ /* 0x000fca000001140c */
[----:B------:R-:W-:-:S04]  /*38b0*/  @P0 LEA R10, P2, R12, c[0x0][0x190], 0x1 ;  /* 0x000064000c0a0a11 */ /* 0x000fc800078408ff */
[C---:B------:R-:W-:Y:S01]  /*38c0*/  @P0 LEA.HI.X R11, R12.reuse, c[0x0][0x194], R3, 0x1, P2 ;  /* 0x000065000c0b0a11 */ /* 0x040fe200010f0c03 */
[----:B------:R-:W-:-:S04]  /*38d0*/  IMAD.WIDE R12, R12, R13, c[0x0][0x188] ;  /* 0x000062000c0c7625 */ /* 0x000fc800078e020d */
[----:B------:R1:W2:Y:S04]  /*38e0*/  @P0 LDG.E.U16 R3, [R10.64] ;  /* 0x000000120a030981 */ /* 0x0002a8000c1e1500 */
[----:B-1----:R1:W3:Y:S04]  /*38f0*/  @P0 LDG.E.U16 R11, [R10.64+0x2] ;  /* 0x000002120a0b0981 */ /* 0x0022e8000c1e1500 */
[----:B-1----:R1:W4:Y:S04]  /*3900*/  LDG.E.U16 R10, [R12.64] ;  /* 0x000000120c0a7981 */ /* 0x002328000c1e1500 */
[----:B-1----:R-:W4:Y:S01]  /*3910*/  LDG.E.U16 R12, [R12.64+0x2] ;  /* 0x000002120c0c7981 */ /* 0x002f22000c1e1500 */
[----:B--2---:R-:W-:-:S02]  /*3920*/  @P0 PRMT R14, RZ, 0x5410, R3 ;  /* 0x00005410ff0e0816 */ /* 0x004fc40000000003 */
[----:B---3--:R-:W-:Y:S02]  /*3930*/  @P0 PRMT R15, RZ, 0x5410, R11 ;  /* 0x00005410ff0f0816 */ /* 0x008fe4000000000b */
[----:B----4-:R-:W-:Y:S02]  /*3940*/  PRMT R3, RZ, 0x5410, R10 ;  /* 0x00005410ff037816 */ /* 0x010fe4000000000a */
[----:B------:R-:W-:Y:S02]  /*3950*/  PRMT R16, RZ, 0x5410, R12 ;  /* 0x00005410ff107816 */ /* 0x000fe4000000000c */
.L_x_2601:
[----:B------:R-:W-:Y:S05]  /*3960*/  BSYNC B0 ;  /* 0x0000000000007941 */ /* 0x000fea0003800000 */
.L_x_2600:
[----:B------:R-:W2:Y:S04]  /*3970*/  LDL R13, [R1+0x28] ;  /* 0x00002800010d7983 */ /* 0x000ea80000100800 */
[----:B------:R-:W3:Y:S01]  /*3980*/  LDL R21, [R1+0x2c] ;  /* 0x00002c0001157983 */ /* 0x000ee20000100800 */
[----:B0-----:R-:W-:Y:S02]  /*3990*/  FMUL.FTZ R23, R17, UR24 ;  /* 0x0000001811177c20 */ /* 0x001fe40008410000 */
[----:B------:R-:W-:-:S03]  /*39a0*/  FMUL.FTZ R29, R20, UR24 ;  /* 0x00000018141d7c20 */ /* 0x000fc60008410000 */
[----:B------:R0:W-:Y:S04]  /*39b0*/  STL [R1+0x1e0], R23 ;  /* 0x0001e01701007387 */ /* 0x0001e80000100800 */
[----:B------:R0:W-:Y:S01]  /*39c0*/  STL [R1+0x1e4], R29 ;  /* 0x0001e41d01007387 */ /* 0x0001e20000100800 */
[----:B--2---:R-:W-:Y:S02]  /*39d0*/  MOV R11, R13 ;  /* 0x0000000d000b7202 */ /* 0x004fe40000000f00 */
[----:B---3--:R-:W-:Y:S01]  /*39e0*/  MOV R10, R21 ;  /* 0x00000015000a7202 */ /* 0x008fe20000000f00 */
[----:B------:R-:W-:Y:S05]  /*39f0*/  @!P5 BRA `(.L_x_2602) ;  /* 0x000001200000d947 */ /* 0x000fea0003800000 */
[----:B0-----:R-:W-:-:S04]  /*3a00*/  FFMA.FTZ R11, R23, R3, R14 ;  /* 0x00000003170b7223 */ /* 0x001fc8000001000e */
        /* <DEDUP_REMOVED lines=17> */
.L_x_2602:
[----:B0-----:R-:W2:Y:S04]  /*3b20*/  LDL.LU R21, [R1+0x10] ;  /* 0x0000100001157983 */ /* 0x001ea80000300800 */
[----:B------:R-:W3:Y:S04]  /*3b30*/  LDL.LU R20, [R1+0x14] ;  /* 0x0000140001147983 */ /* 0x000ee80000300800 */
[----:B------:R-:W4:Y:S04]  /*3b40*/  LDL R22, [R1+0xc0] ;  /* 0x0000c00001167983 */ /* 0x000f280000100800 */
[----:B------:R-:W4:Y:S01]  /*3b50*/  LDL R28, [R1+0xc4] ;  /* 0x0000c400011c7983 */ /* 0x000f220000100800 */
[----:B------:R-:W-:-:S02]  /*3b60*/  FMUL.FTZ R13, R11, R3 ;  /* 0x000000030b0d7220 */ /* 0x000fc40000410000 */
[----:B------:R-:W-:Y:S02]  /*3b70*/  FMUL.FTZ R17, R10, R16 ;  /* 0x000000100a117220 */ /* 0x000fe40000410000 */
[----:B------:R-:W-:Y:S02]  /*3b80*/  FFMA.FTZ R12, R23, R13, RZ ;  /* 0x0000000d170c7223 */ /* 0x000fe400000100ff */
[----:B------:R-:W-:Y:S02]  /*3b90*/  FADD.FTZ R13, RZ, R13 ;  /* 0x0000000dff0d7221 */ /* 0x000fe40000010000 */
[----:B------:R-:W-:Y:S02]  /*3ba0*/  FFMA.FTZ R12, R29, R17, R12 ;  /* 0x000000111d0c7223 */ /* 0x000fe4000001000c */
[----:B------:R-:W-:Y:S02]  /*3bb0*/  FADD.FTZ R13, R17, R13 ;  /* 0x0000000d110d7221 */ /* 0x000fe40000010000 */
[----:B--2---:R-:W-:-:S02]  /*3bc0*/  FADD.FTZ R17, R21, -UR6 ;  /* 0x8000000615117e21 */ /* 0x004fc40008010000 */
[----:B---3--:R-:W-:Y:S02]  /*3bd0*/  FADD.FTZ R20, R20, -UR6 ;  /* 0x8000000614147e21 */ /* 0x008fe40008010000 */
[----:B------:R-:W-:Y:S02]  /*3be0*/  FMUL.FTZ R21, R17, UR24 ;  /* 0x0000001811157c20 */ /* 0x000fe40008410000 */
[----:B------:R-:W-:Y:S01]  /*3bf0*/  FMUL.FTZ R29, R20, UR24 ;  /* 0x00000018141d7c20 */ /* 0x000fe20008410000 */
[----:B----4-:R-:W-:Y:S02]  /*3c00*/  MOV R20, R22 ;  /* 0x0000001600147202 */ /* 0x010fe40000000f00 */
[----:B------:R0:W-:Y:S01]  /*3c10*/  STL [R1+0x1f0], R21 ;  /* 0x0001f01501007387 */ /* 0x0001e20000100800 */
[----:B------:R-:W-:-:S03]  /*3c20*/  MOV R17, R28 ;  /* 0x0000001c00117202 */ /* 0x000fc60000000f00 */
[----:B------:R0:W-:Y:S01]  /*3c30*/  STL [R1+0x200], R29 ;  /* 0x0002001d01007387 */ /* 0x0001e20000100800 */
[----:B------:R-:W-:Y:S05]  /*3c40*/  @!P5 BRA `(.L_x_2603) ;  /* 0x000001200000d947 */ /* 0x000fea0003800000 */
        /* <DEDUP_REMOVED lines=18> */
.L_x_2603:
[----:B------:R1:W-:Y:S01]  /*3d70*/  STL [R1+0x238], R0 ;  /* 0x0002380001007387 */ /* 0x0003e20000100800 */
[----:B0-----:R-:W-:Y:S01]  /*3d80*/  MOV R21, R23 ;  /* 0x0000001700157202 */ /* 0x001fe20000000f00 */
[----:B------:R-:W-:Y:S02]  /*3d90*/  FADD.FTZ R22, RZ, R11 ;  /* 0x0000000bff167221 */ /* 0x000fe40000010000 */
[----:B------:R-:W2:Y:S04]  /*3da0*/  LDL R28, [R1+0xc8] ;  /* 0x0000c800011c7983 */ /* 0x000ea80000100800 */
[----:B-1----:R-:W3:Y:S01]  /*3db0*/  LDL R0, [R1+0x1f0] ;  /* 0x0001f00001007983 */ /* 0x002ee20000100800 */
[----:B------:R-:W-:Y:S02]  /*3dc0*/  FFMA.FTZ R21, R21, R11, RZ ;  /* 0x0000000b15157223 */ /* 0x000fe400000100ff */
[----:B------:R-:W-:Y:S01]  /*3dd0*/  FMUL.FTZ R11, R20, R3 ;  /* 0x00000003140b7220 */ /* 0x000fe20000410000 */
[----:B------:R-:W4:Y:S01]  /*3de0*/  LDL R23, [R1+0xcc] ;  /* 0x0000cc0001177983 */ /* 0x000f220000100800 */
[----:B------:R-:W-:-:S02]  /*3df0*/  FADD.FTZ R22, R22, R20 ;  /* 0x0000001416167221 */ /* 0x000fc40000010000 */
[C---:B---3--:R-:W-:Y:S02]  /*3e00*/  FFMA.FTZ R21, R0.reuse, R20, R21 ;  /* 0x0000001400157223 */ /* 0x048fe40000010015 */
[----:B------:R-:W3:Y:S01]  /*3e10*/  LDL R20, [R1+0x1e4] ;  /* 0x0001e40001147983 */ /* 0x000ee20000100800 */
[----:B------:R-:W-:Y:S02]  /*3e20*/  FFMA.FTZ R12, R0, R11, R12 ;  /* 0x0000000b000c7223 */ /* 0x000fe4000001000c */
[----:B------:R-:W-:Y:S01]  /*3e30*/  FADD.FTZ R13, R13, R11 ;  /* 0x0000000b0d0d7221 */ /* 0x000fe20000010000 */
[----:B------:R0:W5:Y:S02]  /*3e40*/  LDL.LU R0, [R1+0x238] ;  /* 0x0002380001007983 */ /* 0x0001640000300800 */
[----:B-----5:R-:W-:Y:S02]  /*3e50*/  FADD.FTZ R8, R8, -UR6 ;  /* 0x8000000608087e21 */ /* 0x020fe40008010000 */
[----:B------:R-:W-:-:S02]  /*3e60*/  FADD.FTZ R9, R9, -UR6 ;  /* 0x8000000609097e21 */ /* 0x000fc40008010000 */
[----:B---3--:R-:W-:Y:S02]  /*3e70*/  FFMA.FTZ R11, R20, R10, RZ ;  /* 0x0000000a140b7223 */ /* 0x008fe400000100ff */
[----:B------:R-:W-:Y:S02]  /*3e80*/  FADD.FTZ R20, RZ, R10 ;  /* 0x0000000aff147221 */ /* 0x000fe40000010000 */
[----:B------:R-:W-:Y:S02]  /*3e90*/  FMUL.FTZ R10, R17, R16 ;  /* 0x00000010110a7220 */ /* 0x000fe40000410000 */
[C---:B------:R-:W-:Y:S02]  /*3ea0*/  FFMA.FTZ R11, R29.reuse, R17, R11 ;  /* 0x000000111d0b7223 */ /* 0x040fe4000001000b */
[----:B------:R-:W-:Y:S02]  /*3eb0*/  FFMA.FTZ R12, R29, R10, R12 ;  /* 0x0000000a1d0c7223 */ /* 0x000fe4000001000c */
[----:B------:R-:W-:-:S02]  /*3ec0*/  FADD.FTZ R20, R20, R17 ;  /* 0x0000001114147221 */ /* 0x000fc40000010000 */
[----:B------:R-:W-:Y:S02]  /*3ed0*/  FMUL.FTZ R29, R8, UR24 ;  /* 0x00000018081d7c20 */ /* 0x000fe40008410000 */
[----:B------:R-:W-:-:S03]  /*3ee0*/  FMUL.FTZ R17, R9, UR24 ;  /* 0x0000001809117c20 */ /* 0x000fc60008410000 */
[----:B------:R0:W-:Y:S04]  /*3ef0*/  STL [R1+0x1e8], R29 ;  /* 0x0001e81d01007387 */ /* 0x0001e80000100800 */
[----:B------:R0:W-:Y:S01]  /*3f00*/  STL [R1+0x1f8], R17 ;  /* 0x0001f81101007387 */ /* 0x0001e20000100800 */
[----:B------:R-:W-:Y:S01]  /*3f10*/  FADD.FTZ R13, R10, R13 ;  /* 0x0000000d0a0d7221 */ /* 0x000fe20000010000 */
[----:B--2---:R-:W-:Y:S02]  /*3f20*/  MOV R8, R28 ;  /* 0x0000001c00087202 */ /* 0x004fe40000000f00 */
[----:B----4-:R-:W-:Y:S01]  /*3f30*/  MOV R9, R23 ;  /* 0x0000001700097202 */ /* 0x010fe20000000f00 */
        /* <DEDUP_REMOVED lines=8> */
[----:B------:R-:W-:Y:S02]  /*3fc0*/  FFMA.FTZ R10, R9, R10, 1 ;  /* 0x3f800000090a7423 */ /* 0x000fe4000001000a */
[----:B------:R-:W-:Y:S02]  /*3fd0*/  FFMA.FTZ R9, R17, R16, R15 ;  /* 0x0000001011097223 */ /* 0x000fe4000001000f */
[----:B------:R-:W-:-:S02]  /*3fe0*/  FMUL.FTZ R8, R8, R10 ;  /* 0x0000000a08087220 */ /* 0x000fc40000410000 */
        /* <DEDUP_REMOVED lines=8> */
.L_x_2604:
[----:B------:R1:W-:Y:S04]  /*4070*/  STL [R1+0x238], R0 ;  /* 0x0002380001007387 */ /* 0x0003e80000100800 */
[----:B-1----:R-:W2:Y:S01]  /*4080*/  LDL R0, [R1+0x1e8] ;  /* 0x0001e80001007983 */ /* 0x002ea20000100800 */
[----:B------:R-:W-:-:S03]  /*4090*/  FMUL.FTZ R10, R8, R3 ;  /* 0x00000003080a7220 */ /* 0x000fc60000410000 */
[----:B0-----:R-:W3:Y:S01]  /*40a0*/  LDL.LU R29, [R1+0x18] ;  /* 0x00001800011d7983 */ /* 0x001ee20000300800 */
[----:B------:R-:W-:-:S03]  /*40b0*/  FADD.FTZ R22, R22, R8 ;  /* 0x0000000816167221 */ /* 0x000fc60000010000 */
[----:B------:R-:W4:Y:S04]  /*40c0*/  LDL.LU R17, [R1+0x1c] ;  /* 0x00001c0001117983 */ /* 0x000f280000300800 */
[----:B------:R-:W3:Y:S04]  /*40d0*/  LDL R28, [R1+0xd0] ;  /* 0x0000d000011c7983 */ /* 0x000ee80000100800 */
[----:B------:R-:W3:Y:S01]  /*40e0*/  LDL R23, [R1+0xd4] ;  /* 0x0000d40001177983 */ /* 0x000ee20000100800 */
[----:B--2---:R-:W-:-:S03]  /*40f0*/  FFMA.FTZ R21, R0, R8, R21 ;  /* 0x0000000800157223 */ /* 0x004fc60000010015 */
[----:B------:R0:W5:Y:S04]  /*4100*/  LDL.LU R0, [R1+0x238] ;  /* 0x0002380001007983 */ /* 0x0001680000300800 */
[----:B------:R-:W2:Y:S01]  /*4110*/  LDL R8, [R1+0x1e8] ;  /* 0x0001e80001087983 */ /* 0x000ea20000100800 */
[----:B------:R-:W-:Y:S02]  /*4120*/  FADD.FTZ R13, R13, R10 ;  /* 0x0000000a0d0d7221 */ /* 0x000fe40000010000 */
[----:B--2---:R-:W-:Y:S02]  /*4130*/  FFMA.FTZ R12, R8, R10, R12 ;  /* 0x0000000a080c7223 */ /* 0x004fe4000001000c */
[----:B------:R-:W2:Y:S01]  /*4140*/  LDL R10, [R1+0x1f8] ;  /* 0x0001f800010a7983 */ /* 0x000ea20000100800 */
[----:B------:R-:W-:-:S02]  /*4150*/  FMUL.FTZ R8, R9, R16 ;  /* 0x0000001009087220 */ /* 0x000fc40000410000 */
[----:B------:R-:W-:Y:S02]  /*4160*/  FADD.FTZ R20, R20, R9 ;  /* 0x0000000914147221 */ /* 0x000fe40000010000 */
[----:B------:R-:W-:Y:S02]  /*4170*/  FADD.FTZ R13, R8, R13 ;  /* 0x0000000d080d7221 */ /* 0x000fe40000010000 */
[C---:B--2---:R-:W-:Y:S02]  /*4180*/  FFMA.FTZ R12, R10.reuse, R8, R12 ;  /* 0x000000080a0c7223 */ /* 0x044fe4000001000c */
[----:B------:R-:W-:Y:S02]  /*4190*/  FFMA.FTZ R11, R10, R9, R11 ;  /* 0x000000090a0b7223 */ /* 0x000fe4000001000b */
[----:B---3--:R-:W-:Y:S02]  /*41a0*/  FADD.FTZ R8, R29, -UR6 ;  /* 0x800000061d087e21 */ /* 0x008fe40008010000 */
[----:B----4-:R-:W-:-:S02]  /*41b0*/  FADD.FTZ R9, R17, -UR6 ;  /* 0x8000000611097e21 */ /* 0x010fc40008010000 */
[----:B------:R-:W-:Y:S01]  /*41c0*/  FMUL.FTZ R10, R8, UR24 ;  /* 0x00000018080a7c20 */ /* 0x000fe20008410000 */
[----:B------:R-:W-:Y:S01]  /*41d0*/  MOV R8, R28 ;  /* 0x0000001c00087202 */ /* 0x000fe20000000f00 */
[----:B------:R-:W-:Y:S01]  /*41e0*/  FMUL.FTZ R17, R9, UR24 ;  /* 0x0000001809117c20 */ /* 0x000fe20008410000 */
[----:B------:R-:W-:Y:S02]  /*41f0*/  MOV R9, R23 ;  /* 0x0000001700097202 */ /* 0x000fe40000000f00 */
        /* <DEDUP_REMOVED lines=21> */
.L_x_2605:
[----:B-----5:R1:W-:Y:S04]  /*4350*/  STL [R1+0x238], R0 ;  /* 0x0002380001007387 */ /* 0x0203e80000100800 */
[----:B-1----:R-:W2:Y:S01]  /*4360*/  LDL R0, [R1+0x1ec] ;  /* 0x0001ec0001007983 */ /* 0x002ea20000100800 */
[----:B0-----:R-:W-:-:S03]  /*4370*/  FMUL.FTZ R10, R8, R3 ;  /* 0x00000003080a7220 */ /* 0x001fc60000410000 */
[----:B------:R-:W3:Y:S01]  /*4380*/  LDL.LU R29, [R1+0x20] ;  /* 0x00002000011d7983 */ /* 0x000ee20000300800 */
        /* <DEDUP_REMOVED lines=14> */
[----:B------:R-:W-:Y:S01]  /*4470*/  FFMA.FTZ R11, R10, R9, R11 ;  /* 0x000000090a0b7223 */ /* 0x000fe2000001000b */
[----:B---3--:R-:W-:Y:S01]  /*4480*/  MOV R10, R28 ;  /* 0x0000001c000a7202 */ /* 0x008fe20000000f00 */
[----:B------:R-:W-:Y:S02]  /*4490*/  FADD.FTZ R8, R29, -UR6 ;  /* 0x800000061d087e21 */ /* 0x000fe40008010000 */
[----:B----4-:R-:W-:-:S02]  /*44a0*/  FADD.FTZ R9, R17, -UR6 ;  /* 0x8000000611097e21 */ /* 0x010fc40008010000 */
[----:B------:R-:W-:Y:S01]  /*44b0*/  FMUL.FTZ R29, R8, UR24 ;  /* 0x00000018081d7c20 */ /* 0x000fe20008410000 */
[----:B------:R-:W-:Y:S01]  /*44c0*/  MOV R8, R23 ;  /* 0x0000001700087202 */ /* 0x000fe20000000f00 */
        /* <DEDUP_REMOVED lines=22> */
.L_x_2606:
[----:B-----5:R1:W-:Y:S04]  /*4630*/  STL [R1+0x238], R0 ;  /* 0x0002380001007387 */ /* 0x0203e80000100800 */
[----:B-1----:R-:W2:Y:S01]  /*4640*/  LDL R0, [R1+0x1f4] ;  /* 0x0001f40001007983 */ /* 0x002ea20000100800 */
[----:B------:R-:W-:Y:S02]  /*4650*/  FMUL.FTZ R9, R10, R3 ;  /* 0x000000030a097220 */ /* 0x000fe40000410000 */
[----:B------:R-:W-:Y:S01]  /*4660*/  FADD.FTZ R22, R22, R10 ;  /* 0x0000000a16167221 */ /* 0x000fe20000010000 */
[----:B0-----:R-:W3:Y:S04]  /*4670*/  LDL.LU R29, [R1+0x30] ;  /* 0x00003000011d7983 */ /* 0x001ee80000300800 */
[----:B------:R-:W4:Y:S04]  /*4680*/  LDL.LU R17, [R1+0x34] ;  /* 0x0000340001117983 */ /* 0x000f280000300800 */
[----:B------:R-:W3:Y:S04]  /*4690*/  LDL R28, [R1+0xe8] ;  /* 0x0000e800011c7983 */ /* 0x000ee80000100800 */
[----:B------:R-:W3:Y:S01]  /*46a0*/  LDL R23, [R1+0xec] ;  /* 0x0000ec0001177983 */ /* 0x000ee20000100800 */
[----:B--2---:R-:W-:-:S03]  /*46b0*/  FFMA.FTZ R21, R0, R10, R21 ;  /* 0x0000000a00157223 */ /* 0x004fc60000010015 */
[----:B------:R-:W2:Y:S01]  /*46c0*/  LDL R10, [R1+0x204] ;  /* 0x00020400010a7983 */ /* 0x000ea20000100800 */
[----:B------:R-:W-:Y:S02]  /*46d0*/  FFMA.FTZ R12, R0, R9, R12 ;  /* 0x00000009000c7223 */ /* 0x000fe4000001000c */
[----:B------:R-:W-:Y:S01]  /*46e0*/  FADD.FTZ R13, R13, R9 ;  /* 0x000000090d0d7221 */ /* 0x000fe20000010000 */
[----:B------:R0:W5:Y:S01]  /*46f0*/  LDL.LU R0, [R1+0x238] ;  /* 0x0002380001007983 */ /* 0x0001620000300800 */
[----:B------:R-:W-:Y:S02]  /*4700*/  FMUL.FTZ R9, R8, R16 ;  /* 0x0000001008097220 */ /* 0x000fe40000410000 */
[----:B------:R-:W-:Y:S02]  /*4710*/  FADD.FTZ R20, R20, R8 ;  /* 0x0000000814147221 */ /* 0x000fe40000010000 */
[----:B------:R-:W-:Y:S02]  /*4720*/  FADD.FTZ R13, R9, R13 ;  /* 0x0000000d090d7221 */ /* 0x000fe40000010000 */
[----:B--2---:R-:W-:-:S02]  /*4730*/  FFMA.FTZ R11, R10, R8, R11 ;  /* 0x000000080a0b7223 */ /* 0x004fc4000001000b */
[----:B------:R-:W-:Y:S01]  /*4740*/  FFMA.FTZ R12, R10, R9, R12 ;  /* 0x000000090a0c7223 */ /* 0x000fe2000001000c */
[----:B---3--:R-:W-:Y:S01]  /*4750*/  MOV R10, R28 ;  /* 0x0000001c000a7202 */ /* 0x008fe20000000f00 */
[----:B------:R-:W-:Y:S02]  /*4760*/  FADD.FTZ R8, R29, -UR6 ;  /* 0x800000061d087e21 */ /* 0x000fe40008010000 */
[----:B----4-:R-:W-:Y:S02]  /*4770*/  FADD.FTZ R9, R17, -UR6 ;  /* 0x8000000611097e21 */ /* 0x010fe40008010000 */
        /* <DEDUP_REMOVED lines=24> */
.L_x_2607:
        /* <DEDUP_REMOVED lines=45> */
.L_x_2608:
        /* <DEDUP_REMOVED lines=45> */
.L_x_2609:
        /* <DEDUP_REMOVED lines=45> */
.L_x_2610:
        /* <DEDUP_REMOVED lines=45> */
.L_x_2611:
        /* <DEDUP_REMOVED lines=45> */
.L_x_2612:
        /* <DEDUP_REMOVED lines=45> */
.L_x_2613:
        /* <DEDUP_REMOVED lines=45> */
.L_x_2614:
        /* <DEDUP_REMOVED lines=45> */
.L_x_2615:
        /* <DEDUP_REMOVED lines=45> */
.L_x_2616:
        /* <DEDUP_REMOVED lines=45> */
.L_x_2617:
        /* <DEDUP_REMOVED lines=45> */
.L_x_2618:
        /* <DEDUP_REMOVED lines=45> */
.L_x_2619:
        /* <DEDUP_REMOVED lines=45> */
.L_x_2620:
        /* <DEDUP_REMOVED lines=45> */
.L_x_2621:
        /* <DEDUP_REMOVED lines=45> */
.L_x_2622:
        /* <DEDUP_REMOVED lines=45> */
.L_x_2623:
        /* <DEDUP_REMOVED lines=45> */
.L_x_2624:
        /* <DEDUP_REMOVED lines=45> */
.L_x_2625:
        /* <DEDUP_REMOVED lines=45> */
.L_x_2626:
        /* <DEDUP_REMOVED lines=45> */
.L_x_2627:
        /* <DEDUP_REMOVED lines=45> */
.L_x_2628:
[----:B-----5:R1:W-:Y:S04]  /*8410*/  STL [R1+0x238], R0 ;  /* 0x0002380001007387 */ /* 0x0203e80000100800 */
[----:B-1----:R-:W2:Y:S01]  /*8420*/  LDL R0, [R1+0x184] ;  /* 0x0001840001007983 */ /* 0x002ea20000100800 */
[----:B------:R-:W-:Y:S02]  /*8430*/  FMUL.FTZ R9, R10, R3 ;  /* 0x000000030a097220 */ /* 0x000fe40000410000 */
[----:B------:R-:W-:Y:S01]  /*8440*/  FADD.FTZ R22, R22, R10 ;  /* 0x0000000a16167221 */ /* 0x000fe20000010000 */
[----:B------:R-:W3:Y:S04]  /*8450*/  LDL.LU R28, [R1+0x1b0] ;  /* 0x0001b000011c7983 */ /* 0x000ee80000300800 */
[----:B0-----:R-:W4:Y:S04]  /*8460*/  LDL.LU R17, [R1+0x1b4] ;  /* 0x0001b40001117983 */ /* 0x001f280000300800 */
        /* <DEDUP_REMOVED lines=39> */
.L_x_2629:
[----:B------:R-:W-:Y:S01]  /*86e0*/  FADD.FTZ R22, R22, R10 ;  /* 0x0000000a16167221 */ /* 0x000fe20000010000 */
[----:B------:R-:W2:Y:S01]  /*86f0*/  LDL.LU R29, [R1+0x1c0] ;  /* 0x0001c000011d7983 */ /* 0x000ea20000300800 */
[----:B------:R-:W-:-:S03]  /*8700*/  FMUL.FTZ R9, R10, R3 ;  /* 0x000000030a097220 */ /* 0x000fc60000410000 */
[----:B------:R-:W3:Y:S01]  /*8710*/  LDL.LU R23, [R1+0x1c4] ;  /* 0x0001c40001177983 */ /* 0x000ee20000300800 */
[----:B------:R-:W-:-:S03]  /*8720*/  FFMA.FTZ R10, R28, R10, R21 ;  /* 0x0000000a1c0a7223 */ /* 0x000fc60000010015 */
[----:B0-----:R-:W4:Y:S04]  /*8730*/  LDL R17, [R1+0xc] ;  /* 0x00000c0001117983 */ /* 0x001f280000100800 */
[----:B------:R0:W-:Y:S04]  /*8740*/  STL [R1+0x10], R22 ;  /* 0x0000101601007387 */ /* 0x0001e80000100800 */
[----:B------:R-:W2:Y:S04]  /*8750*/  LDL R21, [R1+0x1b0] ;  /* 0x0001b00001157983 */ /* 0x000ea80000100800 */
[----:B0-----:R-:W3:Y:S01]  /*8760*/  LDL R22, [R1+0x8] ;  /* 0x0000080001167983 */ /* 0x001ee20000100800 */
[----:B------:R-:W-:-:S02]  /*8770*/  FFMA.FTZ R12, R28, R9, R12 ;  /* 0x000000091c0c7223 */ /* 0x000fc4000001000c */
[----:B------:R-:W-:Y:S02]  /*8780*/  FADD.FTZ R13, R13, R9 ;  /* 0x000000090d0d7221 */ /* 0x000fe40000010000 */
[----:B------:R-:W-:Y:S02]  /*8790*/  FMUL.FTZ R9, R8, R16 ;  /* 0x0000001008097220 */ /* 0x000fe40000410000 */
[----:B------:R-:W-:Y:S01]  /*87a0*/  FADD.FTZ R28, R20, R8 ;  /* 0x00000008141c7221 */ /* 0x000fe20000010000 */
[----:B------:R-:W-:Y:S01]  /*87b0*/  STL [R1+0x14], R10 ;  /* 0x0000140a01007387 */ /* 0x000fe20000100800 */
[----:B------:R-:W-:Y:S02]  /*87c0*/  FADD.FTZ R13, R9, R13 ;  /* 0x0000000d090d7221 */ /* 0x000fe40000010000 */
[C---:B--2---:R-:W-:Y:S02]  /*87d0*/  FFMA.FTZ R8, R21.reuse, R8, R11 ;  /* 0x0000000815087223 */ /* 0x044fe4000001000b */
[----:B------:R-:W-:-:S03]  /*87e0*/  FFMA.FTZ R12, R21, R9, R12 ;  /* 0x00000009150c7223 */ /* 0x000fc6000001000c */
[----:B------:R0:W-:Y:S01]  /*87f0*/  STL [R1], R8 ;  /* 0x0000000801007387 */ /* 0x0001e20000100800 */
[----:B---3--:R-:W-:-:S04]  /*8800*/  FADD.FTZ R9, R23, -UR6 ;  /* 0x8000000617097e21 */ /* 0x008fc80008010000 */
[----:B------:R-:W-:Y:S02]  /*8810*/  FMUL.FTZ R20, R9, UR24 ;  /* 0x0000001809147c20 */ /* 0x000fe40008410000 */
[----:B0-----:R-:W-:-:S04]  /*8820*/  FADD.FTZ R8, R29, -UR6 ;  /* 0x800000061d087e21 */ /* 0x001fc80008010000 */
[----:B------:R-:W-:-:S05]  /*8830*/  FMUL.FTZ R21, R8, UR24 ;  /* 0x0000001808157c20 */ /* 0x000fca0008410000 */
[----:B------:R0:W-:Y:S04]  /*8840*/  STL [R1+0x16c], R21 ;  /* 0x00016c1501007387 */ /* 0x0001e80000100800 */
[----:B------:R0:W-:Y:S01]  /*8850*/  STL [R1+0x168], R20 ;  /* 0x0001681401007387 */ /* 0x0001e20000100800 */
[----:B------:R-:W-:Y:S02]  /*8860*/  MOV R29, R22 ;  /* 0x00000016001d7202 */ /* 0x000fe40000000f00 */
        /* <DEDUP_REMOVED lines=20> */
.L_x_2630:
[----:B------:R-:W2:Y:S04]  /*89b0*/  LDL.LU R17, [R1+0x1c8] ;  /* 0x0001c80001117983 */ /* 0x000ea80000300800 */
[----:B------:R-:W3:Y:S01]  /*89c0*/  LDL.LU R11, [R1+0x1cc] ;  /* 0x0001cc00010b7983 */ /* 0x000ee20000300800 */
[----:B------:R-:W-:Y:S02]  /*89d0*/  FMUL.FTZ R8, R29, R3 ;  /* 0x000000031d087220 */ /* 0x000fe40000410000 */
[----:B------:R-:W-:Y:S02]  /*89e0*/  FMUL.FTZ R9, R23, R16 ;  /* 0x0000001017097220 */ /* 0x000fe40000410000 */
[----:B------:R-:W-:Y:S02]  /*89f0*/  FFMA.FTZ R12, R21, R8, R12 ;  /* 0x00000008150c7223 */ /* 0x000fe4000001000c */
[----:B------:R-:W-:-:S02]  /*8a00*/  FADD.FTZ R10, R13, R8 ;  /* 0x000000080d0a7221 */ /* 0x000fc40000010000 */
[----:B------:R-:W-:Y:S02]  /*8a10*/  FFMA.FTZ R8, R20, R9, R12 ;  /* 0x0000000914087223 */ /* 0x000fe4000001000c */
[----:B------:R-:W-:Y:S02]  /*8a20*/  FADD.FTZ R10, R9, R10 ;  /* 0x0000000a090a7221 */ /* 0x000fe40000010000 */
[----:B--2---:R-:W-:Y:S02]  /*8a30*/  FADD.FTZ R9, R17, -UR6 ;  /* 0x8000000611097e21 */ /* 0x004fe40008010000 */
[----:B---3--:R-:W-:Y:S02]  /*8a40*/  FADD.FTZ R11, R11, -UR6 ;  /* 0x800000060b0b7e21 */ /* 0x008fe40008010000 */
[----:B0-----:R-:W-:Y:S01]  /*8a50*/  FMUL.FTZ R21, R9, UR24 ;  /* 0x0000001809157c20 */ /* 0x001fe20008410000 */
[----:B------:R-:W-:Y:S01]  /*8a60*/  MOV R9, R26 ;  /* 0x0000001a00097202 */ /* 0x000fe20000000f00 */
[----:B------:R-:W-:Y:S01]  /*8a70*/  FMUL.FTZ R20, R11, UR24 ;  /* 0x000000180b147c20 */ /* 0x000fe20008410000 */
[----:B------:R-:W-:-:S02]  /*8a80*/  MOV R11, R27 ;  /* 0x0000001b000b7202 */ /* 0x000fc40000000f00 */
        /* <DEDUP_REMOVED lines=21> */
.L_x_2631:
[----:B------:R-:W2:Y:S04]  /*8be0*/  LDL.LU R17, [R1+0x1d0] ;  /* 0x0001d00001117983 */ /* 0x000ea80000300800 */
[----:B------:R-:W3:Y:S01]  /*8bf0*/  LDL.LU R13, [R1+0x1d4] ;  /* 0x0001d400010d7983 */ /* 0x000ee20000300800 */
[----:B------:R-:W-:-:S04]  /*8c00*/  FMUL.FTZ R12, R9, R3 ;  /* 0x00000003090c7220 */ /* 0x000fc80000410000 */
[----:B------:R-:W-:Y:S02]  /*8c10*/  FFMA.FTZ R8, R21, R12, R8 ;  /* 0x0000000c15087223 */ /* 0x000fe40000010008 */
[----:B------:R-:W-:Y:S02]  /*8c20*/  FADD.FTZ R10, R10, R12 ;  /* 0x0000000c0a0a7221 */ /* 0x000fe40000010000 */
[----:B------:R-:W-:-:S04]  /*8c30*/  FMUL.FTZ R12, R11, R16 ;  /* 0x000000100b0c7220 */ /* 0x000fc80000410000 */
[----:B------:R-:W-:Y:S01]  /*8c40*/  FFMA.FTZ R8, R20, R12, R8 ;  /* 0x0000000c14087223 */ /* 0x000fe20000010008 */
[----:B0-----:R-:W-:Y:S01]  /*8c50*/  MOV R20, R25 ;  /* 0x0000001900147202 */ /* 0x001fe20000000f00 */
[----:B------:R-:W-:Y:S02]  /*8c60*/  FADD.FTZ R10, R12, R10 ;  /* 0x0000000a0c0a7221 */ /* 0x000fe40000010000 */
[----:B--2---:R-:W-:Y:S01]  /*8c70*/  FADD.FTZ R12, R17, -UR6 ;  /* 0x80000006110c7e21 */ /* 0x004fe20008010000 */
[----:B------:R-:W-:Y:S01]  /*8c80*/  MOV R17, R24 ;  /* 0x0000001800117202 */ /* 0x000fe20000000f00 */
        /* <DEDUP_REMOVED lines=24> */
.L_x_2632:
[----:B------:R-:W-:Y:S01]  /*8e10*/  MOV R13, R21 ;  /* 0x00000015000d7202 */ /* 0x000fe20000000f00 */
[----:B------:R-:W-:Y:S01]  /*8e20*/  FMUL.FTZ R12, R17, R3 ;  /* 0x00000003110c7220 */ /* 0x000fe20000410000 */
[----:B0-----:R-:W2:Y:S03]  /*8e30*/  LDL.LU R22, [R1+0x1d8] ;  /* 0x0001d80001167983 */ /* 0x001ea60000300800 */
[----:B------:R-:W-:Y:S01]  /*8e40*/  FFMA.FTZ R8, R13, R12, R8 ;  /* 0x0000000c0d087223 */ /* 0x000fe20000010008 */
[----:B------:R-:W3:Y:S01]  /*8e50*/  LDL.LU R21, [R1+0x1dc] ;  /* 0x0001dc0001157983 */ /* 0x000ee20000300800 */
[----:B------:R-:W-:-:S03]  /*8e60*/  FADD.FTZ R10, R10, R12 ;  /* 0x0000000c0a0a7221 */ /* 0x000fc60000010000 */
[----:B------:R-:W4:Y:S01]  /*8e70*/  LDL R12, [R1+0x20] ;  /* 0x00002000010c7983 */ /* 0x000f220000100800 */
[----:B------:R-:W-:-:S04]  /*8e80*/  FMUL.FTZ R13, R20, R16 ;  /* 0x00000010140d7220 */ /* 0x000fc80000410000 */
[----:B----4-:R-:W-:Y:S02]  /*8e90*/  FFMA.FTZ R12, R12, R13, R8 ;  /* 0x0000000d0c0c7223 */ /* 0x010fe40000010008 */
[----:B------:R-:W-:Y:S02]  /*8ea0*/  FADD.FTZ R13, R13, R10 ;  /* 0x0000000a0d0d7221 */ /* 0x000fe40000010000 */
[----:B--2---:R-:W-:Y:S02]  /*8eb0*/  FADD.FTZ R8, R22, -UR6 ;  /* 0x8000000616087e21 */ /* 0x004fe40008010000 */
[----:B---3--:R-:W-:Y:S02]  /*8ec0*/  FADD.FTZ R10, R21, -UR6 ;  /* 0x80000006150a7e21 */ /* 0x008fe40008010000 */
[----:B------:R-:W-:Y:S01]  /*8ed0*/  FMUL.FTZ R21, R8, UR24 ;  /* 0x0000001808157c20 */ /* 0x000fe20008410000 */
        /* <DEDUP_REMOVED lines=24> */
.L_x_2633:
[----:B0-----:R-:W2:Y:S04]  /*9060*/  LDL R22, [R1+0x1c] ;  /* 0x00001c0001167983 */ /* 0x001ea80000100800 */
        /* <DEDUP_REMOVED lines=9> */
[----:B------:R0:W-:Y:S04]  /*9100*/  STL [R1+0x238], R2 ;  /* 0x0002380201007387 */ /* 0x0001e80000100800 */
[----:B0-----:R-:W4:Y:S01]  /*9110*/  LDL R2, [R1+0x230] ;  /* 0x0002300001027983 */ /* 0x001f220000100800 */
[----:B------:R-:W-:-:S03]  /*9120*/  FMUL.FTZ R21, R10, R3 ;  /* 0x000000030a157220 */ /* 0x000fc60000410000 */
[----:B------:R-:W0:Y:S01]  /*9130*/  S2R R5, SR_LANEID ;  /* 0x0000000000057919 */ /* 0x000e220000000000 */
[----:B------:R-:W-:Y:S01]  /*9140*/  FADD.FTZ R13, R13, R21 ;  /* 0x000000150d0d7221 */ /* 0x000fe20000010000 */
[----:B-----5:R-:W-:Y:S02]  /*9150*/  ISETP.GT.AND P0, PT, R0, 0x21f, PT ;  /* 0x0000021f0000780c */ /* 0x020fe40003f04270 */
[----:B------:R-:W4:Y:S04]  /*9160*/  LDL.LU R19, [R1] ;  /* 0x0000000001137983 */ /* 0x000f280000300800 */
[----:B------:R-:W4:Y:S04]  /*9170*/  LDL R18, [R1+0x168] ;  /* 0x0001680001127983 */ /* 0x000f280000100800 */
[----:B------:R-:W4:Y:S04]  /*9180*/  LDL.LU R15, [R1+0x14] ;  /* 0x00001400010f7983 */ /* 0x000f280000300800 */
[----:B------:R-:W4:Y:S04]  /*9190*/  LDL R14, [R1+0x16c] ;  /* 0x00016c00010e7983 */ /* 0x000f280000100800 */
[----:B------:R-:W4:Y:S04]  /*91a0*/  LDL R7, [R1+0x30] ;  /* 0x0000300001077983 */ /* 0x000f280000100800 */
[----:B------:R-:W4:Y:S01]  /*91b0*/  LDL R6, [R1+0x40] ;  /* 0x0000400001067983 */ /* 0x000f220000100800 */
[----:B--2---:R-:W-:Y:S01]  /*91c0*/  FFMA.FTZ R12, R22, R21, R12 ;  /* 0x00000015160c7223 */ /* 0x004fe2000001000c */
[----:B------:R-:W-:Y:S01]  /*91d0*/  MOV R21, 0xffffffe0 ;  /* 0xffffffe000157802 */ /* 0x000fe20000000f00 */
[----:B------:R-:W-:-:S04]  /*91e0*/  FMUL.FTZ R22, R8, R16 ;  /* 0x0000001008167220 */ /* 0x000fc80000410000 */
[----:B------:R-:W-:Y:S02]  /*91f0*/  FADD.FTZ R13, R22, R13 ;  /* 0x0000000d160d7221 */ /* 0x000fe40000010000 */
[----:B---3--:R-:W-:Y:S02]  /*9200*/  FFMA.FTZ R12, R4, R22, R12 ;  /* 0x00000016040c7223 */ /* 0x008fe4000001000c */
[----:B----4-:R-:W-:-:S05]  /*9210*/  IMAD R21, R2, R21, 0x22f ;  /* 0x0000022f02157424 */ /* 0x010fca00078e0215 */
[----:B------:R-:W-:-:S05]  /*9220*/  SEL R21, R21, 0x1f, P0 ;  /* 0x0000001f15157807 */ /* 0x000fca0000000000 */
[----:B------:R-:W1:Y:S01]  /*9230*/  SHFL.DOWN PT, R22, R13, 0x1, R21 ;  /* 0x082000000d167989 */ /* 0x000e6200000e0015 */
[----:B0-----:R-:W-:-:S13]  /*9240*/  ISETP.GE.AND P0, PT, R5, R21, PT ;  /* 0x000000150500720c */ /* 0x001fda0003f06270 */
[----:B-1----:R-:W-:Y:S02]  /*9250*/  @!P0 FADD.FTZ R13, R13, R22 ;  /* 0x000000160d0d8221 */ /* 0x002fe40000010000 */
        /* <DEDUP_REMOVED lines=22> */
[----:B------:R-:W-:Y:S02]  /*93c0*/  FADD.FTZ R22, R28, R23 ;  /* 0x000000171c167221 */ /* 0x000fe40000010000 */
[----:B------:R-:W2:Y:S01]  /*93d0*/  LDL.LU R28, [R1+0x10] ;  /* 0x00001000011c7983 */ /* 0x000ea20000300800 */
[----:B------:R-:W-:-:S03]  /*93e0*/  FFMA.FTZ R23, R18, R23, R19 ;  /* 0x0000001712177223 */ /* 0x000fc60000010013 */
[----:B------:R0:W5:Y:S01]  /*93f0*/  LDL.LU R19, [R1+0x25c] ;  /* 0x00025c0001137983 */ /* 0x0001620000300800 */
[----:B------:R-:W-:-:S03]  /*9400*/  FFMA.FTZ R23, R7, R11, R23 ;  /* 0x0000000b07177223 */ /* 0x000fc60000010017 */
[----:B------:R0:W5:Y:S01]  /*9410*/  LDL.LU R18, [R1+0x258] ;  /* 0x0002580001127983 */ /* 0x0001620000300800 */
[----:B------:R-:W-:Y:S02]  /*9420*/  FADD.FTZ R22, R22, R11 ;  /* 0x0000000b16167221 */ /* 0x000fe40000010000 */
[----:B--2---:R-:W-:Y:S02]  /*9430*/  FADD.FTZ R28, R28, R29 ;  /* 0x0000001d1c1c7221 */ /* 0x004fe40000010000 */
[----:B------:R-:W-:Y:S02]  /*9440*/  FFMA.FTZ R29, R14, R29, R15 ;  /* 0x0000001d0e1d7223 */ /* 0x000fe4000001000f */
[----:B------:R0:W5:Y:S01]  /*9450*/  LDL.LU R15, [R1+0x254] ;  /* 0x00025400010f7983 */ /* 0x0001620000300800 */
[----:B------:R-:W-:-:S03]  /*9460*/  FADD.FTZ R28, R28, R9 ;  /* 0x000000091c1c7221 */ /* 0x000fc60000010000 */
[----:B------:R0:W5:Y:S01]  /*9470*/  LDL.LU R14, [R1+0x250] ;  /* 0x00025000010e7983 */ /* 0x0001620000300800 */
[----:B------:R-:W-:-:S03]  /*9480*/  FFMA.FTZ R29, R6, R9, R29 ;  /* 0x00000009061d7223 */ /* 0x000fc6000001001d */
[----:B------:R0:W5:Y:S04]  /*9490*/  LDL.LU R7, [R1+0x24c] ;  /* 0x00024c0001077983 */ /* 0x0001680000300800 */
[----:B------:R-:W2:Y:S04]  /*94a0*/  LDL R11, [R1+0x24] ;  /* 0x00002400010b7983 */ /* 0x000ea80000100800 */
[----:B------:R0:W5:Y:S04]  /*94b0*/  LDL.LU R6, [R1+0x248] ;  /* 0x0002480001067983 */ /* 0x0001680000300800 */
[----:B------:R-:W3:Y:S01]  /*94c0*/  LDL R9, [R1+0x20] ;  /* 0x0000200001097983 */ /* 0x000ee20000100800 */
[----:B------:R-:W-:-:S02]  /*94d0*/  FADD.FTZ R22, R22, R20 ;  /* 0x0000001416167221 */ /* 0x000fc40000010000 */
[----:B------:R-:W-:Y:S01]  /*94e0*/  FADD.FTZ R28, R28, R17 ;  /* 0x000000111c1c7221 */ /* 0x000fe20000010000 */
[----:B------:R-:W1:Y:S04]  /*94f0*/  SHFL.DOWN PT, R5, R12, 0x10, R21 ;  /* 0x0a0000000c057989 */ /* 0x000e6800000e0015 */
[----:B------:R-:W4:Y:S01]  /*9500*/  SHFL.DOWN PT, R21, R13, 0x10, R21 ;  /* 0x0a0000000d157989 */ /* 0x000f2200000e0015 */
[----:B---3--:R-:W-:-:S03]  /*9510*/  FFMA.FTZ R23, R9, R20, R23 ;  /* 0x0000001409177223 */ /* 0x008fc60000010017 */
[----:B------:R-:W3:Y:S01]  /*9520*/  LDL R20, [R1+0x1c] ;  /* 0x00001c0001147983 */ /* 0x000ee20000100800 */
[----:B--2---:R-:W-:-:S03]  /*9530*/  FFMA.FTZ R29, R11, R17, R29 ;  /* 0x000000110b1d7223 */ /* 0x004fc6000001001d */
[----:B------:R-:W2:Y:S01]  /*9540*/  S2R R17, SR_LANEID ;  /* 0x0000000000117919 */ /* 0x000ea20000000000 */
[----:B-1----:R-:W-:Y:S02]  /*9550*/  @!P0 FADD.FTZ R12, R12, R5 ;  /* 0x000000050c0c8221 */ /* 0x002fe40000010000 */
[----:B----4-:R-:W-:Y:S01]  /*9560*/  @!P0 FADD.FTZ R13, R13, R21 ;  /* 0x000000150d0d8221 */ /* 0x010fe20000010000 */
[----:B------:R0:W5:Y:S01]  /*9570*/  LDL.LU R5, [R1+0x244] ;  /* 0x0002440001057983 */ /* 0x0001620000300800 */
[----:B------:R-:W-:Y:S02]  /*9580*/  FFMA.FTZ R9, R4, R8, R23 ;  /* 0x0000000804097223 */ /* 0x000fe40000010017 */
[----:B------:R-:W-:Y:S01]  /*9590*/  FADD.FTZ R11, R22, R8 ;  /* 0x00000008160b7221 */ /* 0x000fe20000010000 */
[----:B------:R0:W5:Y:S01]  /*95a0*/  LDL.LU R4, [R1+0x240] ;  /* 0x0002400001047983 */ /* 0x0001620000300800 */
[----:B--2---:R-:W-:Y:S01]  /*95b0*/  ISETP.NE.AND P0, PT, R17, RZ, PT ;  /* 0x000000ff1100720c */ /* 0x004fe20003f05270 */
[----:B---3--:R-:W-:-:S02]  /*95c0*/  FFMA.FTZ R8, R20, R10, R29 ;  /* 0x0000000a14087223 */ /* 0x008fc4000001001d */
[----:B------:R-:W-:-:S05]  /*95d0*/  FADD.FTZ R10, R28, R10 ;  /* 0x0000000a1c0a7221 */ /* 0x000fca0000010000 */
[----:B------:R-:W-:Y:S05]  /*95e0*/  STS.128 [R0.X16+0xc0], R8 ;  /* 0x0000c00800007388 */ /* 0x000fea000000cc00 */
[----:B------:R1:W-:Y:S04]  /*95f0*/  @!P0 STS.64 [R2.X8+0x18], R12 ;  /* 0x0000180c02008388 */ /* 0x0003e80000008a00 */
[----:B-1----:R0:W5:Y:S04]  /*9600*/  LDL.LU R2, [R1+0x238] ;  /* 0x0002380001027983 */ /* 0x0021680000300800 */
[----:B------:R-:W-:Y:S01]  /*9610*/  BAR.SYNC.DEFER_BLOCKING 0x0 ;  /* 0x0000000000007b1d */ /* 0x000fe20000010000 */
[----:B------:R-:W-:-:S02]  /*9620*/  ISETP.NE.AND P2, PT, R0, RZ, PT ;  /* 0x000000ff0000720c */ /* 0x000fc40003f45270 */
[----:B------:R-:W-:-:S03]  /*9630*/  ISETP.GT.U32.AND P3, PT, R0, 0x22, PT ;  /* 0x000000220000780c */ /* 0x000fc60003f64070 */
[----:B------:R-:W-:Y:S08]  /*9640*/  BSSY B0, `(.L_x_2634) ;  /* 0x000002d000007945 */ /* 0x000ff00003800000 */
[----:B------:R-:W-:Y:S05]  /*9650*/  @P2 BRA `(.L_x_2635) ;  /* 0x000002b000002947 */ /* 0x000fea0003800000 */
[----:B0-----:R-:W0:Y:S02]  /*9660*/  LDS.128 R20, [0x20] ;  /* 0x00002000ff147984 */ /* 0x001e240000000c00 */
        /* <DEDUP_REMOVED lines=42> */
.L_x_2635:
[----:B0-----:R-:W-:Y:S05]  /*9910*/  BSYNC B0 ;  /* 0x0000000000007941 */ /* 0x001fea0003800000 */
.L_x_2634:
[----:B------:R-:W-:Y:S01]  /*9920*/  BAR.SYNC.DEFER_BLOCKING 0x0 ;  /* 0x0000000000007b1d */ /* 0x000fe20000010000 */
[----:B------:R-:W-:-:S05]  /*9930*/  SHF.L.U32 R17, R0, 0x4, RZ ;  /* 0x0000000400117819 */ /* 0x000fca00000006ff */
[----:B------:R-:W-:Y:S01]  /*9940*/  BSSY B0, `(.L_x_2636) ;  /* 0x000004d000007945 */ /* 0x000fe20003800000 */
[----:B------:R-:W-:Y:S05]  /*9950*/  @P3 BRA `(.L_x_2637) ;  /* 0x000004b000003947 */ /* 0x000fea0003800000 */
        /* <DEDUP_REMOVED lines=75> */
.L_x_2637:
[----:B------:R-:W-:Y:S05]  /*9e10*/  BSYNC B0 ;  /* 0x0000000000007941 */ /* 0x000fea0003800000 */
.L_x_2636:
        /* <DEDUP_REMOVED lines=21> */
.L_x_2639:
[----:B------:R-:W-:Y:S05]  /*9f70*/  BSYNC B0 ;  /* 0x0000000000007941 */ /* 0x000fea0003800000 */
.L_x_2638:
        /* <DEDUP_REMOVED lines=42> */
.L_x_2642:
[----:B------:R-:W-:Y:S02]  /*a220*/  MOV R8, UR16 ;  /* 0x0000001000087c02 */ /* 0x000fe40008000f00 */
[----:B------:R-:W-:-:S05]  /*a230*/  MOV R9, UR17 ;  /* 0x0000001100097c02 */ /* 0x000fca0008000f00 */
[----:B------:R-:W2:Y:S01]  /*a240*/  LDG.E.STRONG.GPU R8, [R8.64] ;  /* 0x0000001208087981 */ /* 0x000ea2000c1ef900 */
[----:B------:R-:W-:Y:S01]  /*a250*/  YIELD ;  /* 0x0000000000007946 */ /* 0x000fe20003800000 */
[----:B--2---:R-:W-:Y:S01]  /*a260*/  ISETP.NE.AND P0, PT, R8, R10, PT ;  /* 0x0000000a0800720c */ /* 0x004fe20003f05270 */
[----:B------:R-:W-:-:S12]  /*a270*/  CCTL.IVALL ;  /* 0x00000000ff00798f */ /* 0x000fd80002000000 */
[----:B------:R-:W-:Y:S05]  /*a280*/  @P0 BRA `(.L_x_2642) ;  /* 0xffffff9000000947 */ /* 0x000fea000383ffff */
.L_x_2641:
        /* <DEDUP_REMOVED lines=20> */
.L_x_2646:
        /* <DEDUP_REMOVED lines=155> */
.L_x_2645:
        /* <DEDUP_REMOVED lines=84> */
.L_x_2647:
[----:B01----:R-:W-:-:S13]  /*b2c0*/  ISETP.NE.OR P0, PT, RZ, UR14, P0 ;  /* 0x0000000eff007c0c */ /* 0x003fda0008705670 */
[----:B------:R-:W-:Y:S05]  /*b2d0*/  @!P0 BRA `(.L_x_2643) ;  /* 0x000002a000008947 */ /* 0x000fea0003800000 */
.L_x_2644:
        /* <DEDUP_REMOVED lines=42> */
.L_x_2643:
        /* <DEDUP_REMOVED lines=16> */
.L_x_2649:
[----:B------:R-:W-:Y:S05]  /*b680*/  BSYNC B0 ;  /* 0x0000000000007941 */ /* 0x000fea0003800000 */
.L_x_2648:
        /* <DEDUP_REMOVED lines=24> */
.L_x_2640:
[----:B0-----:R0:W5:Y:S04]  /*b810*/  LDL R21, [R1+0x1e0] ;  /* 0x0001e00001157983 */ /* 0x0011680000100800 */
[----:B------:R0:W5:Y:S04]  /*b820*/  LDL R20, [R1+0x28] ;  /* 0x0000280001147983 */ /* 0x0001680000100800 */
[----:B------:R0:W5:Y:S04]  /*b830*/  LDL R17, [R1+0x1e4] ;  /* 0x0001e40001117983 */ /* 0x0001680000100800 */
[----:B------:R0:W5:Y:S04]  /*b840*/  LDL R11, [R1+0x2c] ;  /* 0x00002c00010b7983 */ /* 0x0001680000100800 */
[----:B------:R-:W-:Y:S04]  /*b850*/  @!P2 STS.64 [0xb0], R12 ;  /* 0x0000b00cff00a388 */ /* 0x000fe80000000a00 */
[----:B------:R-:W-:Y:S06]  /*b860*/  BAR.SYNC.DEFER_BLOCKING 0x0 ;  /* 0x0000000000007b1d */ /* 0x000fec0000010000 */
[----:B------:R-:W1:Y:S02]  /*b870*/  LDS.64 R8, [0xb0] ;  /* 0x0000b000ff087984 */ /* 0x000e640000000a00 */
[----:B-1----:R-:W-:-:S02]  /*b880*/  FMUL.FTZ R8, R8, c[0x0][0x20c] ;  /* 0x0000830008087a20 */ /* 0x002fc40000410000 */
[----:B------:R-:W-:Y:S02]  /*b890*/  FMUL.FTZ R9, R9, c[0x0][0x20c] ;  /* 0x0000830009097a20 */ /* 0x000fe40000410000 */
[----:B------:R0:W1:Y:S08]  /*b8a0*/  R2UR UR5, R8 ;  /* 0x00000000080573c2 */ /* 0x00007000000e0000 */
[----:B------:R0:W2:Y:S01]  /*b8b0*/  R2UR UR6, R9 ;  /* 0x00000000090673c2 */ /* 0x0000a200000e0000 */
[----:B------:R-:W-:Y:S05]  /*b8c0*/  @!P5 BRA `(.L_x_2650) ;  /* 0x000001400000d947 */ /* 0x000fea0003800000 */
[----:B0----5:R-:W-:-:S04]  /*b8d0*/  FFMA.FTZ R8, R21, R3, R14 ;  /* 0x0000000315087223 */ /* 0x021fc8000001000e */
        /* <DEDUP_REMOVED lines=19> */
.L_x_2650:
[----:B------:R-:W-:Y:S01]  /*ba10*/  BSSY B0, `(.L_x_2651) ;  /* 0x0000014000007945 */ /* 0x000fe20003800000 */
[----:B------:R-:W-:Y:S05]  /*ba20*/  @!P1 BRA `(.L_x_2652) ;  /* 0x0000012000009947 */ /* 0x000fea0003800000 */
[----:B01----:R-:W-:Y:S02]  /*ba30*/  MOV R8, UR5 ;  /* 0x0000000500087c02 */ /* 0x003fe40008000f00 */
[----:B-----5:R-:W-:Y:S02]  /*ba40*/  SHF.R.S32.HI R9, RZ, 0x1f, R2 ;  /* 0x0000001fff097819 */ /* 0x020fe40000011402 */
[----:B------:R-:W-:Y:S01]  /*ba50*/  MOV R10, R6 ;  /* 0x00000006000a7202 */ /* 0x000fe20000000f00 */
[----:B--2---:R-:W-:-:S04]  /*ba60*/  FFMA.FTZ R8, R21, R8, UR6 ;  /* 0x0000000615087e23 */ /* 0x004fc80008010008 */
[----:B------:R-:W-:Y:S01]  /*ba70*/  FFMA.FTZ R12, R3, R20, -R8 ;  /* 0x00000014030c7223 */ /* 0x000fe20000010808 */
[----:B------:R-:W-:-:S05]  /*ba80*/  MOV R8, UR5 ;  /* 0x0000000500087c02 */ /* 0x000fca0008000f00 */
[----:B------:R-:W-:-:S04]  /*ba90*/  FFMA.FTZ R8, R17, R8, UR6 ;  /* 0x0000000611087e23 */ /* 0x000fc80008010008 */
[----:B------:R-:W-:Y:S01]  /*baa0*/  FFMA.FTZ R13, R16, R11, -R8 ;  /* 0x0000000b100d7223 */ /* 0x000fe20000010808 */
[----:B------:R-:W-:Y:S01]  /*bab0*/  MOV R11, R5 ;  /* 0x00000005000b7202 */ /* 0x000fe20000000f00 */
[----:B------:R-:W-:-:S04]  /*bac0*/  IMAD R8, R9, c[0x0][0x1d8], RZ ;  /* 0x0000760009087a24 */ /* 0x000fc800078e02ff */
[----:B------:R-:W-:-:S04]  /*bad0*/  IMAD.WIDE.U32 R10, R2, c[0x0][0x1d8], R10 ;  /* 0x00007600020a7a25 */ /* 0x000fc800078e000a */
[----:B------:R-:W-:-:S05]  /*bae0*/  IMAD R8, R2, c[0x0][0x1dc], R8 ;  /* 0x0000770002087a24 */ /* 0x000fca00078e0208 */
[----:B------:R-:W-:Y:S01]  /*baf0*/  IADD3 R9, R11, R8, RZ ;  /* 0x000000080b097210 */ /* 0x000fe20007ffe0ff */
[----:B------:R-:W-:Y:S01]  /*bb00*/  FMUL.FTZ R11, R13, UR24 ;  /* 0x000000180d0b7c20 */ /* 0x000fe20008410000 */
[----:B------:R-:W-:-:S04]  /*bb10*/  LEA R8, P0, R10, c[0x0][0x160], 0x2 ;  /* 0x000058000a087a11 */ /* 0x000fc800078010ff */
[----:B------:R-:W-:Y:S01]  /*bb20*/  LEA.HI.X R9, R10, c[0x0][0x164], R9, 0x2, P0 ;  /* 0x000059000a097a11 */ /* 0x000fe200000f1409 */
[----:B------:R-:W-:-:S05]  /*bb30*/  FMUL.FTZ R10, R12, UR24 ;  /* 0x000000180c0a7c20 */ /* 0x000fca0008410000 */
[----:B------:R0:W-:Y:S03]  /*bb40*/  STG.E.64 [R8.64], R10 ;  /* 0x0000000a08007986 */ /* 0x0001e6000c101b12 */
.L_x_2652:
[----:B------:R-:W-:Y:S05]  /*bb50*/  BSYNC B0 ;  /* 0x0000000000007941 */ /* 0x000fea0003800000 */
.L_x_2651:
[----:B------:R3:W5:Y:S04]  /*bb60*/  LDL R13, [R1+0x1f0] ;  /* 0x0001f000010d7983 */ /* 0x0007680000100800 */
[----:B------:R3:W5:Y:S04]  /*bb70*/  LDL R12, [R1+0xc0] ;  /* 0x0000c000010c7983 */ /* 0x0007680000100800 */
[----:B-----5:R3:W5:Y:S01]  /*bb80*/  LDL R21, [R1+0x200] ;  /* 0x0002000001157983 */ /* 0x0207620000100800 */
[----:B0-----:R-:W-:-:S03]  /*bb90*/  IADD3 R20, R2, 0x10, RZ ;  /* 0x0000001002147810 */ /* 0x001fc60007ffe0ff */
[----:B------:R3:W5:Y:S01]  /*bba0*/  LDL R11, [R1+0xc4] ;  /* 0x0000c400010b7983 */ /* 0x0007620000100800 */
        /* <DEDUP_REMOVED lines=26> */
.L_x_2653:
[----:B---3--:R-:W-:Y:S01]  /*bd50*/  BSSY B0, `(.L_x_2654) ;  /* 0x0000013000007945 */ /* 0x008fe20003800000 */
[----:B------:R-:W-:Y:S05]  /*bd60*/  @P0 BRA `(.L_x_2655) ;  /* 0x0000011000000947 */ /* 0x000fea0003800000 */
[----:B-1----:R-:W-:Y:S02]  /*bd70*/  MOV R8, UR5 ;  /* 0x0000000500087c02 */ /* 0x002fe40008000f00 */
[----:B------:R-:W-:-:S03]  /*bd80*/  MOV R10, R6 ;  /* 0x00000006000a7202 */ /* 0x000fc60000000f00 */
[----:B--2---:R-:W-:-:S04]  /*bd90*/  FFMA.FTZ R8, R13, R8, UR6 ;  /* 0x000000060d087e23 */ /* 0x004fc80008010008 */
[----:B------:R-:W-:Y:S01]  /*bda0*/  FFMA.FTZ R13, R3, R12, -R8 ;  /* 0x0000000c030d7223 */ /* 0x000fe20000010808 */
[----:B0-----:R-:W-:Y:S01]  /*bdb0*/  MOV R12, UR5 ;  /* 0x00000005000c7c02 */ /* 0x001fe20008000f00 */
[----:B------:R-:W-:-:S04]  /*bdc0*/  IMAD R8, R20, c[0x0][0x1d8], RZ ;  /* 0x0000760014087a24 */ /* 0x000fc800078e02ff */
[----:B-----5:R-:W-:Y:S02]  /*bdd0*/  FFMA.FTZ R12, R21, R12, UR6 ;  /* 0x00000006150c7e23 */ /* 0x020fe4000801000c */
[----:B------:R-:W-:Y:S02]  /*bde0*/  IMAD R8, R17, c[0x0][0x1dc], R8 ;  /* 0x0000770011087a24 */ /* 0x000fe400078e0208 */
[----:B------:R-:W-:Y:S01]  /*bdf0*/  FFMA.FTZ R12, R16, R11, -R12 ;  /* 0x0000000b100c7223 */ /* 0x000fe2000001080c */
[----:B------:R-:W-:-:S05]  /*be00*/  MOV R11, R5 ;  /* 0x00000005000b7202 */ /* 0x000fca0000000f00 */
[----:B------:R-:W-:-:S05]  /*be10*/  IMAD.WIDE.U32 R10, R17, c[0x0][0x1d8], R10 ;  /* 0x00007600110a7a25 */ /* 0x000fca00078e000a */
[----:B------:R-:W-:Y:S01]  /*be20*/  IADD3 R9, R11, R8, RZ ;  /* 0x000000080b097210 */ /* 0x000fe20007ffe0ff */
[----:B------:R-:W-:Y:S01]  /*be30*/  FMUL.FTZ R11, R12, UR24 ;  /* 0x000000180c0b7c20 */ /* 0x000fe20008410000 */
[----:B------:R-:W-:-:S04]  /*be40*/  LEA R8, P0, R10, c[0x0][0x160], 0x2 ;  /* 0x000058000a087a11 */ /* 0x000fc800078010ff */
[----:B------:R-:W-:Y:S01]  /*be50*/  LEA.HI.X R9, R10, c[0x0][0x164], R9, 0x2, P0 ;  /* 0x000059000a097a11 */ /* 0x000fe200000f1409 */
[----:B------:R-:W-:-:S05]  /*be60*/  FMUL.FTZ R10, R13, UR24 ;  /* 0x000000180d0a7c20 */ /* 0x000fca0008410000 */
[----:B------:R0:W-:Y:S03]  /*be70*/  STG.E.64 [R8.64], R10 ;  /* 0x0000000a08007986 */ /* 0x0001e6000c101b12 */
.L_x_2655:
[----:B------:R-:W-:Y:S05]  /*be80*/  BSYNC B0 ;  /* 0x0000000000007941 */ /* 0x000fea0003800000 */
.L_x_2654:
        /* <DEDUP_REMOVED lines=31> */
.L_x_2656:
        /* <DEDUP_REMOVED lines=19> */
.L_x_2658:
[----:B------:R-:W-:Y:S05]  /*c1b0*/  BSYNC B0 ;  /* 0x0000000000007941 */ /* 0x000fea0003800000 */
.L_x_2657:
[----:B------:R3:W5:Y:S04]  /*c1c0*/  LDL R13, [R1+0x1ec] ;  /* 0x0001ec00010d7983 */ /* 0x0007680000100800 */
[----:B0-----:R3:W5:Y:S04]  /*c1d0*/  LDL R12, [R1+0xd0] ;  /* 0x0000d000010c7983 */ /* 0x0017680000100800 */
[----:B-----5:R3:W5:Y:S01]  /*c1e0*/  LDL R11, [R1+0xd4] ;  /* 0x0000d400010b7983 */ /* 0x0207620000100800 */
[C---:B------:R-:W-:Y:S02]  /*c1f0*/  IADD3 R29, R2.reuse, 0x30, RZ ;  /* 0x00000030021d7810 */ /* 0x040fe40007ffe0ff */
[----:B------:R-:W-:-:S02]  /*c200*/  IADD3 R22, R2, 0x40, RZ ;  /* 0x0000004002167810 */ /* 0x000fc40007ffe0ff */
[C---:B------:R-:W-:Y:S02]  /*c210*/  IADD3 R17, R2.reuse, 0x50, RZ ;  /* 0x0000005002117810 */ /* 0x040fe40007ffe0ff */
[C---:B------:R-:W-:Y:S02]  /*c220*/  IADD3 R20, R2.reuse, 0x50, RZ ;  /* 0x0000005002147810 */ /* 0x040fe40007ffe0ff */
[C---:B------:R-:W-:Y:S02]  /*c230*/  IADD3 R23, R2.reuse, 0x40, RZ ;  /* 0x0000004002177810 */ /* 0x040fe40007ffe0ff */
[----:B------:R-:W-:Y:S02]  /*c240*/  IADD3 R8, R2, 0x30, RZ ;  /* 0x0000003002087810 */ /* 0x000fe40007ffe0ff */
[----:B------:R-:W-:Y:S02]  /*c250*/  ISETP.GE.U32.AND P6, PT, R29, c[0x0][0x1e0], PT ;  /* 0x000078001d007a0c */ /* 0x000fe40003fc6070 */
[----:B------:R-:W-:-:S02]  /*c260*/  ISETP.GE.U32.AND P2, PT, R22, c[0x0][0x1e0], PT ;  /* 0x0000780016007a0c */ /* 0x000fc40003f46070 */
[----:B------:R-:W-:Y:S02]  /*c270*/  ISETP.GE.U32.AND P3, PT, R17, c[0x0][0x1e0], PT ;  /* 0x0000780011007a0c */ /* 0x000fe40003f66070 */
[----:B------:R-:W-:Y:S02]  /*c280*/  SHF.R.S32.HI R8, RZ, 0x1f, R8 ;  /* 0x0000001fff087819 */ /* 0x000fe40000011408 */
[----:B------:R-:W-:Y:S02]  /*c290*/  SHF.R.S32.HI R23, RZ, 0x1f, R23 ;  /* 0x0000001fff177819 */ /* 0x000fe40000011417 */
[----:B------:R-:W-:Y:S02]  /*c2a0*/  SHF.R.S32.HI R20, RZ, 0x1f, R20 ;  /* 0x0000001fff147819 */ /* 0x000fe40000011414 */
[C---:B------:R-:W-:Y:S02]  /*c2b0*/  IADD3 R28, R2.reuse, 0x60, RZ ;  /* 0x00000060021c7810 */ /* 0x040fe40007ffe0ff */
[----:B------:R-:W-:-:S02]  /*c2c0*/  IADD3 R21, R2, 0x70, RZ ;  /* 0x0000007002157810 */ /* 0x000fc40007ffe0ff */
[----:B------:R-:W-:Y:S02]  /*c2d0*/  ISETP.GE.AND.EX P6, PT, R8, c[0x0][0x1e4], PT, P6 ;  /* 0x0000790008007a0c */ /* 0x000fe40003fc6360 */
[----:B------:R-:W-:Y:S02]  /*c2e0*/  ISETP.GE.AND.EX P2, PT, R23, c[0x0][0x1e4], PT, P2 ;  /* 0x0000790017007a0c */ /* 0x000fe40003f46320 */
[----:B------:R-:W-:Y:S02]  /*c2f0*/  ISETP.GE.AND.EX P3, PT, R20, c[0x0][0x1e4], PT, P3 ;  /* 0x0000790014007a0c */ /* 0x000fe40003f66330 */
[----:B------:R-:W-:Y:S02]  /*c300*/  ISETP.GE.U32.AND P0, PT, R28, c[0x0][0x1e0], PT ;  /* 0x000078001c007a0c */ /* 0x000fe40003f06070 */
[----:B------:R-:W-:Y:S02]  /*c310*/  ISETP.GE.U32.AND P4, PT, R21, c[0x0][0x1e0], PT ;  /* 0x0000780015007a0c */ /* 0x000fe40003f86070 */
[----:B------:R-:W-:-:S02]  /*c320*/  ISETP.GT.U32.OR P6, PT, R0, 0x22f, P6 ;  /* 0x0000022f0000780c */ /* 0x000fc400037c4470 */
[C---:B------:R-:W-:Y:S02]  /*c330*/  ISETP.GT.U32.OR P2, PT, R0.reuse, 0x22f, P2 ;  /* 0x0000022f0000780c */ /* 0x040fe40001744470 */
[----:B------:R-:W-:Y:S01]  /*c340*/  ISETP.GT.U32.OR P3, PT, R0, 0x22f, P3 ;  /* 0x0000022f0000780c */ /* 0x000fe20001f64470 */
[----:B------:R-:W-:Y:S07]  /*c350*/  @!P5 BRA `(.L_x_2659) ;  /* 0x000001500000d947 */ /* 0x000fee0003800000 */
        /* <DEDUP_REMOVED lines=13> */
[----:B------:R-:W3:Y:S02]  /*c430*/  MUFU.EX2 R8, R8 ;  /* 0x0000000800087308 */ /* 0x000ee40000000800 */
[----:B---3--:R-:W-:-:S06]  /*c440*/  FADD.FTZ R8, R8, 1 ;  /* 0x3f80000008087421 */ /* 0x008fcc0000010000 */
[----:B------:R-:W3:Y:S02]  /*c450*/  MUFU.RCP R10, R8 ;  /* 0x00000008000a7308 */ /* 0x000ee40000001000 */
[----:B---3-5:R-:W-:Y:S02]  /*c460*/  FMUL.FTZ R8, R11, R10 ;  /* 0x0000000a0b087220 */ /* 0x028fe40000410000 */
[----:B------:R-:W-:-:S04]  /*c470*/  FADD.FTZ R10, -R10, 1 ;  /* 0x3f8000000a0a7421 */ /* 0x000fc80000010100 */
[----:B------:R-:W-:-:S04]  /*c480*/  FFMA.FTZ R10, R9, R10, 1 ;  /* 0x3f800000090a7423 */ /* 0x000fc8000001000a */
[----:B------:R-:W-:-:S05]  /*c490*/  FMUL.FTZ R11, R8, R10 ;  /* 0x0000000a080b7220 */ /* 0x000fca0000410000 */
[----:B------:R0:W-:Y:S02]  /*c4a0*/  STL [R1+0xd4], R11 ;  /* 0x0000d40b01007387 */ /* 0x0001e40000100800 */
.L_x_2659:
[----:B---3--:R-:W-:Y:S01]  /*c4b0*/  BSSY B0, `(.L_x_2660) ;  /* 0x0000016000007945 */ /* 0x008fe20003800000 */
[----:B------:R-:W-:Y:S05]  /*c4c0*/  @P6 BRA `(.L_x_2661) ;  /* 0x0000014000006947 */ /* 0x000fea0003800000 */
[----:B------:R-:W3:Y:S01]  /*c4d0*/  LDL.LU R10, [R1+0x1fc] ;  /* 0x0001fc00010a7983 */ /* 0x000ee20000300800 */
[----:B-1----:R-:W-:Y:S02]  /*c4e0*/  MOV R8, UR5 ;  /* 0x0000000500087c02 */ /* 0x002fe40008000f00 */
[----:B------:R-:W-:-:S03]  /*c4f0*/  IADD3 R9, R2, 0x30, RZ ;  /* 0x0000003002097810 */ /* 0x000fc60007ffe0ff */
[----:B--2---:R-:W-:Y:S01]  /*c500*/  FFMA.FTZ R8, R13, R8, UR6 ;  /* 0x000000060d087e23 */ /* 0x004fe20008010008 */
[----:B------:R-:W-:-:S03]  /*c510*/  SHF.R.S32.HI R9, RZ, 0x1f, R9 ;  /* 0x0000001fff097819 */ /* 0x000fc60000011409 */
[----:B------:R-:W-:Y:S01]  /*c520*/  FFMA.FTZ R13, R3, R12, -R8 ;  /* 0x0000000c030d7223 */ /* 0x000fe20000010808 */
[----:B0-----:R-:W-:Y:S01]  /*c530*/  MOV R12, UR5 ;  /* 0x00000005000c7c02 */ /* 0x001fe20008000f00 */
[----:B------:R-:W-:-:S04]  /*c540*/  IMAD R8, R9, c[0x0][0x1d8], RZ ;  /* 0x0000760009087a24 */ /* 0x000fc800078e02ff */
[----:B------:R-:W-:Y:S02]  /*c550*/  IMAD R8, R29, c[0x0][0x1dc], R8 ;  /* 0x000077001d087a24 */ /* 0x000fe400078e0208 */
[----:B---3--:R-:W-:Y:S01]  /*c560*/  FFMA.FTZ R12, R10, R12, UR6 ;  /* 0x000000060a0c7e23 */ /* 0x008fe2000801000c */
[----:B------:R-:W-:-:S03]  /*c570*/  MOV R10, R6 ;  /* 0x00000006000a7202 */ /* 0x000fc60000000f00 */
[----:B-----5:R-:W-:Y:S01]  /*c580*/  FFMA.FTZ R12, R16, R11, -R12 ;  /* 0x0000000b100c7223 */ /* 0x020fe2000001080c */
        /* <DEDUP_REMOVED lines=8> */
.L_x_2661:
[----:B------:R-:W-:Y:S05]  /*c610*/  BSYNC B0 ;  /* 0x0000000000007941 */ /* 0x000fea0003800000 */
.L_x_2660:
        /* <DEDUP_REMOVED lines=17> */
[----:B------:R-:W2:Y:S02]  /*c730*/  MUFU.EX2 R8, R8 ;  /* 0x0000000800087308 */ /* 0x000ea40000000800 */
[----:B--2---:R-:W-:-:S06]  /*c740*/  FADD.FTZ R8, R8, 1 ;  /* 0x3f80000008087421 */ /* 0x004fcc0000010000 */
[----:B0-----:R-:W0:Y:S02]  /*c750*/  MUFU.RCP R10, R8 ;  /* 0x00000008000a7308 */ /* 0x001e240000001000 */
[----:B0-----:R-:W-:Y:S02]  /*c760*/  FMUL.FTZ R8, R11, R10 ;  /* 0x0000000a0b087220 */ /* 0x001fe40000410000 */
[----:B------:R-:W-:-:S04]  /*c770*/  FADD.FTZ R10, -R10, 1 ;  /* 0x3f8000000a0a7421 */ /* 0x000fc80000010100 */
[----:B------:R-:W-:-:S04]  /*c780*/  FFMA.FTZ R10, R9, R10, 1 ;  /* 0x3f800000090a7423 */ /* 0x000fc8000001000a */
[----:B------:R-:W-:-:S05]  /*c790*/  FMUL.FTZ R8, R8, R10 ;  /* 0x0000000a08087220 */ /* 0x000fca0000410000 */
[----:B------:R0:W-:Y:S02]  /*c7a0*/  STL [R1+0xe4], R8 ;  /* 0x0000e40801007387 */ /* 0x0001e40000100800 */
.L_x_2662:
[----:B------:R-:W-:Y:S01]  /*c7b0*/  BSSY B0, `(.L_x_2663) ;  /* 0x0000017000007945 */ /* 0x000fe20003800000 */
[----:B------:R-:W-:Y:S05]  /*c7c0*/  @P2 BRA `(.L_x_2664) ;  /* 0x0000015000002947 */ /* 0x000fea0003800000 */
[----:B0-----:R-:W3:Y:S04]  /*c7d0*/  LDL.LU R12, [R1+0x1f4] ;  /* 0x0001f400010c7983 */ /* 0x001ee80000300800 */
[----:B-----5:R-:W4:Y:S04]  /*c7e0*/  LDL.LU R11, [R1+0xe0] ;  /* 0x0000e000010b7983 */ /* 0x020f280000300800 */
[----:B--2---:R-:W2:Y:S04]  /*c7f0*/  LDL.LU R10, [R1+0x204] ;  /* 0x00020400010a7983 */ /* 0x004ea80000300800 */
[----:B------:R-:W2:Y:S01]  /*c800*/  LDL.LU R9, [R1+0xe4] ;  /* 0x0000e40001097983 */ /* 0x000ea20000300800 */
[----:B-1----:R-:W-:-:S05]  /*c810*/  MOV R8, UR5 ;  /* 0x0000000500087c02 */ /* 0x002fca0008000f00 */
        /* <DEDUP_REMOVED lines=16> */
.L_x_2664:
[----:B------:R-:W-:Y:S05]  /*c920*/  BSYNC B0 ;  /* 0x0000000000007941 */ /* 0x000fea0003800000 */
.L_x_2663:
        /* <DEDUP_REMOVED lines=25> */
.L_x_2665:
        /* <DEDUP_REMOVED lines=14> */
[C---:B------:R-:W-:Y:S02]  /*cba0*/  IMAD R8, R17.reuse, c[0x0][0x1dc], R8 ;  /* 0x0000770011087a24 */ /* 0x040fe400078e0208 */
        /* <DEDUP_REMOVED lines=8> */
.L_x_2667:
[----:B------:R-:W-:Y:S05]  /*cc30*/  BSYNC B0 ;  /* 0x0000000000007941 */ /* 0x000fea0003800000 */
.L_x_2666:
[----:B------:R3:W5:Y:S04]  /*cc40*/  LDL R13, [R1+0x38] ;  /* 0x00003800010d7983 */ /* 0x0007680000100800 */
[----:B0-----:R3:W5:Y:S04]  /*cc50*/  LDL R12, [R1+0xf0] ;  /* 0x0000f000010c7983 */ /* 0x0017680000100800 */
[----:B-----5:R3:W5:Y:S01]  /*cc60*/  LDL R11, [R1+0xf4] ;  /* 0x0000f400010b7983 */ /* 0x0207620000100800 */
[C---:B------:R-:W-:Y:S02]  /*cc70*/  IADD3 R17, R2.reuse, 0x80, RZ ;  /* 0x0000008002117810 */ /* 0x040fe40007ffe0ff */
[----:B------:R-:W-:-:S02]  /*cc80*/  IADD3 R20, R2, 0x80, RZ ;  /* 0x0000008002147810 */ /* 0x000fc40007ffe0ff */
[C---:B------:R-:W-:Y:S02]  /*cc90*/  IADD3 R23, R2.reuse, 0x70, RZ ;  /* 0x0000007002177810 */ /* 0x040fe40007ffe0ff */
[----:B------:R-:W-:Y:S02]  /*cca0*/  IADD3 R8, R2, 0x60, RZ ;  /* 0x0000006002087810 */ /* 0x000fe40007ffe0ff */
        /* <DEDUP_REMOVED lines=36> */
.L_x_2668:
        /* <DEDUP_REMOVED lines=22> */
.L_x_2670:
[----:B------:R-:W-:Y:S05]  /*d050*/  BSYNC B0 ;  /* 0x0000000000007941 */ /* 0x000fea0003800000 */
.L_x_2669:
        /* <DEDUP_REMOVED lines=25> */
.L_x_2671:
        /* <DEDUP_REMOVED lines=23> */
.L_x_2673:
[----:B------:R-:W-:Y:S05]  /*d360*/  BSYNC B0 ;  /* 0x0000000000007941 */ /* 0x000fea0003800000 */
.L_x_2672:
        /* <DEDUP_REMOVED lines=25> */
.L_x_2674:
        /* <DEDUP_REMOVED lines=23> */
.L_x_2676:
[----:B------:R-:W-:Y:S05]  /*d670*/  BSYNC B0 ;  /* 0x0000000000007941 */ /* 0x000fea0003800000 */
.L_x_2675:
        /* <DEDUP_REMOVED lines=43> */
.L_x_2677:
        /* <DEDUP_REMOVED lines=22> */
.L_x_2679:
[----:B------:R-:W-:Y:S05]  /*da90*/  BSYNC B0 ;  /* 0x0000000000007941 */ /* 0x000fea0003800000 */
.L_x_2678:
        /* <DEDUP_REMOVED lines=25> */
.L_x_2680:
[----:B------:R-:W-:Y:S01]  /*dc30*/  BSSY B0, `(.L_x_2681) ;  /* 0x0000017000007945 */ /* 0x000fe20003800000 */
[----:B------:R-:W-:Y:S05]  /*dc40*/  @P2 BRA `(.L_x_2682) ;  /* 0x0000015000002947 */ /* 0x000fea0003800000 */
[----:B0-----:R-:W3:Y:S04]  /*dc50*/  LDL.LU R12, [R1+0x4c] ;  /* 0x00004c00010c7983 */ /* 0x001ee80000300800 */
[----:B-----5:R-:W4:Y:S04]  /*dc60*/  LDL.LU R11, [R1+0x128] ;  /* 0x00012800010b7983 */ /* 0x020f280000300800 */
[----:B--2---:R-:W2:Y:S04]  /*dc70*/  LDL.LU R10, [R1+0x5c] ;  /* 0x00005c00010a7983 */ /* 0x004ea80000300800 */
[----:B------:R-:W2:Y:S01]  /*dc80*/  LDL.LU R9, [R1+0x12c] ;  /* 0x00012c0001097983 */ /* 0x000ea20000300800 */
[----:B-1----:R-:W-:-:S05]  /*dc90*/  MOV R8, UR5 ;  /* 0x0000000500087c02 */ /* 0x002fca0008000f00 */
[----:B---3--:R-:W-:-:S04]  /*dca0*/  FFMA.FTZ R8, R12, R8, UR6 ;  /* 0x000000060c087e23 */ /* 0x008fc80008010008 */
[----:B----4-:R-:W-:Y:S01]  /*dcb0*/  FFMA.FTZ R13, R3, R11, -R8 ;  /* 0x0000000b030d7223 */ /* 0x010fe20000010808 */
[----:B------:R-:W-:Y:S02]  /*dcc0*/  MOV R8, UR5 ;  /* 0x0000000500087c02 */ /* 0x000fe40008000f00 */
[----:B------:R-:W-:-:S03]  /*dcd0*/  MOV R11, R5 ;  /* 0x00000005000b7202 */ /* 0x000fc60000000f00 */
[----:B--2---:R-:W-:Y:S01]  /*dce0*/  FFMA.FTZ R8, R10, R8, UR6 ;  /* 0x000000060a087e23 */ /* 0x004fe20008010008 */
[----:B------:R-:W-:-:S03]  /*dcf0*/  MOV R10, R6 ;  /* 0x00000006000a7202 */ /* 0x000fc60000000f00 */
[----:B------:R-:W-:Y:S02]  /*dd00*/  FFMA.FTZ R12, R16, R9, -R8 ;  /* 0x00000009100c7223 */ /* 0x000fe40000010808 */
[----:B------:R-:W-:Y:S02]  /*dd10*/  IMAD R8, R23, c[0x0][0x1d8], RZ ;  /* 0x0000760017087a24 */ /* 0x000fe400078e02ff */
        /* <DEDUP_REMOVED lines=8> */
.L_x_2682:
[----:B------:R-:W-:Y:S05]  /*dda0*/  BSYNC B0 ;  /* 0x0000000000007941 */ /* 0x000fea0003800000 */
.L_x_2681:
        /* <DEDUP_REMOVED lines=25> */
.L_x_2683:
        /* <DEDUP_REMOVED lines=23> */
.L_x_2685:
[----:B------:R-:W-:Y:S05]  /*e0b0*/  BSYNC B0 ;  /* 0x0000000000007941 */ /* 0x000fea0003800000 */
.L_x_2684:
[----:B------:R3:W5:Y:S04]  /*e0c0*/  LDL R13, [R1+0x138] ;  /* 0x00013800010d7983 */ /* 0x0007680000100800 */
[----:B0-----:R3:W5:Y:S01]  /*e0d0*/  LDL R12, [R1+0x13c] ;  /* 0x00013c00010c7983 */ /* 0x0017620000100800 */
[C---:B------:R-:W-:Y:S02]  /*e0e0*/  IADD3 R17, R2.reuse, 0xe0, RZ ;  /* 0x000000e002117810 */ /* 0x040fe40007ffe0ff */
[C---:B------:R-:W-:Y:S02]  /*e0f0*/  IADD3 R20, R2.reuse, 0xe0, RZ ;  /* 0x000000e002147810 */ /* 0x040fe40007ffe0ff */
[C---:B------:R-:W-:Y:S02]  /*e100*/  IADD3 R23, R2.reuse, 0xd0, RZ ;  /* 0x000000d002177810 */ /* 0x040fe40007ffe0ff */
[----:B-----5:R-:W-:-:S02]  /*e110*/  IADD3 R11, R2, 0xc0, RZ ;  /* 0x000000c0020b7810 */ /* 0x020fc40007ffe0ff */
        /* <DEDUP_REMOVED lines=15> */
[----:B---3--:R-:W3:Y:S02]  /*e210*/  LDL R8, [R1+0x58] ;  /* 0x0000580001087983 */ /* 0x008ee40000100800 */
        /* <DEDUP_REMOVED lines=21> */
.L_x_2686:
[----:B---3--:R-:W-:Y:S01]  /*e370*/  BSSY B0, `(.L_x_2687) ;  /* 0x0000015000007945 */ /* 0x008fe20003800000 */
[----:B------:R-:W-:Y:S05]  /*e380*/  @P0 BRA `(.L_x_2688) ;  /* 0x0000013000000947 */ /* 0x000fea0003800000 */
[----:B------:R-:W3:Y:S04]  /*e390*/  LDL.LU R10, [R1+0x58] ;  /* 0x00005800010a7983 */ /* 0x000ee80000300800 */
[----:B------:R-:W4:Y:S01]  /*e3a0*/  LDL.LU R9, [R1+0x6c] ;  /* 0x00006c0001097983 */ /* 0x000f220000300800 */
[----:B-1----:R-:W-:-:S05]  /*e3b0*/  MOV R8, UR5 ;  /* 0x0000000500087c02 */ /* 0x002fca0008000f00 */
[----:B--23--:R-:W-:Y:S01]  /*e3c0*/  FFMA.FTZ R8, R10, R8, UR6 ;  /* 0x000000060a087e23 */ /* 0x00cfe20008010008 */
[----:B------:R-:W-:-:S03]  /*e3d0*/  MOV R10, R6 ;  /* 0x00000006000a7202 */ /* 0x000fc60000000f00 */
[----:B0-----:R-:W-:Y:S01]  /*e3e0*/  FFMA.FTZ R13, R3, R13, -R8 ;  /* 0x0000000d030d7223 */ /* 0x001fe20000010808 */
[----:B------:R-:W-:-:S05]  /*e3f0*/  MOV R8, UR5 ;  /* 0x0000000500087c02 */ /* 0x000fca0008000f00 */
[----:B----4-:R-:W-:-:S04]  /*e400*/  FFMA.FTZ R8, R9, R8, UR6 ;  /* 0x0000000609087e23 */ /* 0x010fc80008010008 */
        /* <DEDUP_REMOVED lines=11> */
.L_x_2688:
[----:B------:R-:W-:Y:S05]  /*e4c0*/  BSYNC B0 ;  /* 0x0000000000007941 */ /* 0x000fea0003800000 */
.L_x_2687:
        /* <DEDUP_REMOVED lines=19> */
[----:B0-----:R-:W2:Y:S02]  /*e600*/  MUFU.RCP R10, R8 ;  /* 0x00000008000a7308 */ /* 0x001ea40000001000 */
[----:B--2---:R-:W-:Y:S02]  /*e610*/  FMUL.FTZ R8, R11, R10 ;  /* 0x0000000a0b087220 */ /* 0x004fe40000410000 */
[----:B------:R-:W-:-:S04]  /*e620*/  FADD.FTZ R10, -R10, 1 ;  /* 0x3f8000000a0a7421 */ /* 0x000fc80000010100 */
[----:B------:R-:W-:-:S04]  /*e630*/  FFMA.FTZ R10, R9, R10, 1 ;  /* 0x3f800000090a7423 */ /* 0x000fc8000001000a */
[----:B------:R-:W-:-:S05]  /*e640*/  FMUL.FTZ R8, R8, R10 ;  /* 0x0000000a08087220 */ /* 0x000fca0000410000 */
[----:B------:R0:W-:Y:S02]  /*e650*/  STL [R1+0x14c], R8 ;  /* 0x00014c0801007387 */ /* 0x0001e40000100800 */
.L_x_2689:
[----:B------:R-:W-:Y:S01]  /*e660*/  BSSY B0, `(.L_x_2690) ;  /* 0x0000017000007945 */ /* 0x000fe20003800000 */
[----:B------:R-:W-:Y:S05]  /*e670*/  @P6 BRA `(.L_x_2691) ;  /* 0x0000015000006947 */ /* 0x000fea0003800000 */
[----:B0-----:R-:W3:Y:S04]  /*e680*/  LDL.LU R12, [R1+0x60] ;  /* 0x00006000010c7983 */ /* 0x001ee80000300800 */
[----:B------:R-:W4:Y:S04]  /*e690*/  LDL.LU R11, [R1+0x148] ;  /* 0x00014800010b7983 */ /* 0x000f280000300800 */
[----:B------:R-:W5:Y:S04]  /*e6a0*/  LDL.LU R10, [R1+0x7c] ;  /* 0x00007c00010a7983 */ /* 0x000f680000300800 */
[----:B--2---:R-:W2:Y:S01]  /*e6b0*/  LDL.LU R9, [R1+0x14c] ;  /* 0x00014c0001097983 */ /* 0x004ea20000300800 */
[----:B-1----:R-:W-:-:S05]  /*e6c0*/  MOV R8, UR5 ;  /* 0x0000000500087c02 */ /* 0x002fca0008000f00 */
[----:B---3--:R-:W-:-:S04]  /*e6d0*/  FFMA.FTZ R8, R12, R8, UR6 ;  /* 0x000000060c087e23 */ /* 0x008fc80008010008 */
[----:B----4-:R-:W-:Y:S01]  /*e6e0*/  FFMA.FTZ R13, R3, R11, -R8 ;  /* 0x0000000b030d7223 */ /* 0x010fe20000010808 */
[----:B------:R-:W-:Y:S02]  /*e6f0*/  MOV R8, UR5 ;  /* 0x0000000500087c02 */ /* 0x000fe40008000f00 */
[----:B------:R-:W-:-:S03]  /*e700*/  MOV R11, R5 ;  /* 0x00000005000b7202 */ /* 0x000fc60000000f00 */
[----:B-----5:R-:W-:Y:S01]  /*e710*/  FFMA.FTZ R8, R10, R8, UR6 ;  /* 0x000000060a087e23 */ /* 0x020fe20008010008 */
[----:B------:R-:W-:-:S03]  /*e720*/  MOV R10, R6 ;  /* 0x00000006000a7202 */ /* 0x000fc60000000f00 */
[----:B--2---:R-:W-:Y:S02]  /*e730*/  FFMA.FTZ R12, R16, R9, -R8 ;  /* 0x00000009100c7223 */ /* 0x004fe40000010808 */
        /* <DEDUP_REMOVED lines=9> */
.L_x_2691:
[----:B------:R-:W-:Y:S05]  /*e7d0*/  BSYNC B0 ;  /* 0x0000000000007941 */ /* 0x000fea0003800000 */
.L_x_2690:
        /* <DEDUP_REMOVED lines=25> */
.L_x_2692:
        /* <DEDUP_REMOVED lines=23> */
.L_x_2694:
[----:B------:R-:W-:Y:S05]  /*eae0*/  BSYNC B0 ;  /* 0x0000000000007941 */ /* 0x000fea0003800000 */
.L_x_2693:
[----:B0-----:R0:W5:Y:S04]  /*eaf0*/  LDL R13, [R1+0x160] ;  /* 0x00016000010d7983 */ /* 0x0011680000100800 */
[----:B------:R0:W5:Y:S01]  /*eb00*/  LDL R12, [R1+0x164] ;  /* 0x00016400010c7983 */ /* 0x0001620000100800 */
[C---:B------:R-:W-:Y:S02]  /*eb10*/  IADD3 R17, R2.reuse, 0x110, RZ ;  /* 0x0000011002117810 */ /* 0x040fe40007ffe0ff */
[C---:B------:R-:W-:Y:S02]  /*eb20*/  IADD3 R20, R2.reuse, 0x110, RZ ;  /* 0x0000011002147810 */ /* 0x040fe40007ffe0ff */
[C---:B------:R-:W-:Y:S02]  /*eb30*/  IADD3 R23, R2.reuse, 0x100, RZ ;  /* 0x0000010002177810 */ /* 0x040fe40007ffe0ff */
[----:B------:R-:W-:-:S02]  /*eb40*/  IADD3 R11, R2, 0xf0, RZ ;  /* 0x000000f0020b7810 */ /* 0x000fc40007ffe0ff */
        /* <DEDUP_REMOVED lines=37> */
.L_x_2695:
[----:B0-----:R-:W-:Y:S01]  /*eda0*/  BSSY B0, `(.L_x_2696) ;  /* 0x0000015000007945 */ /* 0x001fe20003800000 */
[----:B------:R-:W-:Y:S05]  /*edb0*/  @P2 BRA `(.L_x_2697) ;  /* 0x0000013000002947 */ /* 0x000fea0003800000 */
[----:B------:R-:W3:Y:S04]  /*edc0*/  LDL.LU R10, [R1+0x78] ;  /* 0x00007800010a7983 */ /* 0x000ee80000300800 */
[----:B------:R-:W4:Y:S01]  /*edd0*/  LDL.LU R9, [R1+0x94] ;  /* 0x0000940001097983 */ /* 0x000f220000300800 */
[----:B-1----:R-:W-:-:S05]  /*ede0*/  MOV R8, UR5 ;  /* 0x0000000500087c02 */ /* 0x002fca0008000f00 */
[----:B--23--:R-:W-:Y:S01]  /*edf0*/  FFMA.FTZ R8, R10, R8, UR6 ;  /* 0x000000060a087e23 */ /* 0x00cfe20008010008 */
[----:B------:R-:W-:-:S03]  /*ee00*/  MOV R10, R6 ;  /* 0x00000006000a7202 */ /* 0x000fc60000000f00 */
[----:B-----5:R-:W-:Y:S01]  /*ee10*/  FFMA.FTZ R13, R3, R13, -R8 ;  /* 0x0000000d030d7223 */ /* 0x020fe20000010808 */
        /* <DEDUP_REMOVED lines=13> */
.L_x_2697:
[----:B------:R-:W-:Y:S05]  /*eef0*/  BSYNC B0 ;  /* 0x0000000000007941 */ /* 0x000fea0003800000 */
.L_x_2696:
        /* <DEDUP_REMOVED lines=25> */
.L_x_2698:
[----:B------:R-:W-:Y:S01]  /*f090*/  BSSY B0, `(.L_x_2699) ;  /* 0x0000017000007945 */ /* 0x000fe20003800000 */
[----:B------:R-:W-:Y:S05]  /*f0a0*/  @P6 BRA `(.L_x_2700) ;  /* 0x0000015000006947 */ /* 0x000fea0003800000 */
[----:B-----5:R-:W3:Y:S04]  /*f0b0*/  LDL.LU R12, [R1+0x80] ;  /* 0x00008000010c7983 */ /* 0x020ee80000300800 */
[----:B0-----:R-:W4:Y:S04]  /*f0c0*/  LDL.LU R11, [R1+0x158] ;  /* 0x00015800010b7983 */ /* 0x001f280000300800 */
        /* <DEDUP_REMOVED lines=19> */
.L_x_2700:
[----:B------:R-:W-:Y:S05]  /*f200*/  BSYNC B0 ;  /* 0x0000000000007941 */ /* 0x000fea0003800000 */
.L_x_2699:
        /* <DEDUP_REMOVED lines=25> */
.L_x_2701:
        /* <DEDUP_REMOVED lines=23> */
.L_x_2703:
[----:B------:R-:W-:Y:S05]  /*f510*/  BSYNC B0 ;  /* 0x0000000000007941 */ /* 0x000fea0003800000 */
.L_x_2702:
[----:B-----5:R3:W5:Y:S04]  /*f520*/  LDL R13, [R1+0x178] ;  /* 0x00017800010d7983 */ /* 0x0207680000100800 */
[----:B------:R3:W5:Y:S01]  /*f530*/  LDL R12, [R1+0x17c] ;  /* 0x00017c00010c7983 */ /* 0x0007620000100800 */
[C---:B------:R-:W-:Y:S02]  /*f540*/  IADD3 R17, R2.reuse, 0x140, RZ ;  /* 0x0000014002117810 */ /* 0x040fe40007ffe0ff */
[C---:B------:R-:W-:Y:S02]  /*f550*/  IADD3 R20, R2.reuse, 0x140, RZ ;  /* 0x0000014002147810 */ /* 0x040fe40007ffe0ff */
[C---:B------:R-:W-:Y:S02]  /*f560*/  IADD3 R23, R2.reuse, 0x130, RZ ;  /* 0x0000013002177810 */ /* 0x040fe40007ffe0ff */
[----:B0-----:R-:W-:-:S02]  /*f570*/  IADD3 R11, R2, 0x120, RZ ;  /* 0x00000120020b7810 */ /* 0x001fc40007ffe0ff */
        /* <DEDUP_REMOVED lines=37> */
.L_x_2704:
[----:B---3--:R-:W-:Y:S01]  /*f7d0*/  BSSY B0, `(.L_x_2705) ;  /* 0x0000015000007945 */ /* 0x008fe20003800000 */
[----:B------:R-:W-:Y:S05]  /*f7e0*/  @P0 BRA `(.L_x_2706) ;  /* 0x0000013000000947 */ /* 0x000fea0003800000 */
[----:B------:R-:W3:Y:S04]  /*f7f0*/  LDL.LU R10, [R1+0x98] ;  /* 0x00009800010a7983 */ /* 0x000ee80000300800 */
[----:B------:R-:W4:Y:S01]  /*f800*/  LDL.LU R9, [R1+0xbc] ;  /* 0x0000bc0001097983 */ /* 0x000f220000300800 */
[----:B-1----:R-:W-:-:S05]  /*f810*/  MOV R8, UR5 ;  /* 0x0000000500087c02 */ /* 0x002fca0008000f00 */
[----:B--23--:R-:W-:Y:S01]  /*f820*/  FFMA.FTZ R8, R10, R8, UR6 ;  /* 0x000000060a087e23 */ /* 0x00cfe20008010008 */
[----:B------:R-:W-:-:S03]  /*f830*/  MOV R10, R6 ;  /* 0x00000006000a7202 */ /* 0x000fc60000000f00 */
[----:B0----5:R-:W-:Y:S01]  /*f840*/  FFMA.FTZ R13, R3, R13, -R8 ;  /* 0x0000000d030d7223 */ /* 0x021fe20000010808 */
        /* <DEDUP_REMOVED lines=13> */
.L_x_2706:
[----:B------:R-:W-:Y:S05]  /*f920*/  BSYNC B0 ;  /* 0x0000000000007941 */ /* 0x000fea0003800000 */
.L_x_2705:
        /* <DEDUP_REMOVED lines=25> */
.L_x_2707:
[----:B------:R-:W-:Y:S01]  /*fac0*/  BSSY B0, `(.L_x_2708) ;  /* 0x0000017000007945 */ /* 0x000fe20003800000 */
[----:B------:R-:W-:Y:S05]  /*fad0*/  @P6 BRA `(.L_x_2709) ;  /* 0x0000015000006947 */ /* 0x000fea0003800000 */
[----:B0----5:R-:W3:Y:S04]  /*fae0*/  LDL.LU R12, [R1+0xa8] ;  /* 0x0000a800010c7983 */ /* 0x021ee80000300800 */
[----:B------:R-:W4:Y:S04]  /*faf0*/  LDL.LU R11, [R1+0x188] ;  /* 0x00018800010b7983 */ /* 0x000f280000300800 */
        /* <DEDUP_REMOVED lines=19> */
.L_x_2709:
[----:B------:R-:W-:Y:S05]  /*fc30*/  BSYNC B0 ;  /* 0x0000000000007941 */ /* 0x000fea0003800000 */
.L_x_2708:
        /* <DEDUP_REMOVED lines=25> */
.L_x_2710:
        /* <DEDUP_REMOVED lines=23> */
.L_x_2712:
[----:B------:R-:W-:Y:S05]  /*ff40*/  BSYNC B0 ;  /* 0x0000000000007941 */ /* 0x000fea0003800000 */
.L_x_2711:
[----:B0----5:R0:W5:Y:S04]  /*ff50*/  LDL R13, [R1+0xb0] ;  /* 0x0000b000010d7983 */ /* 0x0211680000100800 */
        /* <DEDUP_REMOVED lines=42> */
.L_x_2713:
        /* <DEDUP_REMOVED lines=21> */
.L_x_2715:
[----:B------:R-:W-:Y:S05]  /*10350*/  BSYNC B0 ;  /* 0x0000000000007941 */ /* 0x000fea0003800000 */
.L_x_2714:
        /* <DEDUP_REMOVED lines=19> */
[----:B------:R-:W0:Y:S02]  /*10490*/  MUFU.RCP R9, R9 ;  /* 0x0000000900097308 */ /* 0x000e240000001000 */
[----:B0-----:R-:W-:Y:S02]  /*104a0*/  FMUL.FTZ R10, R11, R9 ;  /* 0x000000090b0a7220 */ /* 0x001fe40000410000 */
[----:B------:R-:W-:-:S04]  /*104b0*/  FADD.FTZ R9, -R9, 1 ;  /* 0x3f80000009097421 */ /* 0x000fc80000010100 */
[----:B------:R-:W-:-:S04]  /*104c0*/  FFMA.FTZ R9, R8, R9, 1 ;  /* 0x3f80000008097423 */ /* 0x000fc80000010009 */
[----:B------:R-:W-:-:S05]  /*104d0*/  FMUL.FTZ R8, R10, R9 ;  /* 0x000000090a087220 */ /* 0x000fca0000410000 */
[----:B------:R0:W-:Y:S02]  /*104e0*/  STL [R1+0xa4], R8 ;  /* 0x0000a40801007387 */ /* 0x0001e40000100800 */
.L_x_2716:
        /* <DEDUP_REMOVED lines=23> */
.L_x_2718:
[----:B------:R-:W-:Y:S05]  /*10660*/  BSYNC B0 ;  /* 0x0000000000007941 */ /* 0x000fea0003800000 */
.L_x_2717:
        /* <DEDUP_REMOVED lines=25> */
.L_x_2719:
[----:B------:R-:W-:Y:S01]  /*10800*/  BSSY B0, `(.L_x_2720) ;  /* 0x0000017000007945 */ /* 0x000fe20003800000 */
[----:B------:R-:W-:Y:S05]  /*10810*/  @P6 BRA `(.L_x_2721) ;  /* 0x0000015000006947 */ /* 0x000fea0003800000 */
[----:B-----5:R-:W3:Y:S04]  /*10820*/  LDL.LU R12, [R1+0x108] ;  /* 0x00010800010c7983 */ /* 0x020ee80000300800 */
[----:B0-----:R-:W4:Y:S04]  /*10830*/  LDL.LU R11, [R1+0x198] ;  /* 0x00019800010b7983 */ /* 0x001f280000300800 */
[----:B--2---:R-:W2:Y:S04]  /*10840*/  LDL.LU R10, [R1+0x144] ;  /* 0x00014400010a7983 */ /* 0x004ea80000300800 */
[----:B------:R-:W2:Y:S01]  /*10850*/  LDL.LU R9, [R1+0x19c] ;  /* 0x00019c0001097983 */ /* 0x000ea20000300800 */
[----:B-1----:R-:W-:-:S02]  /*10860*/  MOV R8, UR5 ;  /* 0x0000000500087c02 */ /* 0x002fc40008000f00 */
[----:B------:R-:W-:-:S03]  /*10870*/  MOV R13, UR5 ;  /* 0x00000005000d7c02 */ /* 0x000fc60008000f00 */
[----:B---3--:R-:W-:-:S04]  /*10880*/  FFMA.FTZ R8, R12, R8, UR6 ;  /* 0x000000060c087e23 */ /* 0x008fc80008010008 */
        /* <DEDUP_REMOVED lines=14> */
.L_x_2721:
[----:B------:R-:W-:Y:S05]  /*10970*/  BSYNC B0 ;  /* 0x0000000000007941 */ /* 0x000fea0003800000 */
.L_x_2720:
[----:B------:R3:W5:Y:S01]  /*10980*/  LDL R20, [R1+0x1a8] ;  /* 0x0001a80001147983 */ /* 0x0007620000100800 */
[C---:B------:R-:W-:Y:S02]  /*10990*/  IADD3 R22, R2.reuse, 0x1a0, RZ ;  /* 0x000001a002167810 */ /* 0x040fe40007ffe0ff */
[C---:B------:R-:W-:Y:S01]  /*109a0*/  IADD3 R23, R2.reuse, 0x1a0, RZ ;  /* 0x000001a002177810 */ /* 0x040fe20007ffe0ff */
[----:B------:R3:W5:Y:S01]  /*109b0*/  LDL R17, [R1+0x1ac] ;  /* 0x0001ac0001117983 */ /* 0x0007620000100800 */
[C---:B------:R-:W-:Y:S02]  /*109c0*/  IADD3 R29, R2.reuse, 0x190, RZ ;  /* 0x00000190021d7810 */ /* 0x040fe40007ffe0ff */
[C---:B0-----:R-:W-:Y:S02]  /*109d0*/  IADD3 R9, R2.reuse, 0x180, RZ ;  /* 0x0000018002097810 */ /* 0x041fe40007ffe0ff */
        /* <DEDUP_REMOVED lines=15> */
[----:B---3--:R-:W3:Y:S04]  /*10ad0*/  LDL R8, [R1+0x124] ;  /* 0x0001240001087983 */ /* 0x008ee80000100800 */
[----:B------:R-:W4:Y:S01]  /*10ae0*/  LDL R9, [R1+0x140] ;  /* 0x0001400001097983 */ /* 0x000f220000100800 */
[----:B---3--:R-:W-:-:S02]  /*10af0*/  FFMA.FTZ R10, R8, R16, R15 ;  /* 0x00000010080a7223 */ /* 0x008fc4000001000f */
[----:B----4-:R-:W-:Y:S02]  /*10b00*/  FFMA.FTZ R11, R9, R3, R14 ;  /* 0x00000003090b7223 */ /* 0x010fe4000001000e */
[----:B------:R-:W-:Y:S02]  /*10b10*/  FMUL.FTZ R8, R10, -1.4426950216293334961 ;  /* 0xbfb8aa3b0a087820 */ /* 0x000fe40000410000 */
[----:B------:R-:W-:-:S04]  /*10b20*/  FMUL.FTZ R9, R11, -1.4426950216293334961 ;  /* 0xbfb8aa3b0b097820 */ /* 0x000fc80000410000 */
[----:B------:R-:W0:Y:S08]  /*10b30*/  MUFU.EX2 R8, R8 ;  /* 0x0000000800087308 */ /* 0x000e300000000800 */
[----:B------:R-:W3:Y:S01]  /*10b40*/  MUFU.EX2 R9, R9 ;  /* 0x0000000900097308 */ /* 0x000ee20000000800 */
[----:B0-----:R-:W-:Y:S02]  /*10b50*/  FADD.FTZ R8, R8, 1 ;  /* 0x3f80000008087421 */ /* 0x001fe40000010000 */
[----:B---3--:R-:W-:-:S05]  /*10b60*/  FADD.FTZ R9, R9, 1 ;  /* 0x3f80000009097421 */ /* 0x008fca0000010000 */
[----:B------:R-:W0:Y:S08]  /*10b70*/  MUFU.RCP R8, R8 ;  /* 0x0000000800087308 */ /* 0x000e300000001000 */
[----:B------:R-:W3:Y:S01]  /*10b80*/  MUFU.RCP R9, R9 ;  /* 0x0000000900097308 */ /* 0x000ee20000001000 */
[----:B0----5:R-:W-:Y:S02]  /*10b90*/  FMUL.FTZ R12, R17, R8 ;  /* 0x00000008110c7220 */ /* 0x021fe40000410000 */
[----:B------:R-:W-:-:S02]  /*10ba0*/  FADD.FTZ R8, -R8, 1 ;  /* 0x3f80000008087421 */ /* 0x000fc40000010100 */
[----:B---3--:R-:W-:Y:S02]  /*10bb0*/  FMUL.FTZ R13, R20, R9 ;  /* 0x00000009140d7220 */ /* 0x008fe40000410000 */
[----:B------:R-:W-:Y:S02]  /*10bc0*/  FADD.FTZ R9, -R9, 1 ;  /* 0x3f80000009097421 */ /* 0x000fe40000010100 */
[----:B------:R-:W-:Y:S02]  /*10bd0*/  FFMA.FTZ R8, R10, R8, 1 ;  /* 0x3f8000000a087423 */ /* 0x000fe40000010008 */
[----:B------:R-:W-:Y:S02]  /*10be0*/  FFMA.FTZ R9, R11, R9, 1 ;  /* 0x3f8000000b097423 */ /* 0x000fe40000010009 */
[----:B------:R-:W-:Y:S02]  /*10bf0*/  FMUL.FTZ R17, R12, R8 ;  /* 0x000000080c117220 */ /* 0x000fe40000410000 */
[----:B------:R-:W-:-:S03]  /*10c00*/  FMUL.FTZ R20, R13, R9 ;  /* 0x000000090d147220 */ /* 0x000fc60000410000 */
[----:B------:R0:W-:Y:S04]  /*10c10*/  STL [R1+0x1ac], R17 ;  /* 0x0001ac1101007387 */ /* 0x0001e80000100800 */
[----:B------:R0:W-:Y:S02]  /*10c20*/  STL [R1+0x1a8], R20 ;  /* 0x0001a81401007387 */ /* 0x0001e40000100800 */
.L_x_2722:
[----:B---3--:R-:W-:Y:S01]  /*10c30*/  BSSY B0, `(.L_x_2723) ;  /* 0x0000017000007945 */ /* 0x008fe20003800000 */
[----:B------:R-:W-:Y:S05]  /*10c40*/  @P0 BRA `(.L_x_2724) ;  /* 0x0000015000000947 */ /* 0x000fea0003800000 */
[----:B------:R-:W3:Y:S01]  /*10c50*/  LDL.LU R10, [R1+0x140] ;  /* 0x00014000010a7983 */ /* 0x000ee20000300800 */
[----:B------:R-:W-:-:S03]  /*10c60*/  IADD3 R8, R2, 0x180, RZ ;  /* 0x0000018002087810 */ /* 0x000fc60007ffe0ff */
[----:B------:R-:W4:Y:S01]  /*10c70*/  LDL.LU R9, [R1+0x124] ;  /* 0x0001240001097983 */ /* 0x000f220000300800 */
[----:B-1---5:R-:W-:Y:S02]  /*10c80*/  MOV R13, UR5 ;  /* 0x00000005000d7c02 */ /* 0x022fe40008000f00 */
        /* <DEDUP_REMOVED lines=17> */
.L_x_2724:
[----:B------:R-:W-:Y:S05]  /*10da0*/  BSYNC B0 ;  /* 0x0000000000007941 */ /* 0x000fea0003800000 */
.L_x_2723:
        /* <DEDUP_REMOVED lines=25> */
.L_x_2725:
[----:B------:R-:W-:Y:S01]  /*10f40*/  BSSY B0, `(.L_x_2726) ;  /* 0x0000017000007945 */ /* 0x000fe20003800000 */
[----:B------:R-:W-:Y:S05]  /*10f50*/  @P2 BRA `(.L_x_2727) ;  /* 0x0000015000002947 */ /* 0x000fea0003800000 */
[----:B------:R-:W3:Y:S04]  /*10f60*/  LDL.LU R21, [R1+0x194] ;  /* 0x0001940001157983 */ /* 0x000ee80000300800 */
[----:B01----:R-:W4:Y:S04]  /*10f70*/  LDL.LU R8, [R1+0x190] ;  /* 0x0001900001087983 */ /* 0x003f280000300800 */
[----:B--2--5:R-:W2:Y:S04]  /*10f80*/  LDL.LU R20, [R1+0x1b8] ;  /* 0x0001b80001147983 */ /* 0x024ea80000300800 */
[----:B------:R-:W2:Y:S01]  /*10f90*/  LDL.LU R17, [R1+0x1bc] ;  /* 0x0001bc0001117983 */ /* 0x000ea20000300800 */
        /* <DEDUP_REMOVED lines=8> */
[----:B---3--:R-:W-:Y:S02]  /*11020*/  FFMA.FTZ R12, R21, R12, UR6 ;  /* 0x00000006150c7e23 */ /* 0x008fe4000801000c */
[----:B----4-:R-:W-:Y:S01]  /*11030*/  FFMA.FTZ R13, R8, R13, UR6 ;  /* 0x00000006080d7e23 */ /* 0x010fe2000801000d */
[----:B------:R-:W-:Y:S01]  /*11040*/  LEA R8, P0, R10, c[0x0][0x160], 0x2 ;  /* 0x000058000a087a11 */ /* 0x000fe200078010ff */
[----:B--2---:R-:W-:-:S03]  /*11050*/  FFMA.FTZ R12, R3, R20, -R12 ;  /* 0x00000014030c7223 */ /* 0x004fc6000001080c */
[----:B------:R-:W-:Y:S01]  /*11060*/  LEA.HI.X R9, R10, c[0x0][0x164], R9, 0x2, P0 ;  /* 0x000059000a097a11 */ /* 0x000fe200000f1409 */
[----:B------:R-:W-:Y:S02]  /*11070*/  FFMA.FTZ R11, R16, R17, -R13 ;  /* 0x00000011100b7223 */ /* 0x000fe4000001080d */
[----:B------:R-:W-:Y:S02]  /*11080*/  FMUL.FTZ R10, R12, UR24 ;  /* 0x000000180c0a7c20 */ /* 0x000fe40008410000 */
[----:B------:R-:W-:-:S05]  /*11090*/  FMUL.FTZ R11, R11, UR24 ;  /* 0x000000180b0b7c20 */ /* 0x000fca0008410000 */
[----:B------:R0:W-:Y:S02]  /*110a0*/  STG.E.64 [R8.64], R10 ;  /* 0x0000000a08007986 */ /* 0x0001e4000c101b12 */
.L_x_2727:
[----:B------:R-:W-:Y:S05]  /*110b0*/  BSYNC B0 ;  /* 0x0000000000007941 */ /* 0x000fea0003800000 */
.L_x_2726:
        /* <DEDUP_REMOVED lines=25> */
.L_x_2728:
        /* <DEDUP_REMOVED lines=23> */
.L_x_2730:
[----:B------:R-:W-:Y:S05]  /*113c0*/  BSYNC B0 ;  /* 0x0000000000007941 */ /* 0x000fea0003800000 */
.L_x_2729:
[----:B------:R3:W5:Y:S01]  /*113d0*/  LDL R21, [R1+0x74] ;  /* 0x0000740001157983 */ /* 0x0007620000100800 */
[C---:B01----:R-:W-:Y:S02]  /*113e0*/  IADD3 R8, R2.reuse, 0x1b0, RZ ;  /* 0x000001b002087810 */ /* 0x043fe40007ffe0ff */
[C---:B------:R-:W-:Y:S02]  /*113f0*/  IADD3 R28, R2.reuse, 0x1d0, RZ ;  /* 0x000001d0021c7810 */ /* 0x040fe40007ffe0ff */
[----:B------:R-:W-:Y:S02]  /*11400*/  SHF.R.S32.HI R8, RZ, 0x1f, R8 ;  /* 0x0000001fff087819 */ /* 0x000fe40000011408 */
[----:B------:R-:W-:Y:S02]  /*11410*/  IADD3 R22, R2, 0x1e0, RZ ;  /* 0x000001e002167810 */ /* 0x000fe40007ffe0ff */
[----:B------:R-:W-:Y:S02]  /*11420*/  ISETP.GE.AND.EX P3, PT, R8, c[0x0][0x1e4], PT, P3 ;  /* 0x0000790008007a0c */ /* 0x000fe40003f66330 */
[----:B-----5:R-:W-:-:S02]  /*11430*/  IADD3 R17, R2, 0x1f0, RZ ;  /* 0x000001f002117810 */ /* 0x020fc40007ffe0ff */
        /* <DEDUP_REMOVED lines=46> */
.L_x_2731:
[----:B---3--:R-:W-:Y:S01]  /*11720*/  BSSY B0, `(.L_x_2732) ;  /* 0x000001f000007945 */ /* 0x008fe20003800000 */
[----:B------:R-:W-:Y:S05]  /*11730*/  @P3 BRA `(.L_x_2733) ;  /* 0x000001d000003947 */ /* 0x000fea0003800000 */
[----:B------:R1:W-:Y:S01]  /*11740*/  STL [R1+0x244], R14 ;  /* 0x0002440e01007387 */ /* 0x0003e20000100800 */
[----:B0-----:R-:W-:-:S04]  /*11750*/  IADD3 R8, R2, 0x1b0, RZ ;  /* 0x000001b002087810 */ /* 0x001fc80007ffe0ff */
[----:B------:R-:W-:Y:S01]  /*11760*/  SHF.R.S32.HI R8, RZ, 0x1f, R8 ;  /* 0x0000001fff087819 */ /* 0x000fe20000011408 */
[----:B-1----:R-:W3:Y:S04]  /*11770*/  LDL R14, [R1+0x22c] ;  /* 0x00022c00010e7983 */ /* 0x002ee80000100800 */
[----:B------:R0:W-:Y:S04]  /*11780*/  STL [R1+0x240], R2 ;  /* 0x0002400201007387 */ /* 0x0001e80000100800 */
[----:B0-----:R-:W4:Y:S04]  /*11790*/  LDL.LU R2, [R1+0x1b4] ;  /* 0x0001b40001027983 */ /* 0x001f280000300800 */
[----:B-----5:R0:W-:Y:S04]  /*117a0*/  STL [R1+0x238], R0 ;  /* 0x0002380001007387 */ /* 0x0201e80000100800 */
[----:B0-2---:R-:W2:Y:S04]  /*117b0*/  LDL.LU R0, [R1+0x1b0] ;  /* 0x0001b00001007983 */ /* 0x005ea80000300800 */
[----:B------:R-:W2:Y:S01]  /*117c0*/  LDL.LU R13, [R1+0x70] ;  /* 0x00007000010d7983 */ /* 0x000ea20000300800 */
[----:B------:R-:W-:Y:S01]  /*117d0*/  IMAD R10, R8, c[0x0][0x1d8], RZ ;  /* 0x00007600080a7a24 */ /* 0x000fe200078e02ff */
[----:B------:R-:W-:-:S02]  /*117e0*/  MOV R8, R6 ;  /* 0x0000000600087202 */ /* 0x000fc40000000f00 */
[----:B------:R-:W-:Y:S02]  /*117f0*/  MOV R9, R5 ;  /* 0x0000000500097202 */ /* 0x000fe40000000f00 */
[----:B------:R-:W-:Y:S02]  /*11800*/  MOV R11, UR5 ;  /* 0x00000005000b7c02 */ /* 0x000fe40008000f00 */
[----:B------:R-:W-:Y:S01]  /*11810*/  MOV R12, UR5 ;  /* 0x00000005000c7c02 */ /* 0x000fe20008000f00 */
[C---:B---3--:R-:W-:Y:S02]  /*11820*/  IMAD R10, R14.reuse, c[0x0][0x1dc], R10 ;  /* 0x000077000e0a7a24 */ /* 0x048fe400078e020a */
[----:B------:R-:W-:Y:S02]  /*11830*/  IMAD.WIDE.U32 R8, R14, c[0x0][0x1d8], R8 ;  /* 0x000076000e087a25 */ /* 0x000fe400078e0008 */
[----:B------:R0:W5:Y:S02]  /*11840*/  LDL.LU R14, [R1+0x244] ;  /* 0x00024400010e7983 */ /* 0x0001640000300800 */
[----:B----4-:R-:W-:-:S02]  /*11850*/  FFMA.FTZ R11, R2, R11, UR6 ;  /* 0x00000006020b7e23 */ /* 0x010fc4000801000b */
[----:B------:R0:W5:Y:S01]  /*11860*/  LDL.LU R2, [R1+0x240] ;  /* 0x0002400001027983 */ /* 0x0001620000300800 */
[----:B--2---:R-:W-:-:S03]  /*11870*/  FFMA.FTZ R12, R0, R12, UR6 ;  /* 0x00000006000c7e23 */ /* 0x004fc6000801000c */
[----:B------:R0:W5:Y:S01]  /*11880*/  LDL.LU R0, [R1+0x238] ;  /* 0x0002380001007983 */ /* 0x0001620000300800 */
        /* <DEDUP_REMOVED lines=8> */
.L_x_2733:
[----:B------:R-:W-:Y:S05]  /*11910*/  BSYNC B0 ;  /* 0x0000000000007941 */ /* 0x000fea0003800000 */
.L_x_2732:
[----:B------:R-:W-:Y:S05]  /*11920*/  @!P5 BRA `(.L_x_2734) ;  /* 0x000001a00000d947 */ /* 0x000fea0003800000 */
[----:B0-----:R-:W3:Y:S04]  /*11930*/  LDL R9, [R1+0x168] ;  /* 0x0001680001097983 */ /* 0x001ee80000100800 */
[----:B------:R-:W4:Y:S04]  /*11940*/  LDL R8, [R1+0x16c] ;  /* 0x00016c0001087983 */ /* 0x000f280000100800 */
[----:B-----5:R0:W-:Y:S04]  /*11950*/  STL [R1+0x238], R0 ;  /* 0x0002380001007387 */ /* 0x0201e80000100800 */
[----:B0-2---:R-:W2:Y:S04]  /*11960*/  LDL.LU R0, [R1+0x8] ;  /* 0x0000080001007983 */ /* 0x005ea80000300800 */
        /* <DEDUP_REMOVED lines=16> */
[----:B------:R-:W-:Y:S01]  /*11a70*/  FFMA.FTZ R12, R8, R12, 1 ;  /* 0x3f800000080c7423 */ /* 0x000fe2000001000c */
[----:B------:R0:W5:Y:S01]  /*11a80*/  LDL.LU R0, [R1+0x238] ;  /* 0x0002380001007983 */ /* 0x0001620000300800 */
[----:B------:R-:W-:Y:S02]  /*11a90*/  FMUL.FTZ R8, R11, R13 ;  /* 0x0000000d0b087220 */ /* 0x000fe40000410000 */
[----:B------:R-:W-:-:S03]  /*11aa0*/  FMUL.FTZ R9, R10, R12 ;  /* 0x0000000c0a097220 */ /* 0x000fc60000410000 */
[----:B------:R0:W-:Y:S04]  /*11ab0*/  STL [R1+0xc], R8 ;  /* 0x00000c0801007387 */ /* 0x0001e80000100800 */
[----:B------:R0:W-:Y:S02]  /*11ac0*/  STL [R1+0x8], R9 ;  /* 0x0000080901007387 */ /* 0x0001e40000100800 */
.L_x_2734:
[----:B------:R-:W-:Y:S01]  /*11ad0*/  BSSY B0, `(.L_x_2735) ;  /* 0x000001f000007945 */ /* 0x000fe20003800000 */
[----:B------:R-:W-:Y:S05]  /*11ae0*/  @P6 BRA `(.L_x_2736) ;  /* 0x000001d000006947 */ /* 0x000fea0003800000 */
[----:B0-----:R-:W3:Y:S04]  /*11af0*/  LDL.LU R8, [R1+0x234] ;  /* 0x0002340001087983 */ /* 0x001ee80000300800 */
[----:B-----5:R0:W-:Y:S04]  /*11b00*/  STL [R1+0x244], R14 ;  /* 0x0002440e01007387 */ /* 0x0201e80000100800 */
[----:B0-----:R-:W4:Y:S04]  /*11b10*/  LDL R14, [R1+0x228] ;  /* 0x00022800010e7983 */ /* 0x001f280000100800 */
[----:B------:R0:W-:Y:S04]  /*11b20*/  STL [R1+0x240], R2 ;  /* 0x0002400201007387 */ /* 0x0001e80000100800 */
[----:B0-2---:R-:W2:Y:S04]  /*11b30*/  LDL.LU R2, [R1+0x16c] ;  /* 0x00016c0001027983 */ /* 0x005ea80000300800 */
[----:B------:R0:W-:Y:S04]  /*11b40*/  STL [R1+0x238], R0 ;  /* 0x0002380001007387 */ /* 0x0001e80000100800 */
[----:B0-----:R-:W2:Y:S04]  /*11b50*/  LDL.LU R0, [R1+0x168] ;  /* 0x0001680001007983 */ /* 0x001ea80000300800 */
[----:B------:R-:W2:Y:S04]  /*11b60*/  LDL.LU R13, [R1+0x8] ;  /* 0x00000800010d7983 */ /* 0x000ea80000300800 */
[----:B------:R-:W2:Y:S01]  /*11b70*/  LDL.LU R21, [R1+0xc] ;  /* 0x00000c0001157983 */ /* 0x000ea20000300800 */
[----:B------:R-:W-:-:S02]  /*11b80*/  MOV R9, R5 ;  /* 0x0000000500097202 */ /* 0x000fc40000000f00 */
[----:B------:R-:W-:Y:S02]  /*11b90*/  MOV R11, UR5 ;  /* 0x00000005000b7c02 */ /* 0x000fe40008000f00 */
[----:B------:R-:W-:Y:S01]  /*11ba0*/  MOV R12, UR5 ;  /* 0x00000005000c7c02 */ /* 0x000fe20008000f00 */
[----:B---3--:R-:W-:Y:S01]  /*11bb0*/  IMAD R10, R8, c[0x0][0x1d8], RZ ;  /* 0x00007600080a7a24 */ /* 0x008fe200078e02ff */
[----:B------:R-:W-:-:S03]  /*11bc0*/  MOV R8, R6 ;  /* 0x0000000600087202 */ /* 0x000fc60000000f00 */
[C---:B----4-:R-:W-:Y:S02]  /*11bd0*/  IMAD R10, R14.reuse, c[0x0][0x1dc], R10 ;  /* 0x000077000e0a7a24 */ /* 0x050fe400078e020a */
[----:B------:R-:W-:Y:S02]  /*11be0*/  IMAD.WIDE.U32 R8, R14, c[0x0][0x1d8], R8 ;  /* 0x000076000e087a25 */ /* 0x000fe400078e0008 */
[----:B------:R0:W5:Y:S02]  /*11bf0*/  LDL.LU R14, [R1+0x244] ;  /* 0x00024400010e7983 */ /* 0x0001640000300800 */
[----:B--2---:R-:W-:Y:S02]  /*11c00*/  FFMA.FTZ R11, R2, R11, UR6 ;  /* 0x00000006020b7e23 */ /* 0x004fe4000801000b */
[----:B------:R0:W5:Y:S01]  /*11c10*/  LDL.LU R2, [R1+0x240] ;  /* 0x0002400001027983 */ /* 0x0001620000300800 */
[----:B------:R-:W-:-:S03]  /*11c20*/  FFMA.FTZ R12, R0, R12, UR6 ;  /* 0x00000006000c7e23 */ /* 0x000fc6000801000c */
        /* <DEDUP_REMOVED lines=9> */
.L_x_2736:
[----:B------:R-:W-:Y:S05]  /*11cc0*/  BSYNC B0 ;  /* 0x0000000000007941 */ /* 0x000fea0003800000 */
.L_x_2735:
        /* <DEDUP_REMOVED lines=21> */
.L_x_2737:
        /* <DEDUP_REMOVED lines=21> */
.L_x_2739:
[----:B------:R-:W-:Y:S05]  /*11f70*/  BSYNC B0 ;  /* 0x0000000000007941 */ /* 0x000fea0003800000 */
.L_x_2738:
        /* <DEDUP_REMOVED lines=21> */
.L_x_2740:
        /* <DEDUP_REMOVED lines=21> */
.L_x_2742:
[----:B------:R-:W-:Y:S05]  /*12220*/  BSYNC B0 ;  /* 0x0000000000007941 */ /* 0x000fea0003800000 */
.L_x_2741:
        /* <DEDUP_REMOVED lines=21> */
.L_x_2743:
[----:B------:R-:W-:Y:S01]  /*12380*/  BSSY B0, `(.L_x_2744) ;  /* 0x0000014000007945 */ /* 0x000fe20003800000 */
[----:B------:R-:W-:Y:S05]  /*12390*/  @P2 BRA `(.L_x_2745) ;  /* 0x0000012000002947 */ /* 0x000fea0003800000 */
[----:B0-----:R-:W3:Y:S04]  /*123a0*/  LDL.LU R10, [R1+0x1c] ;  /* 0x00001c00010a7983 */ /* 0x001ee80000300800 */
[----:B------:R-:W4:Y:S01]  /*123b0*/  LDL.LU R9, [R1+0x18] ;  /* 0x0000180001097983 */ /* 0x000f220000300800 */
        /* <DEDUP_REMOVED lines=16> */
.L_x_2745:
[----:B------:R-:W-:Y:S05]  /*124c0*/  BSYNC B0 ;  /* 0x0000000000007941 */ /* 0x000fea0003800000 */
.L_x_2744:
[----:B------:R-:W-:Y:S02]  /*124d0*/  ULDC UR5, c[0x0][0x10] ;  /* 0x0000040000057ab9 */ /* 0x000fe40000000800 */
[----:B------:R-:W-:Y:S02]  /*124e0*/  UIADD3 UR9, UR9, UR5, URZ ;  /* 0x0000000509097290 */ /* 0x000fe4000fffe03f */
[----:B------:R-:W-:Y:S02]  /*124f0*/  UIADD3 UR4, UR4, 0x1, URZ ;  /* 0x0000000104047890 */ /* 0x000fe4000fffe03f */
[----:B------:R-:W-:-:S06]  /*12500*/  UISETP.GE.AND UP0, UPT, UR9, UR8, UPT ;  /* 0x000000080900728c */ /* 0x000fcc000bf06270 */
[----:B------:R-:W-:-:S13]  /*12510*/  PLOP3.LUT P0, PT, PT, PT, UP0, 0x80, 0x0 ;  /* 0x000000000000781c */ /* 0x000fda0003f0f008 */
[----:B------:R-:W-:Y:S01]  /*12520*/  @P0 CALL.REL.NOINC `(.L_x_2599) ;  /* 0x0000001000000944 */ /* 0x000fe20003c00000 */
[----:B------:R-:W-:Y:S05]  /*12530*/  BRA `(.L_x_2746) ;  /* 0xfffedfe000007947 */ /* 0x000fea000383ffff */
.L_x_2599:
[----:B-----5:R-:W-:Y:S01]  /*12540*/  ISETP.NE.AND P1, PT, R0, RZ, PT ;  /* 0x000000ff0000720c */ /* 0x020fe20003f25270 */
        /* <DEDUP_REMOVED lines=17> */
.L_x_2748:
[----:B------:R-:W-:Y:S05]  /*12660*/  BSYNC B0 ;  /* 0x0000000000007941 */ /* 0x000fea0003800000 */
.L_x_2747:
        /* <DEDUP_REMOVED lines=11> */
.L_x_2750:
[----:B------:R-:W3:Y:S01]  /*12720*/  LDG.E.STRONG.GPU R5, [R2.64] ;  /* 0x0000001202057981 */ /* 0x000ee2000c1ef900 */
[----:B------:R-:W-:Y:S01]  /*12730*/  YIELD ;  /* 0x0000000000007946 */ /* 0x000fe20003800000 */
[----:B---3--:R-:W-:Y:S01]  /*12740*/  ISETP.NE.AND P0, PT, R5, R4, PT ;  /* 0x000000040500720c */ /* 0x008fe20003f05270 */
[----:B------:R-:W-:-:S12]  /*12750*/  CCTL.IVALL ;  /* 0x00000000ff00798f */ /* 0x000fd80002000000 */
[----:B------:R-:W-:Y:S05]  /*12760*/  @P0 BRA `(.L_x_2750) ;  /* 0xffffffb000000947 */ /* 0x000fea000383ffff */
.L_x_2749:
        /* <DEDUP_REMOVED lines=16> */
[----:B------:R-:W-:Y:S02]  /*12870*/  SHF.L.U64.HI R10, R7, 0x2, R6 ;  /* 0x00000002070a7819 */ /* 0x000fe40000010206 */
[----:B------:R-:W-:-:S03]  /*12880*/  SHF.L.U64.HI R11, R8, 0x2, R11 ;  /* 0x00000002080b7819 */ /* 0x000fc6000001020b */
[----:B------:R-:W-:-:S04]  /*12890*/  IADD3 R2, R2, UR5, RZ ;  /* 0x0000000502027c10 */ /* 0x000fc8000fffe0ff */
[----:B------:R-:W-:-:S04]  /*128a0*/  LEA.HI R9, P0, R2, UR4, RZ, 0x1 ;  /* 0x0000000402097c11 */ /* 0x000fc8000f8108ff */
[----:B------:R-:W-:-:S04]  /*128b0*/  IADD3.X R2, RZ, R2, RZ, P0, !PT ;  /* 0x00000002ff027210 */ /* 0x000fc800007fe4ff */
[--C-:B------:R-:W-:Y:S02]  /*128c0*/  SHF.R.S64 R9, R9, 0x1, R2.reuse ;  /* 0x0000000109097819 */ /* 0x100fe40000001002 */
[----:B------:R-:W-:-:S04]  /*128d0*/  SHF.R.S32.HI R2, RZ, 0x1, R2 ;  /* 0x00000001ff027819 */ /* 0x000fc80000011402 */
[----:B------:R-:W-:Y:S02]  /*128e0*/  SHF.L.U64.HI R15, R9, 0x2, R2 ;  /* 0x00000002090f7819 */ /* 0x000fe40000010202 */
.L_x_2751:
[----:B------:R-:W-:-:S04]  /*128f0*/  LEA R12, P0, R0, c[0x0][0x1b8], 0x2 ;  /* 0x00006e00000c7a11 */ /* 0x000fc800078010ff */
[----:B------:R-:W-:Y:S02]  /*12900*/  LEA.HI.X R13, R0, c[0x0][0x1bc], R3, 0x2, P0 ;  /* 0x00006f00000d7a11 */ /* 0x000fe400000f1403 */
[-C--:B------:R-:W-:Y:S02]  /*12910*/  LEA R18, P0, R7, R12.reuse, 0x2 ;  /* 0x0000000c07127211 */ /* 0x080fe400078010ff */
[-C--:B------:R-:W-:Y:S01]  /*12920*/  LEA R2, P2, R9, R12.reuse, 0x2 ;  /* 0x0000000c09027211 */ /* 0x080fe200078410ff */
[----:B------:R-:W3:Y:S01]  /*12930*/  LDG.E R4, [R12.64] ;  /* 0x000000120c047981 */ /* 0x000ee2000c1e1900 */
        /* <DEDUP_REMOVED lines=11> */
[----:B---3--:R-:W-:Y:S01]  /*129f0*/  F2FP.BF16.PACK_AB R23, R19, R4 ;  /* 0x000000041317723e */ /* 0x008fe200000010ff */
[----:B------:R-:W-:-:S04]  /*12a00*/  IMAD.WIDE R4, R16, R17, c[0x0][0x168] ;  /* 0x00005a0010047625 */ /* 0x000fc800078e0211 */
[----:B------:R-:W-:Y:S01]  /*12a10*/  IMAD.WIDE R16, R16, R17, c[0x0][0x170] ;  /* 0x00005c0010107625 */ /* 0x000fe200078e0211 */
[----:B----4-:R-:W-:Y:S01]  /*12a20*/  F2FP.BF16.PACK_AB R25, R3, R20 ;  /* 0x000000140319723e */ /* 0x010fe200000010ff */
[----:B------:R0:W-:Y:S01]  /*12a30*/  STG.E [R4.64], R23 ;  /* 0x0000001704007986 */ /* 0x0001e2000c101912 */
[----:B------:R-:W-:-:S03]  /*12a40*/  SHF.R.S32.HI R3, RZ, 0x1f, R0 ;  /* 0x0000001fff037819 */ /* 0x000fc60000011400 */
[----:B------:R0:W-:Y:S01]  /*12a50*/  STG.E [R16.64], R25 ;  /* 0x0000001910007986 */ /* 0x0001e2000c101912 */
[----:B------:R-:W-:-:S13]  /*12a60*/  ISETP.GT.AND.EX P0, PT, R6, R3, PT, P0 ;  /* 0x000000030600720c */ /* 0x000fda0003f04300 */
[----:B0-----:R-:W-:Y:S05]  /*12a70*/  @P0 BRA `(.L_x_2751) ;  /* 0xfffffe7000000947 */ /* 0x001fea000383ffff */
[----:B------:R-:W-:Y:S05]  /*12a80*/  EXIT ;  /* 0x000000000000794d */ /* 0x000fea0003800000 */
.L_x_2752:
        /* <DEDUP_REMOVED lines=15> */
.L_x_5181:


//--------------------- .text._Z35group_norm_nhwc_bwd_one_pass_kernelI11Fp32IOFp16WLi64ELi70ELi560EEv26Group_norm_nhwc_bwd_params --------------------------
	.section	.text._Z35group_norm_nhwc_bwd_one_pass_kernelI11Fp32IOFp16WLi64ELi70ELi560EEv26Group_norm_nhwc_bwd_params,"ax",@progbits
	.sectioninfo	@"SHI_REGISTERS=56"
	.align	128
        .global         _Z35group_norm_nhwc_bwd_one_pass_kernelI11Fp32IOFp16WLi64ELi70ELi560EEv26Group_norm_nhwc_bwd_params
        .type           _Z35group_norm_nhwc_bwd_one_pass_kernelI11Fp32IOFp16WLi64ELi70ELi560EEv26Group_norm_nhwc_bwd_params,@function
        .size           _Z35group_norm_nhwc_bwd_one_pass_kernelI11Fp32IOFp16WLi64ELi70ELi560EEv26Group_norm_nhwc_bwd_params,(.L_x_5182 - _Z35group_norm_nhwc_bwd_one_pass_kernelI11Fp32IOFp16WLi64ELi70ELi560EEv26Group_norm_nhwc_bwd_params)
        .other          _Z35group_norm_nhwc_bwd_one_pass_kernelI11Fp32IOFp16WLi64ELi70ELi560EEv26Group_norm_nhwc_bwd_params,@"STO_CUDA_ENTRY STV_DEFAULT"
_Z35group_norm_nhwc_bwd_one_pass_kernelI11Fp32IOFp16WLi64ELi70ELi560EEv26Group_norm_nhwc_bwd_params:
.text._Z35group_norm_nhwc_bwd_one_pass_kernelI11Fp32IOFp16WLi64ELi70ELi560EEv26Group_norm_nhwc_bwd_params:
        /* <DEDUP_REMOVED lines=45> */
.L_x_2788:
        /* <DEDUP_REMOVED lines=151> */
.L_x_2755:
[----:B0-----:R-:W-:Y:S05]  /*0c40*/  BSYNC B0 ;  /* 0x0000000000007941 */ /* 0x001fea0003800000 */
.L_x_2754:
        /* <DEDUP_REMOVED lines=28> */
.L_x_2756:
        /* <DEDUP_REMOVED lines=34> */
.L_x_2757:
        /* <DEDUP_REMOVED lines=36> */
.L_x_2758:
        /* <DEDUP_REMOVED lines=29> */
.L_x_2759:
        /* <DEDUP_REMOVED lines=101> */
.L_x_2761:
[----:B------:R-:W-:Y:S05]  /*1a90*/  BSYNC B0 ;  /* 0x0000000000007941 */ /* 0x000fea0003800000 */
.L_x_2760:
        /* <DEDUP_REMOVED lines=78> */
.L_x_2763:
[----:B------:R-:W-:Y:S05]  /*1f80*/  BSYNC B0 ;  /* 0x0000000000007941 */ /* 0x000fea0003800000 */
.L_x_2762:
        /* <DEDUP_REMOVED lines=19> */
.L_x_2765:
[----:B------:R-:W-:Y:S05]  /*20c0*/  BSYNC B0 ;  /* 0x0000000000007941 */ /* 0x000fea0003800000 */
.L_x_2764:
        /* <DEDUP_REMOVED lines=30> */
.L_x_2768:
[----:B0-----:R-:W2:Y:S01]  /*22b0*/  LDG.E.STRONG.GPU R17, [R20.64] ;  /* 0x0000000e14117981 */ /* 0x001ea2000c1ef900 */
[----:B------:R-:W-:Y:S01]  /*22c0*/  YIELD ;  /* 0x0000000000007946 */ /* 0x000fe20003800000 */
[----:B--2---:R-:W-:Y:S01]  /*22d0*/  ISETP.NE.AND P0, PT, R17, R22, PT ;  /* 0x000000161100720c */ /* 0x004fe20003f05270 */
[----:B------:R-:W-:-:S12]  /*22e0*/  CCTL.IVALL ;  /* 0x00000000ff00798f */ /* 0x000fd80002000000 */
[----:B------:R-:W-:Y:S05]  /*22f0*/  @P0 BRA `(.L_x_2768) ;  /* 0xffffffb000000947 */ /* 0x000fea000383ffff */
.L_x_2767:
        /* <DEDUP_REMOVED lines=20> */
.L_x_2772:
        /* <DEDUP_REMOVED lines=116> */
.L_x_2771:
        /* <DEDUP_REMOVED lines=62> */
.L_x_2773:
[----:B------:R-:W-:-:S13]  /*2f60*/  ISETP.NE.OR P0, PT, RZ, UR4, P0 ;  /* 0x00000004ff007c0c */ /* 0x000fda0008705670 */
[----:B------:R-:W-:Y:S05]  /*2f70*/  @!P0 BRA `(.L_x_2769) ;  /* 0x000001f000008947 */ /* 0x000fea0003800000 */
.L_x_2770:
        /* <DEDUP_REMOVED lines=31> */
.L_x_2769:
        /* <DEDUP_REMOVED lines=12> */
.L_x_2775:
[----:B------:R-:W-:Y:S05]  /*3230*/  BSYNC B0 ;  /* 0x0000000000007941 */ /* 0x000fea0003800000 */
.L_x_2774:
        /* <DEDUP_REMOVED lines=16> */
.L_x_2766:
        /* <DEDUP_REMOVED lines=33> */
.L_x_2776:
        /* <DEDUP_REMOVED lines=17> */
.L_x_2778:
[----:B------:R-:W-:Y:S05]  /*3660*/  BSYNC B0 ;  /* 0x0000000000007941 */ /* 0x000fea0003800000 */
.L_x_2777:
        /* <DEDUP_REMOVED lines=19> */
.L_x_2779:
        /* <DEDUP_REMOVED lines=17> */
.L_x_2781:
[----:B------:R-:W-:Y:S05]  /*38b0*/  BSYNC B0 ;  /* 0x0000000000007941 */ /* 0x000fea0003800000 */
.L_x_2780:
        /* <DEDUP_REMOVED lines=19> */
.L_x_2782:
        /* <DEDUP_REMOVED lines=17> */
.L_x_2784:
[----:B------:R-:W-:Y:S05]  /*3b00*/  BSYNC B0 ;  /* 0x0000000000007941 */ /* 0x000fea0003800000 */
.L_x_2783:
        /* <DEDUP_REMOVED lines=19> */
.L_x_2785:
        /* <DEDUP_REMOVED lines=16> */
.L_x_2787:
[----:B------:R-:W-:Y:S05]  /*3d40*/  BSYNC B0 ;  /* 0x0000000000007941 */ /* 0x000fea0003800000 */
.L_x_2786:
[----:B------:R-:W-:Y:S01]  /*3d50*/  ULDC UR4, c[0x0][0x10] ;  /* 0x0000040000047ab9 */ /* 0x000fe20000000800 */
[----:B------:R-:W-:Y:S01]  /*3d60*/  IADD3 R43, R43, 0x1, RZ ;  /* 0x000000012b2b7810 */ /* 0x000fe20007ffe0ff */
[----:B------:R-:W-:-:S04]  /*3d70*/  UIADD3 UR7, UR7, UR4, URZ ;  /* 0x0000000407077290 */ /* 0x000fc8000fffe03f */
[----:B------:R-:W-:-:S06]  /*3d80*/  UISETP.GE.AND UP0, UPT, UR7, UR6, UPT ;  /* 0x000000060700728c */ /* 0x000fcc000bf06270 */
[----:B------:R-:W-:-:S13]  /*3d90*/  PLOP3.LUT P0, PT, PT, PT, UP0, 0x80, 0x0 ;  /* 0x000000000000781c */ /* 0x000fda0003f0f008 */
[----:B------:R-:W-:Y:S01]  /*3da0*/  @P0 CALL.REL.NOINC `(.L_x_2753) ;  /* 0x0000001000000944 */ /* 0x000fe20003c00000 */
[----:B------:R-:W-:Y:S05]  /*3db0*/  BRA `(.L_x_2788) ;  /* 0xffffc51000007947 */ /* 0x000fea000383ffff */
.L_x_2753:
        /* <DEDUP_REMOVED lines=18> */
.L_x_2790:
[----:B------:R-:W-:Y:S05]  /*3ee0*/  BSYNC B0 ;  /* 0x0000000000007941 */ /* 0x000fea0003800000 */
.L_x_2789:
        /* <DEDUP_REMOVED lines=11> */
.L_x_2792:
[----:B------:R-:W2:Y:S01]  /*3fa0*/  LDG.E.STRONG.GPU R5, [R2.64] ;  /* 0x0000000e02057981 */ /* 0x000ea2000c1ef900 */
[----:B------:R-:W-:Y:S01]  /*3fb0*/  YIELD ;  /* 0x0000000000007946 */ /* 0x000fe20003800000 */
[----:B--2---:R-:W-:Y:S01]  /*3fc0*/  ISETP.NE.AND P0, PT, R5, R4, PT ;  /* 0x000000040500720c */ /* 0x004fe20003f05270 */
[----:B------:R-:W-:-:S12]  /*3fd0*/  CCTL.IVALL ;  /* 0x00000000ff00798f */ /* 0x000fd80002000000 */
[----:B------:R-:W-:Y:S05]  /*3fe0*/  @P0 BRA `(.L_x_2792) ;  /* 0xffffffb000000947 */ /* 0x000fea000383ffff */
.L_x_2791:
        /* <DEDUP_REMOVED lines=25> */
.L_x_2793:
        /* <DEDUP_REMOVED lines=26> */
.L_x_2794:
        /* <DEDUP_REMOVED lines=14> */
.L_x_5182:


//--------------------- .text._Z35group_norm_nhwc_bwd_one_pass_kernelI11Fp32IOFp16WLi128ELi70ELi560EEv26Group_norm_nhwc_bwd_params --------------------------
	.section	.text._Z35group_norm_nhwc_bwd_one_pass_kernelI11Fp32IOFp16WLi128ELi70ELi560EEv26Group_norm_nhwc_bwd_params,"ax",@progbits
	.sectioninfo	@"SHI_REGISTERS=96"
	.align	128
        .global         _Z35group_norm_nhwc_bwd_one_pass_kernelI11Fp32IOFp16WLi128ELi70ELi560EEv26Group_norm_nhwc_bwd_params
        .type           _Z35group_norm_nhwc_bwd_one_pass_kernelI11Fp32IOFp16WLi128ELi70ELi560EEv26Group_norm_nhwc_bwd_params,@function
        .size           _Z35group_norm_nhwc_bwd_one_pass_kernelI11Fp32IOFp16WLi128ELi70ELi560EEv26Group_norm_nhwc_bwd_params,(.L_x_5183 - _Z35group_norm_nhwc_bwd_one_pass_kernelI11Fp32IOFp16WLi128ELi70ELi560EEv26Group_norm_nhwc_bwd_params)
        .other          _Z35group_norm_nhwc_bwd_one_pass_kernelI11Fp32IOFp16WLi128ELi70ELi560EEv26Group_norm_nhwc_bwd_params,@"STO_CUDA_ENTRY STV_DEFAULT"
_Z35group_norm_nhwc_bwd_one_pass_kernelI11Fp32IOFp16WLi128ELi70ELi560EEv26Group_norm_nhwc_bwd_params:
.text._Z35group_norm_nhwc_bwd_one_pass_kernelI11Fp32IOFp16WLi128ELi70ELi560EEv26Group_norm_nhwc_bwd_params:
        /* <DEDUP_REMOVED lines=49> */
.L_x_2846:
        /* <DEDUP_REMOVED lines=222> */
.L_x_2797:
[----:B0-----:R-:W-:Y:S05]  /*10f0*/  BSYNC B0 ;  /* 0x0000000000007941 */ /* 0x001fea0003800000 */
.L_x_2796:
        /* <DEDUP_REMOVED lines=29> */
.L_x_2798:
        /* <DEDUP_REMOVED lines=26> */
.L_x_2799:
        /* <DEDUP_REMOVED lines=31> */
.L_x_2800:
        /* <DEDUP_REMOVED lines=31> */
.L_x_2801:
        /* <DEDUP_REMOVED lines=31> */
.L_x_2802:
        /* <DEDUP_REMOVED lines=33> */
.L_x_2803:
        /* <DEDUP_REMOVED lines=33> */
.L_x_2804:
        /* <DEDUP_REMOVED lines=29> */
.L_x_2805:
        /* <DEDUP_REMOVED lines=123> */
.L_x_2807:
[----:B------:R-:W-:Y:S05]  /*27e0*/  BSYNC B0 ;  /* 0x0000000000007941 */ /* 0x000fea0003800000 */
.L_x_2806:
        /* <DEDUP_REMOVED lines=78> */
.L_x_2809:
[----:B------:R-:W-:Y:S05]  /*2cd0*/  BSYNC B0 ;  /* 0x0000000000007941 */ /* 0x000fea0003800000 */
.L_x_2808:
        /* <DEDUP_REMOVED lines=19> */
.L_x_2811:
[----:B------:R-:W-:Y:S05]  /*2e10*/  BSYNC B0 ;  /* 0x0000000000007941 */ /* 0x000fea0003800000 */
.L_x_2810:
        /* <DEDUP_REMOVED lines=28> */
.L_x_2814:
[----:B------:R-:W2:Y:S01]  /*2fe0*/  LDG.E.STRONG.GPU R30, [R28.64] ;  /* 0x000000061c1e7981 */ /* 0x000ea2000c1ef900 */
[----:B------:R-:W-:Y:S01]  /*2ff0*/  YIELD ;  /* 0x0000000000007946 */ /* 0x000fe20003800000 */
[----:B--2---:R-:W-:Y:S01]  /*3000*/  ISETP.NE.AND P0, PT, R30, R33, PT ;  /* 0x000000211e00720c */ /* 0x004fe20003f05270 */
[----:B------:R-:W-:-:S12]  /*3010*/  CCTL.IVALL ;  /* 0x00000000ff00798f */ /* 0x000fd80002000000 */
[----:B------:R-:W-:Y:S05]  /*3020*/  @P0 BRA `(.L_x_2814) ;  /* 0xffffffb000000947 */ /* 0x000fea000383ffff */
.L_x_2813:
        /* <DEDUP_REMOVED lines=17> */
.L_x_2818:
        /* <DEDUP_REMOVED lines=115> */
.L_x_2817:
        /* <DEDUP_REMOVED lines=61> */
.L_x_2819:
[----:B------:R-:W-:-:S13]  /*3c40*/  ISETP.NE.OR P0, PT, R37, RZ, P0 ;  /* 0x000000ff2500720c */ /* 0x000fda0000705670 */
[----:B------:R-:W-:Y:S05]  /*3c50*/  @!P0 BRA `(.L_x_2815) ;  /* 0x000001f000008947 */ /* 0x000fea0003800000 */
.L_x_2816:
        /* <DEDUP_REMOVED lines=31> */
.L_x_2815:
        /* <DEDUP_REMOVED lines=12> */
.L_x_2821:
[----:B------:R-:W-:Y:S05]  /*3f10*/  BSYNC B0 ;  /* 0x0000000000007941 */ /* 0x000fea0003800000 */
.L_x_2820:
        /* <DEDUP_REMOVED lines=16> */
.L_x_2812:
        /* <DEDUP_REMOVED lines=32> */
.L_x_2822:
        /* <DEDUP_REMOVED lines=17> */
.L_x_2824:
[----:B------:R-:W-:Y:S05]  /*4330*/  BSYNC B0 ;  /* 0x0000000000007941 */ /* 0x000fea0003800000 */
.L_x_2823:
        /* <DEDUP_REMOVED lines=19> */
.L_x_2825:
        /* <DEDUP_REMOVED lines=17> */
.L_x_2827:
[----:B------:R-:W-:Y:S05]  /*4580*/  BSYNC B0 ;  /* 0x0000000000007941 */ /* 0x000fea0003800000 */
.L_x_2826:
        /* <DEDUP_REMOVED lines=19> */
.L_x_2828:
        /* <DEDUP_REMOVED lines=17> */
.L_x_2830:
[----:B------:R-:W-:Y:S05]  /*47d0*/  BSYNC B0 ;  /* 0x0000000000007941 */ /* 0x000fea0003800000 */
.L_x_2829:
        /* <DEDUP_REMOVED lines=32> */
.L_x_2831:
        /* <DEDUP_REMOVED lines=17> */
.L_x_2833:
[----:B------:R-:W-:Y:S05]  /*4af0*/  BSYNC B0 ;  /* 0x0000000000007941 */ /* 0x000fea0003800000 */
.L_x_2832:
        /* <DEDUP_REMOVED lines=19> */
.L_x_2834:
        /* <DEDUP_REMOVED lines=17> */
.L_x_2836:
[----:B------:R-:W-:Y:S05]  /*4d40*/  BSYNC B0 ;  /* 0x0000000000007941 */ /* 0x000fea0003800000 */
.L_x_2835:
        /* <DEDUP_REMOVED lines=19> */
.L_x_2837:
        /* <DEDUP_REMOVED lines=17> */
.L_x_2839:
[----:B------:R-:W-:Y:S05]  /*4f90*/  BSYNC B0 ;  /* 0x0000000000007941 */ /* 0x000fea0003800000 */
.L_x_2838:
        /* <DEDUP_REMOVED lines=19> */
.L_x_2840:
        /* <DEDUP_REMOVED lines=17> */
.L_x_2842:
[----:B------:R-:W-:Y:S05]  /*51e0*/  BSYNC B0 ;  /* 0x0000000000007941 */ /* 0x000fea0003800000 */
.L_x_2841:
        /* <DEDUP_REMOVED lines=19> */
.L_x_2843:
        /* <DEDUP_REMOVED lines=16> */
.L_x_2845:
[----:B------:R-:W-:Y:S05]  /*5420*/  BSYNC B0 ;  /* 0x0000000000007941 */ /* 0x000fea0003800000 */
.L_x_2844:
[----:B------:R-:W-:Y:S02]  /*5430*/  IADD3 R65, R65, c[0x0][0x10], RZ ;  /* 0x0000040041417a10 */ /* 0x000fe40007ffe0ff */
[----:B------:R-:W-:Y:S02]  /*5440*/  IADD3 R56, R56, 0x1, RZ ;  /* 0x0000000138387810 */ /* 0x000fe40007ffe0ff */
[----:B------:R-:W-:-:S13]  /*5450*/  ISETP.GE.AND P0, PT, R65, UR4, PT ;  /* 0x0000000441007c0c */ /* 0x000fda000bf06270 */
[----:B------:R-:W-:Y:S01]  /*5460*/  @P0 CALL.REL.NOINC `(.L_x_2795) ;  /* 0x0000001000000944 */ /* 0x000fe20003c00000 */
[----:B------:R-:W-:Y:S05]  /*5470*/  BRA `(.L_x_2846) ;  /* 0xffffae9000007947 */ /* 0x000fea000383ffff */
.L_x_2795:
        /* <DEDUP_REMOVED lines=18> */
.L_x_2848:
[----:B------:R-:W-:Y:S05]  /*55a0*/  BSYNC B0 ;  /* 0x0000000000007941 */ /* 0x000fea0003800000 */
.L_x_2847:
        /* <DEDUP_REMOVED lines=11> */
.L_x_2850:
[----:B------:R-:W2:Y:S01]  /*5660*/  LDG.E.STRONG.GPU R5, [R2.64] ;  /* 0x0000000602057981 */ /* 0x000ea2000c1ef900 */
[----:B------:R-:W-:Y:S01]  /*5670*/  YIELD ;  /* 0x0000000000007946 */ /* 0x000fe20003800000 */
[----:B--2---:R-:W-:Y:S01]  /*5680*/  ISETP.NE.AND P0, PT, R5, R0, PT ;  /* 0x000000000500720c */ /* 0x004fe20003f05270 */
[----:B------:R-:W-:-:S12]  /*5690*/  CCTL.IVALL ;  /* 0x00000000ff00798f */ /* 0x000fd80002000000 */
[----:B------:R-:W-:Y:S05]  /*56a0*/  @P0 BRA `(.L_x_2850) ;  /* 0xffffffb000000947 */ /* 0x000fea000383ffff */
.L_x_2849:
        /* <DEDUP_REMOVED lines=25> */
.L_x_2851:
        /* <DEDUP_REMOVED lines=26> */
.L_x_2852:
        /* <DEDUP_REMOVED lines=10> */
.L_x_5183:


//--------------------- .text._Z35group_norm_nhwc_bwd_one_pass_kernelI11Fp32IOFp16WLi256ELi70ELi560EEv26Group_norm_nhwc_bwd_params --------------------------
	.section	.text._Z35group_norm_nhwc_bwd_one_pass_kernelI11Fp32IOFp16WLi256ELi70ELi560EEv26Group_norm_nhwc_bwd_params,"ax",@progbits
	.sectioninfo	@"SHI_REGISTERS=96"
	.align	128
        .global         _Z35group_norm_nhwc_bwd_one_pass_kernelI11Fp32IOFp16WLi256ELi70ELi560EEv26Group_norm_nhwc_bwd_params
        .type           _Z35group_norm_nhwc_bwd_one_pass_kernelI11Fp32IOFp16WLi256ELi70ELi560EEv26Group_norm_nhwc_bwd_params,@function
        .size           _Z35group_norm_nhwc_bwd_one_pass_kernelI11Fp32IOFp16WLi256ELi70ELi560EEv26Group_norm_nhwc_bwd_params,(.L_x_5184 - _Z35group_norm_nhwc_bwd_one_pass_kernelI11Fp32IOFp16WLi256ELi70ELi560EEv26Group_norm_nhwc_bwd_params)
        .other          _Z35group_norm_nhwc_bwd_one_pass_kernelI11Fp32IOFp16WLi256ELi70ELi560EEv26Group_norm_nhwc_bwd_params,@"STO_CUDA_ENTRY STV_DEFAULT"
_Z35group_norm_nhwc_bwd_one_pass_kernelI11Fp32IOFp16WLi256ELi70ELi560EEv26Group_norm_nhwc_bwd_params:
.text._Z35group_norm_nhwc_bwd_one_pass_kernelI11Fp32IOFp16WLi256ELi70ELi560EEv26Group_norm_nhwc_bwd_params:
        /* <DEDUP_REMOVED lines=60> */
.L_x_2936:
        /* <DEDUP_REMOVED lines=412> */
[----:B--2---:R-:W-:-:S02]  /*1d80*/  @P0 HADD2.F32 R4, -RZ, R3.H0_H0 ;  /* 0x20000003ff040230 */ /* 0x004fc40000004100 */
[----:B---3--:R-:W-:Y:S02]  /*1d90*/  @P0 HADD2.F32 R5, -RZ, R7.H0_H0 ;  /* 0x20000007ff050230 */ /* 0x008fe40000004100 */
[----:B----4-:R-:W-:Y:S02]  /*1da0*/  HADD2.F32 R3, -RZ, R6.H0_H0 ;  /* 0x20000006ff037230 */ /* 0x010fe40000004100 */
[----:B------:R-:W-:Y:S02]  /*1db0*/  HADD2.F32 R6, -RZ, R74.H0_H0 ;  /* 0x2000004aff067230 */ /* 0x000fe40000004100 */
.L_x_2855:
[----:B0-----:R-:W-:Y:S05]  /*1dc0*/  BSYNC B0 ;  /* 0x0000000000007941 */ /* 0x001fea0003800000 */
.L_x_2854:
        /* <DEDUP_REMOVED lines=23> */
.L_x_2856:
        /* <DEDUP_REMOVED lines=32> */
.L_x_2857:
        /* <DEDUP_REMOVED lines=38> */
.L_x_2858:
        /* <DEDUP_REMOVED lines=35> */
.L_x_2859:
        /* <DEDUP_REMOVED lines=35> */
.L_x_2860:
        /* <DEDUP_REMOVED lines=35> */
.L_x_2861:
        /* <DEDUP_REMOVED lines=35> */
.L_x_2862:
        /* <DEDUP_REMOVED lines=35> */
.L_x_2863:
        /* <DEDUP_REMOVED lines=35> */
.L_x_2864:
        /* <DEDUP_REMOVED lines=35> */
.L_x_2865:
        /* <DEDUP_REMOVED lines=35> */
.L_x_2866:
        /* <DEDUP_REMOVED lines=35> */
.L_x_2867:
        /* <DEDUP_REMOVED lines=35> */
.L_x_2868:
        /* <DEDUP_REMOVED lines=31> */
.L_x_2869:
        /* <DEDUP_REMOVED lines=31> */
.L_x_2870:
        /* <DEDUP_REMOVED lines=31> */
.L_x_2871:
        /* <DEDUP_REMOVED lines=121> */
.L_x_2873:
[----:B------:R-:W-:Y:S05]  /*46e0*/  BSYNC B0 ;  /* 0x0000000000007941 */ /* 0x000fea0003800000 */
.L_x_2872:
        /* <DEDUP_REMOVED lines=78> */
.L_x_2875:
[----:B------:R-:W-:Y:S05]  /*4bd0*/  BSYNC B0 ;  /* 0x0000000000007941 */ /* 0x000fea0003800000 */
.L_x_2874:
        /* <DEDUP_REMOVED lines=20> */
.L_x_2877:
[----:B------:R-:W-:Y:S05]  /*4d20*/  BSYNC B0 ;  /* 0x0000000000007941 */ /* 0x000fea0003800000 */
.L_x_2876:
        /* <DEDUP_REMOVED lines=41> */
.L_x_2880:
[----:B------:R-:W-:Y:S02]  /*4fc0*/  MOV R36, UR16 ;  /* 0x0000001000247c02 */ /* 0x000fe40008000f00 */
[----:B------:R-:W-:-:S05]  /*4fd0*/  MOV R37, UR17 ;  /* 0x0000001100257c02 */ /* 0x000fca0008000f00 */
[----:B------:R-:W2:Y:S01]  /*4fe0*/  LDG.E.STRONG.GPU R36, [R36.64] ;  /* 0x0000001224247981 */ /* 0x000ea2000c1ef900 */
[----:B------:R-:W-:Y:S01]  /*4ff0*/  YIELD ;  /* 0x0000000000007946 */ /* 0x000fe20003800000 */
[----:B--2---:R-:W-:Y:S01]  /*5000*/  ISETP.NE.AND P0, PT, R36, R7, PT ;  /* 0x000000072400720c */ /* 0x004fe20003f05270 */
[----:B------:R-:W-:-:S12]  /*5010*/  CCTL.IVALL ;  /* 0x00000000ff00798f */ /* 0x000fd80002000000 */
[----:B------:R-:W-:Y:S05]  /*5020*/  @P0 BRA `(.L_x_2880) ;  /* 0xffffff9000000947 */ /* 0x000fea000383ffff */
.L_x_2879:
        /* <DEDUP_REMOVED lines=20> */
.L_x_2884:
        /* <DEDUP_REMOVED lines=159> */
.L_x_2883:
        /* <DEDUP_REMOVED lines=85> */
.L_x_2885:
[----:B01----:R-:W-:-:S13]  /*60b0*/  ISETP.NE.OR P0, PT, RZ, UR14, P0 ;  /* 0x0000000eff007c0c */ /* 0x003fda0008705670 */
[----:B------:R-:W-:Y:S05]  /*60c0*/  @!P0 BRA `(.L_x_2881) ;  /* 0x000002a000008947 */ /* 0x000fea0003800000 */
.L_x_2882:
        /* <DEDUP_REMOVED lines=42> */
.L_x_2881:
        /* <DEDUP_REMOVED lines=16> */
.L_x_2887:
[----:B------:R-:W-:Y:S05]  /*6470*/  BSYNC B0 ;  /* 0x0000000000007941 */ /* 0x000fea0003800000 */
.L_x_2886:
        /* <DEDUP_REMOVED lines=24> */
.L_x_2878:
        /* <DEDUP_REMOVED lines=26> */
.L_x_2888:
        /* <DEDUP_REMOVED lines=20> */
.L_x_2890:
[----:B------:R-:W-:Y:S05]  /*68e0*/  BSYNC B0 ;  /* 0x0000000000007941 */ /* 0x000fea0003800000 */
.L_x_2889:
        /* <DEDUP_REMOVED lines=25> */
.L_x_2891:
        /* <DEDUP_REMOVED lines=19> */
.L_x_2893:
[----:B------:R-:W-:Y:S05]  /*6bb0*/  BSYNC B0 ;  /* 0x0000000000007941 */ /* 0x000fea0003800000 */
.L_x_2892:
        /* <DEDUP_REMOVED lines=41> */
.L_x_2894:
        /* <DEDUP_REMOVED lines=19> */
.L_x_2896:
[----:B------:R-:W-:Y:S05]  /*6f80*/  BSYNC B0 ;  /* 0x0000000000007941 */ /* 0x000fea0003800000 */
.L_x_2895:
        /* <DEDUP_REMOVED lines=19> */
.L_x_2897:
        /* <DEDUP_REMOVED lines=19> */
.L_x_2899:
[----:B------:R-:W-:Y:S05]  /*71f0*/  BSYNC B0 ;  /* 0x0000000000007941 */ /* 0x000fea0003800000 */
.L_x_2898:
        /* <DEDUP_REMOVED lines=19> */
.L_x_2900:
        /* <DEDUP_REMOVED lines=19> */
.L_x_2902:
[----:B------:R-:W-:Y:S05]  /*7460*/  BSYNC B0 ;  /* 0x0000000000007941 */ /* 0x000fea0003800000 */
.L_x_2901:
        /* <DEDUP_REMOVED lines=37> */
.L_x_2903:
        /* <DEDUP_REMOVED lines=19> */
.L_x_2905:
[----:B------:R-:W-:Y:S05]  /*77f0*/  BSYNC B0 ;  /* 0x0000000000007941 */ /* 0x000fea0003800000 */
.L_x_2904:
        /* <DEDUP_REMOVED lines=19> */
.L_x_2906:
        /* <DEDUP_REMOVED lines=19> */
.L_x_2908:
[----:B------:R-:W-:Y:S05]  /*7a60*/  BSYNC B0 ;  /* 0x0000000000007941 */ /* 0x000fea0003800000 */
.L_x_2907:
        /* <DEDUP_REMOVED lines=19> */
.L_x_2909:
        /* <DEDUP_REMOVED lines=19> */
.L_x_2911:
[----:B------:R-:W-:Y:S05]  /*7cd0*/  BSYNC B0 ;  /* 0x0000000000007941 */ /* 0x000fea0003800000 */
.L_x_2910:
        /* <DEDUP_REMOVED lines=37> */
.L_x_2912:
        /* <DEDUP_REMOVED lines=19> */
.L_x_2914:
[----:B------:R-:W-:Y:S05]  /*8060*/  BSYNC B0 ;  /* 0x0000000000007941 */ /* 0x000fea0003800000 */
.L_x_2913:
        /* <DEDUP_REMOVED lines=19> */
.L_x_2915:
        /* <DEDUP_REMOVED lines=19> */
.L_x_2917:
[----:B------:R-:W-:Y:S05]  /*82d0*/  BSYNC B0 ;  /* 0x0000000000007941 */ /* 0x000fea0003800000 */
.L_x_2916:
        /* <DEDUP_REMOVED lines=19> */
.L_x_2918:
        /* <DEDUP_REMOVED lines=19> */
.L_x_2920:
[----:B------:R-:W-:Y:S05]  /*8540*/  BSYNC B0 ;  /* 0x0000000000007941 */ /* 0x000fea0003800000 */
.L_x_2919:
        /* <DEDUP_REMOVED lines=41> */
.L_x_2921:
        /* <DEDUP_REMOVED lines=19> */
.L_x_2923:
[----:B------:R-:W-:Y:S05]  /*8910*/  BSYNC B0 ;  /* 0x0000000000007941 */ /* 0x000fea0003800000 */
.L_x_2922:
        /* <DEDUP_REMOVED lines=19> */
.L_x_2924:
        /* <DEDUP_REMOVED lines=19> */
.L_x_2926:
[----:B------:R-:W-:Y:S05]  /*8b80*/  BSYNC B0 ;  /* 0x0000000000007941 */ /* 0x000fea0003800000 */
.L_x_2925:
        /* <DEDUP_REMOVED lines=19> */
.L_x_2927:
        /* <DEDUP_REMOVED lines=19> */
.L_x_2929:
[----:B------:R-:W-:Y:S05]  /*8df0*/  BSYNC B0 ;  /* 0x0000000000007941 */ /* 0x000fea0003800000 */
.L_x_2928:
        /* <DEDUP_REMOVED lines=19> */
.L_x_2930:
        /* <DEDUP_REMOVED lines=19> */
.L_x_2932:
[----:B------:R-:W-:Y:S05]  /*9060*/  BSYNC B0 ;  /* 0x0000000000007941 */ /* 0x000fea0003800000 */
.L_x_2931:
        /* <DEDUP_REMOVED lines=19> */
.L_x_2933:
        /* <DEDUP_REMOVED lines=18> */
.L_x_2935:
[----:B------:R-:W-:Y:S05]  /*92c0*/  BSYNC B0 ;  /* 0x0000000000007941 */ /* 0x000fea0003800000 */
.L_x_2934:
[----:B-1----:R-:W-:Y:S02]  /*92d0*/  ULDC UR5, c[0x0][0x10] ;  /* 0x0000040000057ab9 */ /* 0x002fe40000000800 */
[----:B------:R-:W-:Y:S02]  /*92e0*/  UIADD3 UR9, UR9, UR5, URZ ;  /* 0x0000000509097290 */ /* 0x000fe4000fffe03f */
[----:B------:R-:W-:Y:S02]  /*92f0*/  UIADD3 UR4, UR4, 0x1, URZ ;  /* 0x0000000104047890 */ /* 0x000fe4000fffe03f */
[----:B------:R-:W-:-:S06]  /*9300*/  UISETP.GE.AND UP0, UPT, UR9, UR8, UPT ;  /* 0x000000080900728c */ /* 0x000fcc000bf06270 */
[----:B------:R-:W-:-:S13]  /*9310*/  PLOP3.LUT P0, PT, PT, PT, UP0, 0x80, 0x0 ;  /* 0x000000000000781c */ /* 0x000fda0003f0f008 */
[----:B------:R-:W-:Y:S01]  /*9320*/  @P0 CALL.REL.NOINC `(.L_x_2853) ;  /* 0x0000001000000944 */ /* 0x000fe20003c00000 */
[----:B------:R-:W-:Y:S05]  /*9330*/  BRA `(.L_x_2936) ;  /* 0xffff708000007947 */ /* 0x000fea000383ffff */
.L_x_2853:
        /* <DEDUP_REMOVED lines=18> */
.L_x_2938:
[----:B------:R-:W-:Y:S05]  /*9460*/  BSYNC B0 ;  /* 0x0000000000007941 */ /* 0x000fea0003800000 */
.L_x_2937:
        /* <DEDUP_REMOVED lines=11> */
.L_x_2940:
[----:B------:R-:W3:Y:S01]  /*9520*/  LDG.E.STRONG.GPU R5, [R2.64] ;  /* 0x0000001202057981 */ /* 0x000ee2000c1ef900 */
[----:B------:R-:W-:Y:S01]  /*9530*/  YIELD ;  /* 0x0000000000007946 */ /* 0x000fe20003800000 */
[----:B---3--:R-:W-:Y:S01]  /*9540*/  ISETP.NE.AND P0, PT, R5, R4, PT ;  /* 0x000000040500720c */ /* 0x008fe20003f05270 */
[----:B------:R-:W-:-:S12]  /*9550*/  CCTL.IVALL ;  /* 0x00000000ff00798f */ /* 0x000fd80002000000 */
[----:B------:R-:W-:Y:S05]  /*9560*/  @P0 BRA `(.L_x_2940) ;  /* 0xffffffb000000947 */ /* 0x000fea000383ffff */
.L_x_2939:
        /* <DEDUP_REMOVED lines=25> */
.L_x_2941:
        /* <DEDUP_REMOVED lines=18> */
[----:B---3--:R-:W-:Y:S01]  /*9820*/  F2FP.PACK_AB R15, R9, R2 ;  /* 0x00000002090f723e */ /* 0x008fe200000000ff */
[----:B------:R-:W-:-:S04]  /*9830*/  IMAD.WIDE R2, R4, R5, c[0x0][0x168] ;  /* 0x00005a0004027625 */ /* 0x000fc800078e0205 */
[----:B------:R-:W-:Y:S01]  /*9840*/  IMAD.WIDE R4, R4, R5, c[0x0][0x170] ;  /* 0x00005c0004047625 */ /* 0x000fe200078e0205 */
[----:B----4-:R-:W-:Y:S01]  /*9850*/  F2FP.PACK_AB R17, R13, R10 ;  /* 0x0000000a0d11723e */ /* 0x010fe200000000ff */
[----:B------:R0:W-:Y:S04]  /*9860*/  STG.E [R2.64], R15 ;  /* 0x0000000f02007986 */ /* 0x0001e8000c101912 */
[----:B------:R0:W-:Y:S01]  /*9870*/  STG.E [R4.64], R17 ;  /* 0x0000001104007986 */ /* 0x0001e2000c101912 */
[----:B------:R-:W-:Y:S05]  /*9880*/  @P0 BRA `(.L_x_2941) ;  /* 0xfffffe7000000947 */ /* 0x000fea000383ffff */
[----:B------:R-:W-:Y:S05]  /*9890*/  EXIT ;  /* 0x000000000000794d */ /* 0x000fea0003800000 */
.L_x_2942:
        /* <DEDUP_REMOVED lines=14> */
.L_x_5184:


//--------------------- .text._Z35group_norm_nhwc_bwd_one_pass_kernelI11Fp32IOFp16WLi512ELi70ELi560EEv26Group_norm_nhwc_bwd_params --------------------------
	.section	.text._Z35group_norm_nhwc_bwd_one_pass_kernelI11Fp32IOFp16WLi512ELi70ELi560EEv26Group_norm_nhwc_bwd_params,"ax",@progbits
	.sectioninfo	@"SHI_REGISTERS=32"
	.align	128
        .global         _Z35group_norm_nhwc_bwd_one_pass_kernelI11Fp32IOFp16WLi512ELi70ELi560EEv26Group_norm_nhwc_bwd_params
        .type           _Z35group_norm_nhwc_bwd_one_pass_kernelI11Fp32IOFp16WLi512ELi70ELi560EEv26Group_norm_nhwc_bwd_params,@function
        .size           _Z35group_norm_nhwc_bwd_one_pass_kernelI11Fp32IOFp16WLi512ELi70ELi560EEv26Group_norm_nhwc_bwd_params,(.L_x_5185 - _Z35group_norm_nhwc_bwd_one_pass_kernelI11Fp32IOFp16WLi512ELi70ELi560EEv26Group_norm_nhwc_bwd_params)
        .other          _Z35group_norm_nhwc_bwd_one_pass_kernelI11Fp32IOFp16WLi512ELi70ELi560EEv26Group_norm_nhwc_bwd_params,@"STO_CUDA_ENTRY STV_DEFAULT"
_Z35group_norm_nhwc_bwd_one_pass_kernelI11Fp32IOFp16WLi512ELi70ELi560EEv26Group_norm_nhwc_bwd_params:
.text._Z35group_norm_nhwc_bwd_one_pass_kernelI11Fp32IOFp16WLi512ELi70ELi560EEv26Group_norm_nhwc_bwd_params:
        /* <DEDUP_REMOVED lines=82> */
.L_x_3090:
        /* <DEDUP_REMOVED lines=832> */
[----:B--2---:R-:W-:-:S02]  /*3920*/  @P0 HADD2.F32 R14, -RZ, R3.H0_H0 ;  /* 0x20000003ff0e0230 */ /* 0x004fc40000004100 */
[----:B---3--:R-:W-:Y:S02]  /*3930*/  @P0 HADD2.F32 R15, -RZ, R11.H0_H0 ;  /* 0x2000000bff0f0230 */ /* 0x008fe40000004100 */
[----:B----4-:R-:W-:Y:S02]  /*3940*/  HADD2.F32 R3, -RZ, R10.H0_H0 ;  /* 0x2000000aff037230 */ /* 0x010fe40000004100 */
[----:B------:R-:W-:Y:S02]  /*3950*/  HADD2.F32 R16, -RZ, R12.H0_H0 ;  /* 0x2000000cff107230 */ /* 0x000fe40000004100 */
.L_x_2945:
[----:B------:R-:W-:Y:S05]  /*3960*/  BSYNC B0 ;  /* 0x0000000000007941 */ /* 0x000fea0003800000 */
.L_x_2944:
        /* <DEDUP_REMOVED lines=27> */
.L_x_2946:
        /* <DEDUP_REMOVED lines=37> */
.L_x_2947:
        /* <DEDUP_REMOVED lines=48> */
.L_x_2948:
        /* <DEDUP_REMOVED lines=46> */
.L_x_2949:
        /* <DEDUP_REMOVED lines=46> */
.L_x_2950:
        /* <DEDUP_REMOVED lines=45> */
.L_x_2951:
        /* <DEDUP_REMOVED lines=45> */
.L_x_2952:
        /* <DEDUP_REMOVED lines=45> */
.L_x_2953:
        /* <DEDUP_REMOVED lines=45> */
.L_x_2954:
        /* <DEDUP_REMOVED lines=45> */
.L_x_2955:
        /* <DEDUP_REMOVED lines=45> */
.L_x_2956:
        /* <DEDUP_REMOVED lines=45> */
.L_x_2957:
        /* <DEDUP_REMOVED lines=45> */
.L_x_2958:
        /* <DEDUP_REMOVED lines=45> */
.L_x_2959:
        /* <DEDUP_REMOVED lines=45> */
.L_x_2960:
        /* <DEDUP_REMOVED lines=45> */
.L_x_2961:
        /* <DEDUP_REMOVED lines=45> */
.L_x_2962:
        /* <DEDUP_REMOVED lines=45> */
.L_x_2963:
        /* <DEDUP_REMOVED lines=45> */
.L_x_2964:
        /* <DEDUP_REMOVED lines=45> */
.L_x_2965:
        /* <DEDUP_REMOVED lines=45> */
.L_x_2966:
        /* <DEDUP_REMOVED lines=45> */
.L_x_2967:
        /* <DEDUP_REMOVED lines=45> */
.L_x_2968:
        /* <DEDUP_REMOVED lines=45> */
.L_x_2969:
        /* <DEDUP_REMOVED lines=45> */
.L_x_2970:
        /* <DEDUP_REMOVED lines=45> */
.L_x_2971:
        /* <DEDUP_REMOVED lines=45> */
.L_x_2972:
        /* <DEDUP_REMOVED lines=45> */
.L_x_2973:
        /* <DEDUP_REMOVED lines=45> */
.L_x_2974:
        /* <DEDUP_REMOVED lines=35> */
.L_x_2975:
        /* <DEDUP_REMOVED lines=35> */
.L_x_2976:
        /* <DEDUP_REMOVED lines=37> */
.L_x_2977:
        /* <DEDUP_REMOVED lines=139> */
.L_x_2979:
[----:B0-----:R-:W-:Y:S05]  /*9910*/  BSYNC B0 ;  /* 0x0000000000007941 */ /* 0x001fea0003800000 */
.L_x_2978:
        /* <DEDUP_REMOVED lines=79> */
.L_x_2981:
[----:B------:R-:W-:Y:S05]  /*9e10*/  BSYNC B0 ;  /* 0x0000000000007941 */ /* 0x000fea0003800000 */
.L_x_2980:
        /* <DEDUP_REMOVED lines=21> */
.L_x_2983:
[----:B------:R-:W-:Y:S05]  /*9f70*/  BSYNC B0 ;  /* 0x0000000000007941 */ /* 0x000fea0003800000 */
.L_x_2982:
        /* <DEDUP_REMOVED lines=42> */
.L_x_2986:
[----:B------:R-:W-:Y:S02]  /*a220*/  MOV R8, UR16 ;  /* 0x0000001000087c02 */ /* 0x000fe40008000f00 */
[----:B------:R-:W-:-:S05]  /*a230*/  MOV R9, UR17 ;  /* 0x0000001100097c02 */ /* 0x000fca0008000f00 */
[----:B------:R-:W2:Y:S01]  /*a240*/  LDG.E.STRONG.GPU R8, [R8.64] ;  /* 0x0000001208087981 */ /* 0x000ea2000c1ef900 */
[----:B------:R-:W-:Y:S01]  /*a250*/  YIELD ;  /* 0x0000000000007946 */ /* 0x000fe20003800000 */
[----:B--2---:R-:W-:Y:S01]  /*a260*/  ISETP.NE.AND P0, PT, R8, R10, PT ;  /* 0x0000000a0800720c */ /* 0x004fe20003f05270 */
[----:B------:R-:W-:-:S12]  /*a270*/  CCTL.IVALL ;  /* 0x00000000ff00798f */ /* 0x000fd80002000000 */
[----:B------:R-:W-:Y:S05]  /*a280*/  @P0 BRA `(.L_x_2986) ;  /* 0xffffff9000000947 */ /* 0x000fea000383ffff */
.L_x_2985:
        /* <DEDUP_REMOVED lines=20> */
.L_x_2990:
        /* <DEDUP_REMOVED lines=155> */
.L_x_2989:
        /* <DEDUP_REMOVED lines=84> */
.L_x_2991:
[----:B01----:R-:W-:-:S13]  /*b2c0*/  ISETP.NE.OR P0, PT, RZ, UR14, P0 ;  /* 0x0000000eff007c0c */ /* 0x003fda0008705670 */
[----:B------:R-:W-:Y:S05]  /*b2d0*/  @!P0 BRA `(.L_x_2987) ;  /* 0x000002a000008947 */ /* 0x000fea0003800000 */
.L_x_2988:
        /* <DEDUP_REMOVED lines=42> */
.L_x_2987:
        /* <DEDUP_REMOVED lines=16> */
.L_x_2993:
[----:B------:R-:W-:Y:S05]  /*b680*/  BSYNC B0 ;  /* 0x0000000000007941 */ /* 0x000fea0003800000 */
.L_x_2992:
        /* <DEDUP_REMOVED lines=24> */
.L_x_2984:
        /* <DEDUP_REMOVED lines=32> */
.L_x_2994:
        /* <DEDUP_REMOVED lines=20> */
.L_x_2996:
[----:B------:R-:W-:Y:S05]  /*bb50*/  BSYNC B0 ;  /* 0x0000000000007941 */ /* 0x000fea0003800000 */
.L_x_2995:
        /* <DEDUP_REMOVED lines=31> */
.L_x_2997:
        /* <DEDUP_REMOVED lines=19> */
.L_x_2999:
[----:B------:R-:W-:Y:S05]  /*be80*/  BSYNC B0 ;  /* 0x0000000000007941 */ /* 0x000fea0003800000 */
.L_x_2998:
        /* <DEDUP_REMOVED lines=31> */
.L_x_3000:
        /* <DEDUP_REMOVED lines=19> */
.L_x_3002:
[----:B------:R-:W-:Y:S05]  /*c1b0*/  BSYNC B0 ;  /* 0x0000000000007941 */ /* 0x000fea0003800000 */
.L_x_3001:
        /* <DEDUP_REMOVED lines=47> */
.L_x_3003:
        /* <DEDUP_REMOVED lines=22> */
.L_x_3005:
[----:B------:R-:W-:Y:S05]  /*c610*/  BSYNC B0 ;  /* 0x0000000000007941 */ /* 0x000fea0003800000 */
.L_x_3004:
        /* <DEDUP_REMOVED lines=25> */
.L_x_3006:
        /* <DEDUP_REMOVED lines=23> */
.L_x_3008:
[----:B------:R-:W-:Y:S05]  /*c920*/  BSYNC B0 ;  /* 0x0000000000007941 */ /* 0x000fea0003800000 */
.L_x_3007:
        /* <DEDUP_REMOVED lines=25> */
.L_x_3009:
        /* <DEDUP_REMOVED lines=23> */
.L_x_3011:
[----:B------:R-:W-:Y:S05]  /*cc30*/  BSYNC B0 ;  /* 0x0000000000007941 */ /* 0x000fea0003800000 */
.L_x_3010:
        /* <DEDUP_REMOVED lines=43> */
.L_x_3012:
        /* <DEDUP_REMOVED lines=22> */
.L_x_3014:
[----:B------:R-:W-:Y:S05]  /*d050*/  BSYNC B0 ;  /* 0x0000000000007941 */ /* 0x000fea0003800000 */
.L_x_3013:
        /* <DEDUP_REMOVED lines=25> */
.L_x_3015:
        /* <DEDUP_REMOVED lines=23> */
.L_x_3017:
[----:B------:R-:W-:Y:S05]  /*d360*/  BSYNC B0 ;  /* 0x0000000000007941 */ /* 0x000fea0003800000 */
.L_x_3016:
        /* <DEDUP_REMOVED lines=25> */
.L_x_3018:
        /* <DEDUP_REMOVED lines=23> */
.L_x_3020:
[----:B------:R-:W-:Y:S05]  /*d670*/  BSYNC B0 ;  /* 0x0000000000007941 */ /* 0x000fea0003800000 */
.L_x_3019:
        /* <DEDUP_REMOVED lines=43> */
.L_x_3021:
        /* <DEDUP_REMOVED lines=22> */
.L_x_3023:
[----:B------:R-:W-:Y:S05]  /*da90*/  BSYNC B0 ;  /* 0x0000000000007941 */ /* 0x000fea0003800000 */
.L_x_3022:
        /* <DEDUP_REMOVED lines=25> */
.L_x_3024:
        /* <DEDUP_REMOVED lines=23> */
.L_x_3026:
[----:B------:R-:W-:Y:S05]  /*dda0*/  BSYNC B0 ;  /* 0x0000000000007941 */ /* 0x000fea0003800000 */
.L_x_3025:
        /* <DEDUP_REMOVED lines=25> */
.L_x_3027:
        /* <DEDUP_REMOVED lines=23> */
.L_x_3029:
[----:B------:R-:W-:Y:S05]  /*e0b0*/  BSYNC B0 ;  /* 0x0000000000007941 */ /* 0x000fea0003800000 */
.L_x_3028:
        /* <DEDUP_REMOVED lines=43> */
.L_x_3030:
        /* <DEDUP_REMOVED lines=21> */
.L_x_3032:
[----:B------:R-:W-:Y:S05]  /*e4c0*/  BSYNC B0 ;  /* 0x0000000000007941 */ /* 0x000fea0003800000 */
.L_x_3031:
        /* <DEDUP_REMOVED lines=25> */
.L_x_3033:
        /* <DEDUP_REMOVED lines=23> */
.L_x_3035:
[----:B------:R-:W-:Y:S05]  /*e7d0*/  BSYNC B0 ;  /* 0x0000000000007941 */ /* 0x000fea0003800000 */
.L_x_3034:
        /* <DEDUP_REMOVED lines=25> */
.L_x_3036:
        /* <DEDUP_REMOVED lines=23> */
.L_x_3038:
[----:B------:R-:W-:Y:S05]  /*eae0*/  BSYNC B0 ;  /* 0x0000000000007941 */ /* 0x000fea0003800000 */
.L_x_3037:
        /* <DEDUP_REMOVED lines=43> */
.L_x_3039:
        /* <DEDUP_REMOVED lines=21> */
.L_x_3041:
[----:B------:R-:W-:Y:S05]  /*eef0*/  BSYNC B0 ;  /* 0x0000000000007941 */ /* 0x000fea0003800000 */
.L_x_3040:
        /* <DEDUP_REMOVED lines=25> */
.L_x_3042:
        /* <DEDUP_REMOVED lines=23> */
.L_x_3044:
[----:B------:R-:W-:Y:S05]  /*f200*/  BSYNC B0 ;  /* 0x0000000000007941 */ /* 0x000fea0003800000 */
.L_x_3043:
        /* <DEDUP_REMOVED lines=25> */
.L_x_3045:
        /* <DEDUP_REMOVED lines=23> */
.L_x_3047:
[----:B------:R-:W-:Y:S05]  /*f510*/  BSYNC B0 ;  /* 0x0000000000007941 */ /* 0x000fea0003800000 */
.L_x_3046:
        /* <DEDUP_REMOVED lines=43> */
.L_x_3048:
        /* <DEDUP_REMOVED lines=21> */
.L_x_3050:
[----:B------:R-:W-:Y:S05]  /*f920*/  BSYNC B0 ;  /* 0x0000000000007941 */ /* 0x000fea0003800000 */
.L_x_3049:
        /* <DEDUP_REMOVED lines=25> */
.L_x_3051:
        /* <DEDUP_REMOVED lines=23> */
.L_x_3053:
[----:B------:R-:W-:Y:S05]  /*fc30*/  BSYNC B0 ;  /* 0x0000000000007941 */ /* 0x000fea0003800000 */
.L_x_3052:
        /* <DEDUP_REMOVED lines=25> */
.L_x_3054:
        /* <DEDUP_REMOVED lines=23> */
.L_x_3056:
[----:B------:R-:W-:Y:S05]  /*ff40*/  BSYNC B0 ;  /* 0x0000000000007941 */ /* 0x000fea0003800000 */
.L_x_3055:
        /* <DEDUP_REMOVED lines=43> */
.L_x_3057:
        /* <DEDUP_REMOVED lines=21> */
.L_x_3059:
[----:B------:R-:W-:Y:S05]  /*10350*/  BSYNC B0 ;  /* 0x0000000000007941 */ /* 0x000fea0003800000 */
.L_x_3058:
        /* <DEDUP_REMOVED lines=25> */
.L_x_3060:
        /* <DEDUP_REMOVED lines=23> */
.L_x_3062:
[----:B------:R-:W-:Y:S05]  /*10660*/  BSYNC B0 ;  /* 0x0000000000007941 */ /* 0x000fea0003800000 */
.L_x_3061:
        /* <DEDUP_REMOVED lines=25> */
.L_x_3063:
        /* <DEDUP_REMOVED lines=23> */
.L_x_3065:
[----:B------:R-:W-:Y:S05]  /*10970*/  BSYNC B0 ;  /* 0x0000000000007941 */ /* 0x000fea0003800000 */
.L_x_3064:
        /* <DEDUP_REMOVED lines=43> */
.L_x_3066:
        /* <DEDUP_REMOVED lines=23> */
.L_x_3068:
[----:B------:R-:W-:Y:S05]  /*10da0*/  BSYNC B0 ;  /* 0x0000000000007941 */ /* 0x000fea0003800000 */
.L_x_3067:
        /* <DEDUP_REMOVED lines=25> */
.L_x_3069:
        /* <DEDUP_REMOVED lines=23> */
.L_x_3071:
[----:B------:R-:W-:Y:S05]  /*110b0*/  BSYNC B0 ;  /* 0x0000000000007941 */ /* 0x000fea0003800000 */
.L_x_3070:
        /* <DEDUP_REMOVED lines=25> */
.L_x_3072:
        /* <DEDUP_REMOVED lines=23> */
.L_x_3074:
[----:B------:R-:W-:Y:S05]  /*113c0*/  BSYNC B0 ;  /* 0x0000000000007941 */ /* 0x000fea0003800000 */
.L_x_3073:
        /* <DEDUP_REMOVED lines=53> */
.L_x_3075:
        /* <DEDUP_REMOVED lines=31> */
.L_x_3077:
[----:B------:R-:W-:Y:S05]  /*11910*/  BSYNC B0 ;  /* 0x0000000000007941 */ /* 0x000fea0003800000 */
.L_x_3076:
        /* <DEDUP_REMOVED lines=27> */
.L_x_3078:
        /* <DEDUP_REMOVED lines=31> */
.L_x_3080:
[----:B------:R-:W-:Y:S05]  /*11cc0*/  BSYNC B0 ;  /* 0x0000000000007941 */ /* 0x000fea0003800000 */
.L_x_3079:
        /* <DEDUP_REMOVED lines=21> */
.L_x_3081:
        /* <DEDUP_REMOVED lines=21> */
.L_x_3083:
[----:B------:R-:W-:Y:S05]  /*11f70*/  BSYNC B0 ;  /* 0x0000000000007941 */ /* 0x000fea0003800000 */
.L_x_3082:
        /* <DEDUP_REMOVED lines=21> */
.L_x_3084:
        /* <DEDUP_REMOVED lines=21> */
.L_x_3086:
[----:B------:R-:W-:Y:S05]  /*12220*/  BSYNC B0 ;  /* 0x0000000000007941 */ /* 0x000fea0003800000 */
.L_x_3085:
        /* <DEDUP_REMOVED lines=21> */
.L_x_3087:
        /* <DEDUP_REMOVED lines=20> */
.L_x_3089:
[----:B------:R-:W-:Y:S05]  /*124c0*/  BSYNC B0 ;  /* 0x0000000000007941 */ /* 0x000fea0003800000 */
.L_x_3088:
[----:B------:R-:W-:Y:S02]  /*124d0*/  ULDC UR5, c[0x0][0x10] ;  /* 0x0000040000057ab9 */ /* 0x000fe40000000800 */
[----:B------:R-:W-:Y:S02]  /*124e0*/  UIADD3 UR9, UR9, UR5, URZ ;  /* 0x0000000509097290 */ /* 0x000fe4000fffe03f */
[----:B------:R-:W-:Y:S02]  /*124f0*/  UIADD3 UR4, UR4, 0x1, URZ ;  /* 0x0000000104047890 */ /* 0x000fe4000fffe03f */
[----:B------:R-:W-:-:S06]  /*12500*/  UISETP.GE.AND UP0, UPT, UR9, UR8, UPT ;  /* 0x000000080900728c */ /* 0x000fcc000bf06270 */
[----:B------:R-:W-:-:S13]  /*12510*/  PLOP3.LUT P0, PT, PT, PT, UP0, 0x80, 0x0 ;  /* 0x000000000000781c */ /* 0x000fda0003f0f008 */
[----:B------:R-:W-:Y:S01]  /*12520*/  @P0 CALL.REL.NOINC `(.L_x_2943) ;  /* 0x0000001000000944 */ /* 0x000fe20003c00000 */
[----:B------:R-:W-:Y:S05]  /*12530*/  BRA `(.L_x_3090) ;  /* 0xfffedfe000007947 */ /* 0x000fea000383ffff */
.L_x_2943:
        /* <DEDUP_REMOVED lines=18> */
.L_x_3092:
[----:B------:R-:W-:Y:S05]  /*12660*/  BSYNC B0 ;  /* 0x0000000000007941 */ /* 0x000fea0003800000 */
.L_x_3091:
        /* <DEDUP_REMOVED lines=11> */
.L_x_3094:
[----:B------:R-:W3:Y:S01]  /*12720*/  LDG.E.STRONG.GPU R5, [R2.64] ;  /* 0x0000001202057981 */ /* 0x000ee2000c1ef900 */
[----:B------:R-:W-:Y:S01]  /*12730*/  YIELD ;  /* 0x0000000000007946 */ /* 0x000fe20003800000 */
[----:B---3--:R-:W-:Y:S01]  /*12740*/  ISETP.NE.AND P0, PT, R5, R4, PT ;  /* 0x000000040500720c */ /* 0x008fe20003f05270 */
[----:B------:R-:W-:-:S12]  /*12750*/  CCTL.IVALL ;  /* 0x00000000ff00798f */ /* 0x000fd80002000000 */
[----:B------:R-:W-:Y:S05]  /*12760*/  @P0 BRA `(.L_x_3094) ;  /* 0xffffffb000000947 */ /* 0x000fea000383ffff */
.L_x_3093:
        /* <DEDUP_REMOVED lines=24> */
.L_x_3095:
        /* <DEDUP_REMOVED lines=16> */
[----:B---3--:R-:W-:Y:S01]  /*129f0*/  F2FP.PACK_AB R23, R19, R4 ;  /* 0x000000041317723e */ /* 0x008fe200000000ff */
[----:B------:R-:W-:-:S04]  /*12a00*/  IMAD.WIDE R4, R16, R17, c[0x0][0x168] ;  /* 0x00005a0010047625 */ /* 0x000fc800078e0211 */
[----:B------:R-:W-:Y:S01]  /*12a10*/  IMAD.WIDE R16, R16, R17, c[0x0][0x170] ;  /* 0x00005c0010107625 */ /* 0x000fe200078e0211 */
[----:B----4-:R-:W-:Y:S01]  /*12a20*/  F2FP.PACK_AB R25, R3, R20 ;  /* 0x000000140319723e */ /* 0x010fe200000000ff */
[----:B------:R0:W-:Y:S01]  /*12a30*/  STG.E [R4.64], R23 ;  /* 0x0000001704007986 */ /* 0x0001e2000c101912 */
[----:B------:R-:W-:-:S03]  /*12a40*/  SHF.R.S32.HI R3, RZ, 0x1f, R0 ;  /* 0x0000001fff037819 */ /* 0x000fc60000011400 */
[----:B------:R0:W-:Y:S01]  /*12a50*/  STG.E [R16.64], R25 ;  /* 0x0000001910007986 */ /* 0x0001e2000c101912 */
[----:B------:R-:W-:-:S13]  /*12a60*/  ISETP.GT.AND.EX P0, PT, R6, R3, PT, P0 ;  /* 0x000000030600720c */ /* 0x000fda0003f04300 */
[----:B0-----:R-:W-:Y:S05]  /*12a70*/  @P0 BRA `(.L_x_3095) ;  /* 0xfffffe7000000947 */ /* 0x001fea000383ffff */
[----:B------:R-:W-:Y:S05]  /*12a80*/  EXIT ;  /* 0x000000000000794d */ /* 0x000fea0003800000 */
.L_x_3096:
        /* <DEDUP_REMOVED lines=15> */
.L_x_5185:


//--------------------- .text._Z35group_norm_nhwc_fwd_one_pass_kernelI11Bf16IOFp32WLi64ELi70ELi560EEv26Group_norm_nhwc_fwd_params --------------------------
	.section	.text._Z35group_norm_nhwc_fwd_one_pass_kernelI11Bf16IOFp32WLi64ELi70ELi560EEv26Group_norm_nhwc_fwd_params,"ax",@progbits
	.sectioninfo	@"SHI_REGISTERS=42"
	.align	128
        .global         _Z35group_norm_nhwc_fwd_one_pass_kernelI11Bf16IOFp32WLi64ELi70ELi560EEv26Group_norm_nhwc_fwd_params
        .type           _Z35group_norm_nhwc_fwd_one_pass_kernelI11Bf16IOFp32WLi64ELi70ELi560EEv26Group_norm_nhwc_fwd_params,@function
        .size           _Z35group_norm_nhwc_fwd_one_pass_kernelI11Bf16IOFp32WLi64ELi70ELi560EEv26Group_norm_nhwc_fwd_params,(.L_x_5186 - _Z35group_norm_nhwc_fwd_one_pass_kernelI11Bf16IOFp32WLi64ELi70ELi560EEv26Group_norm_nhwc_fwd_params)
        .other          _Z35group_norm_nhwc_fwd_one_pass_kernelI11Bf16IOFp32WLi64ELi70ELi560EEv26Group_norm_nhwc_fwd_params,@"STO_CUDA_ENTRY STV_DEFAULT"
_Z35group_norm_nhwc_fwd_one_pass_kernelI11Bf16IOFp32WLi64ELi70ELi560EEv26Group_norm_nhwc_fwd_params:
.text._Z35group_norm_nhwc_fwd_one_pass_kernelI11Bf16IOFp32WLi64ELi70ELi560EEv26Group_norm_nhwc_fwd_params:
[----:B------:R-:W-:Y:S02]  /*0000*/  MOV R1, c[0x0][0x28] ;  /* 0x00000a0000017a02 */ /* 0x000fe40000000f00 */
[----:B------:R-:W0:Y:S01]  /*0010*/  S2R R9, SR_CTAID.Y ;  /* 0x0000000000097919 */ /* 0x000e220000002600 */
[----:B------:R-:W-:Y:S02]  /*0020*/  ULDC UR4, c[0x0][0x1d8] ;  /* 0x0000760000047ab9 */ /* 0x000fe40000000800 */
[----:B------:R-:W-:Y:S01]  /*0030*/  ULDC UR5, c[0x0][0x1a8] ;  /* 0x00006a0000057ab9 */ /* 0x000fe20000000800 */
[----:B------:R-:W1:Y:S01]  /*0040*/  S2R R26, SR_TID.X ;  /* 0x00000000001a7919 */ /* 0x000e620000002100 */
[----:B------:R-:W-:-:S06]  /*0050*/  UIMAD UR4, UR4, UR5, URZ ;  /* 0x00000005040472a4 */ /* 0x000fcc000f8e023f */
[----:B0-----:R-:W-:-:S13]  /*0060*/  ISETP.GE.AND P0, PT, R9, UR4, PT ;  /* 0x0000000409007c0c */ /* 0x001fda000bf06270 */
[----:B------:R-:W-:Y:S05]  /*0070*/  @P0 EXIT ;  /* 0x000000000000094d */ /* 0x000fea0003800000 */
[----:B-1----:R-:W0:Y:S01]  /*0080*/  S2R R25, SR_CTAID.X ;  /* 0x0000000000197919 */ /* 0x002e220000002500 */
[----:B------:R-:W-:Y:S01]  /*0090*/  IMAD.WIDE.U32 R2, R26, -0x2be2be2b, RZ ;  /* 0xd41d41d51a027825 */ /* 0x000fe200078e00ff */
[----:B------:R-:W-:Y:S01]  /*00a0*/  HFMA2.MMA R8, -RZ, RZ, 0, 0 ;  /* 0x00000000ff087435 */ /* 0x000fe200000001ff */
[----:B------:R-:W-:Y:S01]  /*00b0*/  ULDC.U8 UR5, c[0x0][0x1dc] ;  /* 0x0000770000057ab9 */ /* 0x000fe20000000000 */
[----:B------:R-:W1:Y:S01]  /*00c0*/  S2R R11, SR_LANEID ;  /* 0x00000000000b7919 */ /* 0x000e620000000000 */
[----:B------:R-:W-:Y:S01]  /*00d0*/  ULDC.64 UR6, c[0x0][0x118] ;  /* 0x0000460000067ab9 */ /* 0x000fe20000000a00 */
[----:B------:R-:W-:-:S04]  /*00e0*/  IADD3 R2, -R3, R26, RZ ;  /* 0x0000001a03027210 */ /* 0x000fc80007ffe1ff */
[----:B------:R-:W-:Y:S02]  /*00f0*/  LEA.HI R2, R2, R3, RZ, 0x1f ;  /* 0x0000000302027211 */ /* 0x000fe400078ff8ff */
[----:B------:R-:W-:Y:S02]  /*0100*/  SHF.R.S32.HI R3, RZ, 0x1f, R26 ;  /* 0x0000001fff037819 */ /* 0x000fe4000001141a */
[----:B------:R-:W-:Y:S02]  /*0110*/  SHF.R.U32.HI R2, RZ, 0x5, R2 ;  /* 0x00000005ff027819 */ /* 0x000fe40000011602 */
[----:B------:R-:W-:-:S03]  /*0120*/  LEA.HI R3, R3, R26, RZ, 0x5 ;  /* 0x0000001a03037211 */ /* 0x000fc600078f28ff */
[----:B------:R-:W-:Y:S01]  /*0130*/  IMAD R7, R2, -0x23, R26 ;  /* 0xffffffdd02077824 */ /* 0x000fe200078e021a */
[----:B------:R-:W-:Y:S01]  /*0140*/  SHF.R.S32.HI R6, RZ, 0x5, R3 ;  /* 0x00000005ff067819 */ /* 0x000fe20000011403 */
[----:B0-----:R-:W-:-:S03]  /*0150*/  IMAD R24, R25, c[0x0][0x1e4], R2 ;  /* 0x0000790019187a24 */ /* 0x001fc600078e0202 */
[----:B------:R-:W-:Y:S02]  /*0160*/  SHF.L.U32 R7, R7, 0x1, RZ ;  /* 0x0000000107077819 */ /* 0x000fe400000006ff */
[C---:B------:R-:W-:Y:S02]  /*0170*/  ISETP.GE.U32.AND P0, PT, R24.reuse, c[0x0][0x1c8], PT ;  /* 0x0000720018007a0c */ /* 0x040fe40003f06070 */
[----:B------:R-:W-:Y:S02]  /*0180*/  SHF.R.S32.HI R10, RZ, 0x1f, R24 ;  /* 0x0000001fff0a7819 */ /* 0x000fe40000011418 */
[----:B------:R-:W-:Y:S02]  /*0190*/  IADD3 R5, R24, 0x10, RZ ;  /* 0x0000001018057810 */ /* 0x000fe40007ffe0ff */
[----:B------:R-:W-:Y:S02]  /*01a0*/  ISETP.GE.AND.EX P0, PT, R10, c[0x0][0x1cc], PT, P0 ;  /* 0x000073000a007a0c */ /* 0x000fe40003f06300 */
[----:B------:R-:W-:-:S02]  /*01b0*/  IADD3 R4, R24, 0x20, RZ ;  /* 0x0000002018047810 */ /* 0x000fc40007ffe0ff */
[----:B------:R-:W-:Y:S02]  /*01c0*/  ISETP.LT.U32.AND P0, PT, R26, 0x230, !P0 ;  /* 0x000002301a00780c */ /* 0x000fe40004701070 */
[----:B-1----:R-:W-:Y:S02]  /*01d0*/  IADD3 R3, R24, 0x30, RZ ;  /* 0x0000003018037810 */ /* 0x002fe40007ffe0ff */
.L_x_3119:
[----:B0-----:R-:W-:Y:S02]  /*01e0*/  IABS R15, c[0x0][0x1d8] ;  /* 0x00007600000f7a13 */ /* 0x001fe40000000000 */
[----:B------:R-:W-:Y:S02]  /*01f0*/  SHF.R.S32.HI R27, RZ, 0x1f, R4 ;  /* 0x0000001fff1b7819 */ /* 0x000fe40000011404 */
[----:B------:R-:W0:Y:S01]  /*0200*/  I2F.RP R0, R15 ;  /* 0x0000000f00007306 */ /* 0x000e220000209400 */
[----:B------:R-:W-:Y:S02]  /*0210*/  SHF.R.S32.HI R28, RZ, 0x1f, R3 ;  /* 0x0000001fff1c7819 */ /* 0x000fe40000011403 */
[----:B------:R-:W-:-:S05]  /*0220*/  MOV R29, RZ ;  /* 0x000000ff001d7202 */ /* 0x000fca0000000f00 */
[----:B0-----:R-:W0:Y:S02]  /*0230*/  MUFU.RCP R0, R0 ;  /* 0x0000000000007308 */ /* 0x001e240000001000 */
[----:B0-----:R-:W-:-:S06]  /*0240*/  IADD3 R12, R0, 0xffffffe, RZ ;  /* 0x0ffffffe000c7810 */ /* 0x001fcc0007ffe0ff */
[----:B------:R0:W1:Y:S02]  /*0250*/  F2I.FTZ.U32.TRUNC.NTZ R13, R12 ;  /* 0x0000000c000d7305 */ /* 0x000064000021f000 */
[----:B0-----:R-:W-:Y:S02]  /*0260*/  MOV R12, RZ ;  /* 0x000000ff000c7202 */ /* 0x001fe40000000f00 */
[----:B-1----:R-:W-:-:S05]  /*0270*/  IADD3 R2, RZ, -R13, RZ ;  /* 0x8000000dff027210 */ /* 0x002fca0007ffe0ff */
[----:B------:R-:W-:Y:S01]  /*0280*/  IMAD R17, R2, R15, RZ ;  /* 0x0000000f02117224 */ /* 0x000fe200078e02ff */
[----:B------:R-:W-:-:S03]  /*0290*/  IABS R2, R9 ;  /* 0x0000000900027213 */ /* 0x000fc60000000000 */
[----:B------:R-:W-:-:S06]  /*02a0*/  IMAD.HI.U32 R13, R13, R17, R12 ;  /* 0x000000110d0d7227 */ /* 0x000fcc00078e000c */
[----:B------:R-:W-:-:S05]  /*02b0*/  IMAD.HI.U32 R13, R13, R2, RZ ;  /* 0x000000020d0d7227 */ /* 0x000fca00078e00ff */
[----:B------:R-:W-:-:S05]  /*02c0*/  IADD3 R0, -R13, RZ, RZ ;  /* 0x000000ff0d007210 */ /* 0x000fca0007ffe1ff */
[----:B------:R-:W-:-:S05]  /*02d0*/  IMAD R0, R15, R0, R2 ;  /* 0x000000000f007224 */ /* 0x000fca00078e0202 */
[----:B------:R-:W-:-:S13]  /*02e0*/  ISETP.GT.U32.AND P2, PT, R15, R0, PT ;  /* 0x000000000f00720c */ /* 0x000fda0003f44070 */
[-C--:B------:R-:W-:Y:S02]  /*02f0*/  @!P2 IADD3 R0, R0, -R15.reuse, RZ ;  /* 0x8000000f0000a210 */ /* 0x080fe40007ffe0ff */
[----:B------:R-:W-:Y:S02]  /*0300*/  @!P2 IADD3 R13, R13, 0x1, RZ ;  /* 0x000000010d0da810 */ /* 0x000fe40007ffe0ff */
[----:B------:R-:W-:Y:S02]  /*0310*/  ISETP.GE.U32.AND P1, PT, R0, R15, PT ;  /* 0x0000000f0000720c */ /* 0x000fe40003f26070 */
[----:B------:R-:W-:Y:S02]  /*0320*/  LOP3.LUT R0, R9, c[0x0][0x1d8], RZ, 0x3c, !PT ;  /* 0x0000760009007a12 */ /* 0x000fe400078e3cff */
[----:B------:R-:W-:Y:S02]  /*0330*/  ISETP.NE.AND P2, PT, RZ, c[0x0][0x1d8], PT ;  /* 0x00007600ff007a0c */ /* 0x000fe40003f45270 */
[----:B------:R-:W-:-:S02]  /*0340*/  ISETP.GE.AND P3, PT, R0, RZ, PT ;  /* 0x000000ff0000720c */ /* 0x000fc40003f66270 */
[----:B------:R-:W-:Y:S02]  /*0350*/  SHF.R.S32.HI R0, RZ, 0x1f, R5 ;  /* 0x0000001fff007819 */ /* 0x000fe40000011405 */
[----:B------:R-:W-:-:S03]  /*0360*/  SHF.R.S32.HI R15, RZ, 0x1f, R7 ;  /* 0x0000001fff0f7819 */ /* 0x000fc60000011407 */
[----:B------:R-:W-:Y:S02]  /*0370*/  @P1 IADD3 R13, R13, 0x1, RZ ;  /* 0x000000010d0d1810 */ /* 0x000fe40007ffe0ff */
[----:B------:R-:W-:-:S04]  /*0380*/  ISETP.GE.U32.AND P1, PT, R5, c[0x0][0x1c8], PT ;  /* 0x0000720005007a0c */ /* 0x000fc80003f26070 */
[----:B------:R-:W-:Y:S02]  /*0390*/  @!P3 IADD3 R13, -R13, RZ, RZ ;  /* 0x000000ff0d0db210 */ /* 0x000fe40007ffe1ff */
[----:B------:R-:W-:Y:S02]  /*03a0*/  @!P2 LOP3.LUT R13, RZ, c[0x0][0x1d8], RZ, 0x33, !PT ;  /* 0x00007600ff0daa12 */ /* 0x000fe400078e33ff */
[----:B------:R-:W-:Y:S02]  /*03b0*/  ISETP.GE.AND.EX P1, PT, R0, c[0x0][0x1cc], PT, P1 ;  /* 0x0000730000007a0c */ /* 0x000fe40003f26310 */
[----:B------:R-:W-:Y:S02]  /*03c0*/  IADD3 R2, -R13, RZ, RZ ;  /* 0x000000ff0d027210 */ /* 0x000fe40007ffe1ff */
[----:B------:R-:W-:Y:S02]  /*03d0*/  SHF.R.S32.HI R12, RZ, 0x1f, R13 ;  /* 0x0000001fff0c7819 */ /* 0x000fe4000001140d */
[----:B------:R-:W-:Y:S01]  /*03e0*/  ISETP.GT.U32.OR P1, PT, R26, 0x22f, P1 ;  /* 0x0000022f1a00780c */ /* 0x000fe20000f24470 */
[----:B------:R-:W-:Y:S01]  /*03f0*/  IMAD R2, R2, c[0x0][0x1d8], R9 ;  /* 0x0000760002027a24 */ /* 0x000fe200078e0209 */
[----:B------:R-:W-:Y:S01]  /*0400*/  ISETP.GE.U32.AND P3, PT, R3, c[0x0][0x1c8], PT ;  /* 0x0000720003007a0c */ /* 0x000fe20003f66070 */
[----:B------:R-:W-:-:S02]  /*0410*/  IMAD R12, R12, c[0x0][0x1d0], RZ ;  /* 0x000074000c0c7a24 */ /* 0x000fc400078e02ff */
[----:B------:R-:W-:Y:S01]  /*0420*/  IMAD R2, R2, 0x46, RZ ;  /* 0x0000004602027824 */ /* 0x000fe200078e02ff */
[----:B------:R-:W-:Y:S01]  /*0430*/  ISETP.GE.AND.EX P3, PT, R28, c[0x0][0x1cc], PT, P3 ;  /* 0x000073001c007a0c */ /* 0x000fe20003f66330 */
[----:B------:R-:W-:-:S03]  /*0440*/  IMAD R37, R13, c[0x0][0x1d4], R12 ;  /* 0x000075000d257a24 */ /* 0x000fc600078e020c */
[----:B------:R-:W-:Y:S02]  /*0450*/  IADD3 R34, P2, R7, R2, RZ ;  /* 0x0000000207227210 */ /* 0x000fe40007f5e0ff */
[----:B------:R-:W-:Y:S01]  /*0460*/  ISETP.GT.U32.OR P3, PT, R26, 0x22f, P3 ;  /* 0x0000022f1a00780c */ /* 0x000fe20001f64470 */
[----:B------:R-:W-:Y:S01]  /*0470*/  @!P1 IMAD R14, R0, c[0x0][0x1c0], RZ ;  /* 0x00007000000e9a24 */ /* 0x000fe200078e02ff */
[----:B------:R-:W-:Y:S02]  /*0480*/  LEA.HI.X.SX32 R35, R2, R15, 0x1, P2 ;  /* 0x0000000f02237211 */ /* 0x000fe400010f0eff */
[----:B------:R-:W-:Y:S01]  /*0490*/  ISETP.GE.U32.AND P2, PT, R4, c[0x0][0x1c8], PT ;  /* 0x0000720004007a0c */ /* 0x000fe20003f46070 */
[----:B------:R-:W-:Y:S02]  /*04a0*/  @!P1 IMAD R19, R5, c[0x0][0x1c4], R14 ;  /* 0x0000710005139a24 */ /* 0x000fe400078e020e */
[----:B------:R-:W-:Y:S01]  /*04b0*/  IMAD.WIDE.U32 R34, R13, c[0x0][0x1d0], R34 ;  /* 0x000074000d227a25 */ /* 0x000fe200078e0022 */
[----:B------:R-:W-:-:S03]  /*04c0*/  ISETP.GE.AND.EX P2, PT, R27, c[0x0][0x1cc], PT, P2 ;  /* 0x000073001b007a0c */ /* 0x000fc60003f46320 */
[----:B------:R-:W-:Y:S01]  /*04d0*/  @P0 IMAD R13, R10, c[0x0][0x1c0], RZ ;  /* 0x000070000a0d0a24 */ /* 0x000fe200078e02ff */
[----:B------:R-:W-:Y:S02]  /*04e0*/  IADD3 R37, R35, R37, RZ ;  /* 0x0000002523257210 */ /* 0x000fe40007ffe0ff */
[-C--:B------:R-:W-:Y:S01]  /*04f0*/  @P0 MOV R36, R34.reuse ;  /* 0x0000002200240202 */ /* 0x080fe20000000f00 */
[----:B------:R-:W-:Y:S01]  /*0500*/  @P0 IMAD R15, R24, c[0x0][0x1c4], R13 ;  /* 0x00007100180f0a24 */ /* 0x000fe200078e020d */
[----:B------:R-:W-:Y:S02]  /*0510*/  ISETP.GT.U32.OR P2, PT, R26, 0x22f, P2 ;  /* 0x0000022f1a00780c */ /* 0x000fe40001744470 */
[----:B------:R-:W-:Y:S01]  /*0520*/  @!P1 MOV R14, R34 ;  /* 0x00000022000e9202 */ /* 0x000fe20000000f00 */
[----:B------:R-:W-:-:S05]  /*0530*/  @P0 IMAD.WIDE.U32 R12, R24, c[0x0][0x1c0], R36 ;  /* 0x00007000180c0a25 */ /* 0x000fca00078e0024 */
[----:B------:R-:W-:Y:S02]  /*0540*/  @P0 IADD3 R13, R13, R15, RZ ;  /* 0x0000000f0d0d0210 */ /* 0x000fe40007ffe0ff */
[----:B------:R-:W-:Y:S02]  /*0550*/  @!P1 MOV R15, R37 ;  /* 0x00000025000f9202 */ /* 0x000fe40000000f00 */
[C---:B------:R-:W-:Y:S01]  /*0560*/  @P0 LEA R16, P4, R12.reuse, c[0x0][0x170], 0x1 ;  /* 0x00005c000c100a11 */ /* 0x040fe200078808ff */
[----:B------:R-:W-:Y:S01]  /*0570*/  @!P2 IMAD R21, R27, c[0x0][0x1c0], RZ ;  /* 0x000070001b15aa24 */ /* 0x000fe200078e02ff */
[----:B------:R-:W-:Y:S01]  /*0580*/  @!P2 MOV R18, R34 ;  /* 0x000000220012a202 */ /* 0x000fe20000000f00 */
[----:B------:R-:W-:Y:S01]  /*0590*/  @!P1 IMAD.WIDE.U32 R14, R5, c[0x0][0x1c0], R14 ;  /* 0x00007000050e9a25 */ /* 0x000fe200078e000e */
[----:B------:R-:W-:-:S04]  /*05a0*/  @P0 LEA.HI.X R17, R12, c[0x0][0x174], R13, 0x1, P4 ;  /* 0x00005d000c110a11 */ /* 0x000fc800020f0c0d */
[----:B------:R-:W-:Y:S01]  /*05b0*/  @!P1 IADD3 R13, R15, R19, RZ ;  /* 0x000000130f0d9210 */ /* 0x000fe20007ffe0ff */
[----:B------:R0:W2:Y:S01]  /*05c0*/  @P0 LDG.E R29, [R16.64] ;  /* 0x00000006101d0981 */ /* 0x0000a2000c1e1900 */
[----:B------:R-:W-:Y:S01]  /*05d0*/  @!P2 MOV R19, R37 ;  /* 0x000000250013a202 */ /* 0x000fe20000000f00 */
[----:B------:R-:W-:Y:S01]  /*05e0*/  @!P2 IMAD R15, R4, c[0x0][0x1c4], R21 ;  /* 0x00007100040faa24 */ /* 0x000fe200078e0215 */
[----:B------:R-:W-:Y:S01]  /*05f0*/  @!P1 LEA R12, P4, R14, c[0x0][0x170], 0x1 ;  /* 0x00005c000e0c9a11 */ /* 0x000fe200078808ff */
[----:B------:R-:W-:Y:S02]  /*0600*/  CS2R R30, SRZ ;  /* 0x00000000001e7805 */ /* 0x000fe4000001ff00 */
[----:B------:R-:W-:Y:S01]  /*0610*/  @!P2 IMAD.WIDE.U32 R18, R4, c[0x0][0x1c0], R18 ;  /* 0x000070000412aa25 */ /* 0x000fe200078e0012 */
[----:B------:R-:W-:-:S04]  /*0620*/  @!P1 LEA.HI.X R13, R14, c[0x0][0x174], R13, 0x1, P4 ;  /* 0x00005d000e0d9a11 */ /* 0x000fc800020f0c0d */
[----:B------:R-:W-:Y:S01]  /*0630*/  @!P2 IADD3 R15, R19, R15, RZ ;  /* 0x0000000f130fa210 */ /* 0x000fe20007ffe0ff */
[----:B------:R2:W3:Y:S01]  /*0640*/  @!P1 LDG.E R30, [R12.64] ;  /* 0x000000060c1e9981 */ /* 0x0004e2000c1e1900 */
[----:B------:R-:W-:Y:S01]  /*0650*/  @!P2 LEA R14, P4, R18, c[0x0][0x170], 0x1 ;  /* 0x00005c00120eaa11 */ /* 0x000fe200078808ff */
[----:B------:R-:W-:Y:S01]  /*0660*/  @!P3 IMAD R20, R28, c[0x0][0x1c0], RZ ;  /* 0x000070001c14ba24 */ /* 0x000fe200078e02ff */
[----:B------:R-:W-:Y:S02]  /*0670*/  @!P3 MOV R19, R37 ;  /* 0x000000250013b202 */ /* 0x000fe40000000f00 */
[----:B------:R-:W-:Y:S02]  /*0680*/  @!P2 LEA.HI.X R15, R18, c[0x0][0x174], R15, 0x1, P4 ;  /* 0x00005d00120faa11 */ /* 0x000fe400020f0c0f */
[----:B------:R-:W-:Y:S01]  /*0690*/  @!P3 MOV R18, R34 ;  /* 0x000000220012b202 */ /* 0x000fe20000000f00 */
[C---:B------:R-:W-:Y:S02]  /*06a0*/  @!P3 IMAD R21, R3.reuse, c[0x0][0x1c4], R20 ;  /* 0x000071000315ba24 */ /* 0x040fe400078e0214 */
[----:B------:R1:W4:Y:S02]  /*06b0*/  @!P2 LDG.E R31, [R14.64] ;  /* 0x000000060e1fa981 */ /* 0x000324000c1e1900 */
[----:B------:R-:W-:Y:S01]  /*06c0*/  @!P3 IMAD.WIDE.U32 R18, R3, c[0x0][0x1c0], R18 ;  /* 0x000070000312ba25 */ /* 0x000fe200078e0012 */
[----:B------:R-:W-:-:S04]  /*06d0*/  MOV R32, RZ ;  /* 0x000000ff00207202 */ /* 0x000fc80000000f00 */
[----:B0-----:R-:W-:Y:S02]  /*06e0*/  @!P3 IADD3 R17, R19, R21, RZ ;  /* 0x000000151311b210 */ /* 0x001fe40007ffe0ff */
[----:B------:R-:W-:-:S04]  /*06f0*/  @!P3 LEA R16, P1, R18, c[0x0][0x170], 0x1 ;  /* 0x00005c001210ba11 */ /* 0x000fc800078208ff */
[----:B------:R-:W-:-:S05]  /*0700*/  @!P3 LEA.HI.X R17, R18, c[0x0][0x174], R17, 0x1, P1 ;  /* 0x00005d001211ba11 */ /* 0x000fca00008f0c11 */
[----:B------:R0:W5:Y:S01]  /*0710*/  @!P3 LDG.E R32, [R16.64] ;  /* 0x000000061020b981 */ /* 0x000162000c1e1900 */
[C---:B------:R-:W-:Y:S02]  /*0720*/  ISETP.GT.AND P1, PT, R26.reuse, 0x21f, PT ;  /* 0x0000021f1a00780c */ /* 0x040fe40003f24270 */
[----:B------:R-:W-:Y:S02]  /*0730*/  ISETP.NE.AND P3, PT, R11, RZ, PT ;  /* 0x000000ff0b00720c */ /* 0x000fe40003f65270 */
[----:B------:R-:W-:Y:S01]  /*0740*/  ISETP.NE.AND P2, PT, R26, RZ, PT ;  /* 0x000000ff1a00720c */ /* 0x000fe20003f45270 */
[----:B------:R-:W-:Y:S01]  /*0750*/  BSSY B0, `(.L_x_3097) ;  /* 0x000006d000007945 */ /* 0x000fe20003800000 */
[--C-:B--2---:R-:W-:Y:S02]  /*0760*/  PRMT R13, RZ, 0x7610, R29.reuse ;  /* 0x00007610ff0d7816 */ /* 0x104fe4000000001d */
[----:B------:R-:W-:-:S03]  /*0770*/  PRMT R12, RZ, 0x5410, R29 ;  /* 0x00005410ff0c7816 */ /* 0x000fc6000000001d */
[----:B------:R-:W-:Y:S02]  /*0780*/  FMUL.FTZ R19, R13, R13 ;  /* 0x0000000d0d137220 */ /* 0x000fe40000410000 */
[C---:B------:R-:W-:Y:S02]  /*0790*/  FADD.FTZ R13, R12.reuse, R13 ;  /* 0x0000000d0c0d7221 */ /* 0x040fe40000010000 */
[----:B------:R-:W-:Y:S01]  /*07a0*/  FFMA.FTZ R19, R12, R12, R19 ;  /* 0x0000000c0c137223 */ /* 0x000fe20000010013 */
[--C-:B---3--:R-:W-:Y:S02]  /*07b0*/  PRMT R12, RZ, 0x5410, R30.reuse ;  /* 0x00005410ff0c7816 */ /* 0x108fe4000000001e */
[----:B-1----:R-:W-:Y:S01]  /*07c0*/  PRMT R15, RZ, 0x7610, R30 ;  /* 0x00007610ff0f7816 */ /* 0x002fe2000000001e */
[----:B------:R-:W-:-:S04]  /*07d0*/  FADD.FTZ R13, RZ, R13 ;  /* 0x0000000dff0d7221 */ /* 0x000fc80000010000 */
[----:B------:R-:W-:Y:S02]  /*07e0*/  FADD.FTZ R14, R12, R15 ;  /* 0x0000000f0c0e7221 */ /* 0x000fe40000010000 */
[----:B------:R-:W-:Y:S01]  /*07f0*/  FMUL.FTZ R21, R15, R15 ;  /* 0x0000000f0f157220 */ /* 0x000fe20000410000 */
[--C-:B----4-:R-:W-:Y:S01]  /*0800*/  PRMT R15, RZ, 0x7610, R31.reuse ;  /* 0x00007610ff0f7816 */ /* 0x110fe2000000001f */
[----:B------:R-:W-:Y:S01]  /*0810*/  FADD.FTZ R13, R13, R14 ;  /* 0x0000000e0d0d7221 */ /* 0x000fe20000010000 */
[----:B------:R-:W-:-:S03]  /*0820*/  PRMT R14, RZ, 0x5410, R31 ;  /* 0x00005410ff0e7816 */ /* 0x000fc6000000001f */
[----:B0-----:R-:W-:Y:S02]  /*0830*/  FMUL.FTZ R17, R15, R15 ;  /* 0x0000000f0f117220 */ /* 0x001fe40000410000 */
[----:B------:R-:W-:Y:S01]  /*0840*/  FADD.FTZ R16, R14, R15 ;  /* 0x0000000f0e107221 */ /* 0x000fe20000010000 */
[----:B------:R-:W-:Y:S01]  /*0850*/  MOV R15, 0xffffffe0 ;  /* 0xffffffe0000f7802 */ /* 0x000fe20000000f00 */
[----:B------:R-:W-:Y:S02]  /*0860*/  FFMA.FTZ R12, R12, R12, R21 ;  /* 0x0000000c0c0c7223 */ /* 0x000fe40000010015 */
[----:B------:R-:W-:Y:S02]  /*0870*/  FADD.FTZ R19, RZ, R19 ;  /* 0x00000013ff137221 */ /* 0x000fe40000010000 */
[----:B------:R-:W-:Y:S02]  /*0880*/  IMAD R18, R6, R15, 0x22f ;  /* 0x0000022f06127424 */ /* 0x000fe400078e020f */
[----:B------:R-:W-:-:S02]  /*0890*/  FADD.FTZ R12, R19, R12 ;  /* 0x0000000c130c7221 */ /* 0x000fc40000010000 */
[----:B------:R-:W-:Y:S01]  /*08a0*/  FFMA.FTZ R17, R14, R14, R17 ;  /* 0x0000000e0e117223 */ /* 0x000fe20000010011 */
[--C-:B-----5:R-:W-:Y:S02]  /*08b0*/  PRMT R15, RZ, 0x7610, R32.reuse ;  /* 0x00007610ff0f7816 */ /* 0x120fe40000000020 */
[----:B------:R-:W-:Y:S01]  /*08c0*/  PRMT R14, RZ, 0x5410, R32 ;  /* 0x00005410ff0e7816 */ /* 0x000fe20000000020 */
[----:B------:R-:W-:Y:S02]  /*08d0*/  FADD.FTZ R12, R12, R17 ;  /* 0x000000110c0c7221 */ /* 0x000fe40000010000 */
[----:B------:R-:W-:Y:S02]  /*08e0*/  FMUL.FTZ R17, R15, R15 ;  /* 0x0000000f0f117220 */ /* 0x000fe40000410000 */
[----:B------:R-:W-:Y:S02]  /*08f0*/  FADD.FTZ R13, R13, R16 ;  /* 0x000000100d0d7221 */ /* 0x000fe40000010000 */
[----:B------:R-:W-:-:S02]  /*0900*/  FADD.FTZ R16, R14, R15 ;  /* 0x0000000f0e107221 */ /* 0x000fc40000010000 */
[----:B------:R-:W-:Y:S01]  /*0910*/  FFMA.FTZ R17, R14, R14, R17 ;  /* 0x0000000e0e117223 */ /* 0x000fe20000010011 */
[----:B------:R-:W-:Y:S01]  /*0920*/  SEL R18, R18, 0x1f, P1 ;  /* 0x0000001f12127807 */ /* 0x000fe20000800000 */
[----:B------:R-:W-:Y:S02]  /*0930*/  FADD.FTZ R13, R13, R16 ;  /* 0x000000100d0d7221 */ /* 0x000fe40000010000 */
[----:B------:R-:W-:-:S03]  /*0940*/  FADD.FTZ R12, R12, R17 ;  /* 0x000000110c0c7221 */ /* 0x000fc60000010000 */
[----:B------:R-:W0:Y:S04]  /*0950*/  SHFL.DOWN PT, R14, R13, 0x1, R18 ;  /* 0x082000000d0e7989 */ /* 0x000e2800000e0012 */
[----:B------:R-:W1:Y:S01]  /*0960*/  SHFL.DOWN PT, R15, R12, 0x1, R18 ;  /* 0x082000000c0f7989 */ /* 0x000e6200000e0012 */
[C---:B------:R-:W-:Y:S02]  /*0970*/  ISETP.GE.AND P1, PT, R11.reuse, R18, PT ;  /* 0x000000120b00720c */ /* 0x040fe40003f26270 */
[----:B------:R-:W-:-:S11]  /*0980*/  IADD3 R17, R11, 0x2, RZ ;  /* 0x000000020b117810 */ /* 0x000fd60007ffe0ff */
[----:B0-----:R-:W-:Y:S02]  /*0990*/  @!P1 FADD.FTZ R13, R13, R14 ;  /* 0x0000000e0d0d9221 */ /* 0x001fe40000010000 */
[----:B-1----:R-:W-:-:S03]  /*09a0*/  @!P1 FADD.FTZ R12, R12, R15 ;  /* 0x0000000f0c0c9221 */ /* 0x002fc60000010000 */
[----:B------:R-:W0:Y:S04]  /*09b0*/  SHFL.DOWN PT, R14, R13, 0x2, R18 ;  /* 0x084000000d0e7989 */ /* 0x000e2800000e0012 */
[----:B------:R-:W1:Y:S01]  /*09c0*/  SHFL.DOWN PT, R15, R12, 0x2, R18 ;  /* 0x084000000c0f7989 */ /* 0x000e6200000e0012 */
[----:B------:R-:W-:Y:S02]  /*09d0*/  ISETP.GT.AND P1, PT, R17, R18, PT ;  /* 0x000000121100720c */ /* 0x000fe40003f24270 */
        /* <DEDUP_REMOVED lines=17> */
[----:B------:R-:W-:-:S13]  /*0af0*/  ISETP.GT.AND P1, PT, R17, R18, PT ;  /* 0x000000121100720c */ /* 0x000fda0003f24270 */
[----:B0-----:R-:W-:Y:S02]  /*0b00*/  @!P1 FADD.FTZ R13, R13, R14 ;  /* 0x0000000e0d0d9221 */ /* 0x001fe40000010000 */
[----:B-1----:R-:W-:-:S03]  /*0b10*/  @!P1 FADD.FTZ R12, R12, R15 ;  /* 0x0000000f0c0c9221 */ /* 0x002fc60000010000 */
[----:B------:R-:W-:Y:S02]  /*0b20*/  MOV R20, R13 ;  /* 0x0000000d00147202 */ /* 0x000fe40000000f00 */
[----:B------:R-:W-:-:S05]  /*0b30*/  MOV R21, R12 ;  /* 0x0000000c00157202 */ /* 0x000fca0000000f00 */
[----:B------:R0:W-:Y:S04]  /*0b40*/  @!P3 STS.64 [R6.X8+0x18], R20 ;  /* 0x000018140600b388 */ /* 0x0001e80000008a00 */
[----:B------:R-:W-:Y:S06]  /*0b50*/  BAR.SYNC.DEFER_BLOCKING 0x0 ;  /* 0x0000000000007b1d */ /* 0x000fec0000010000 */
[----:B------:R-:W-:Y:S05]  /*0b60*/  @P2 BRA `(.L_x_3098) ;  /* 0x000002b000002947 */ /* 0x000fea0003800000 */
[----:B------:R-:W1:Y:S04]  /*0b70*/  LDS.128 R12, [0x20] ;  /* 0x00002000ff0c7984 */ /* 0x000e680000000c00 */
[----:B------:R-:W2:Y:S01]  /*0b80*/  LDS.128 R16, [0x30] ;  /* 0x00003000ff107984 */ /* 0x000ea20000000c00 */
[----:B-1----:R-:W-:-:S02]  /*0b90*/  FADD.FTZ R23, R20, R12 ;  /* 0x0000000c14177221 */ /* 0x002fc40000010000 */
[----:B------:R-:W-:Y:S02]  /*0ba0*/  FADD.FTZ R12, R21, R13 ;  /* 0x0000000d150c7221 */ /* 0x000fe40000010000 */
[----:B------:R-:W-:Y:S02]  /*0bb0*/  FADD.FTZ R13, R23, R14 ;  /* 0x0000000e170d7221 */ /* 0x000fe40000010000 */
[----:B0-----:R-:W0:Y:S01]  /*0bc0*/  LDS.128 R20, [0x40] ;  /* 0x00004000ff147984 */ /* 0x001e220000000c00 */
[----:B------:R-:W-:Y:S02]  /*0bd0*/  FADD.FTZ R12, R12, R15 ;  /* 0x0000000f0c0c7221 */ /* 0x000fe40000010000 */
[----:B--2---:R-:W-:Y:S02]  /*0be0*/  FADD.FTZ R13, R13, R16 ;  /* 0x000000100d0d7221 */ /* 0x004fe40000010000 */
[----:B------:R-:W-:Y:S02]  /*0bf0*/  FADD.FTZ R16, R12, R17 ;  /* 0x000000110c107221 */ /* 0x000fe40000010000 */
[----:B------:R-:W-:-:S02]  /*0c00*/  FADD.FTZ R17, R13, R18 ;  /* 0x000000120d117221 */ /* 0x000fc40000010000 */
[----:B------:R-:W1:Y:S01]  /*0c10*/  LDS.128 R12, [0x50] ;  /* 0x00005000ff0c7984 */ /* 0x000e620000000c00 */
[----:B------:R-:W-:Y:S02]  /*0c20*/  FADD.FTZ R16, R16, R19 ;  /* 0x0000001310107221 */ /* 0x000fe40000010000 */
[----:B0-----:R-:W-:Y:S02]  /*0c30*/  FADD.FTZ R17, R17, R20 ;  /* 0x0000001411117221 */ /* 0x001fe40000010000 */
[----:B------:R-:W-:Y:S02]  /*0c40*/  FADD.FTZ R20, R16, R21 ;  /* 0x0000001510147221 */ /* 0x000fe40000010000 */
[----:B------:R-:W-:Y:S02]  /*0c50*/  FADD.FTZ R21, R17, R22 ;  /* 0x0000001611157221 */ /* 0x000fe40000010000 */
[----:B------:R-:W0:Y:S01]  /*0c60*/  LDS.128 R16, [0x60] ;  /* 0x00006000ff107984 */ /* 0x000e220000000c00 */
[----:B------:R-:W-:-:S02]  /*0c70*/  FADD.FTZ R20, R20, R23 ;  /* 0x0000001714147221 */ /* 0x000fc40000010000 */
[----:B-1----:R-:W-:Y:S02]  /*0c80*/  FADD.FTZ R21, R21, R12 ;  /* 0x0000000c15157221 */ /* 0x002fe40000010000 */
[----:B------:R-:W-:Y:S02]  /*0c90*/  FADD.FTZ R12, R20, R13 ;  /* 0x0000000d140c7221 */ /* 0x000fe40000010000 */
[----:B------:R-:W-:Y:S02]  /*0ca0*/  FADD.FTZ R13, R21, R14 ;  /* 0x0000000e150d7221 */ /* 0x000fe40000010000 */
[----:B------:R-:W1:Y:S01]  /*0cb0*/  LDS.128 R20, [0x70] ;  /* 0x00007000ff147984 */ /* 0x000e620000000c00 */
[----:B------:R-:W-:Y:S02]  /*0cc0*/  FADD.FTZ R12, R12, R15 ;  /* 0x0000000f0c0c7221 */ /* 0x000fe40000010000 */
[----:B0-----:R-:W-:Y:S02]  /*0cd0*/  FADD.FTZ R13, R13, R16 ;  /* 0x000000100d0d7221 */ /* 0x001fe40000010000 */
[----:B------:R-:W-:-:S02]  /*0ce0*/  FADD.FTZ R16, R12, R17 ;  /* 0x000000110c107221 */ /* 0x000fc40000010000 */
[----:B------:R-:W-:Y:S02]  /*0cf0*/  FADD.FTZ R17, R13, R18 ;  /* 0x000000120d117221 */ /* 0x000fe40000010000 */
[----:B------:R-:W0:Y:S01]  /*0d00*/  LDS.128 R12, [0x80] ;  /* 0x00008000ff0c7984 */ /* 0x000e220000000c00 */
[----:B------:R-:W-:Y:S02]  /*0d10*/  FADD.FTZ R16, R16, R19 ;  /* 0x0000001310107221 */ /* 0x000fe40000010000 */
[----:B-1----:R-:W-:Y:S02]  /*0d20*/  FADD.FTZ R17, R17, R20 ;  /* 0x0000001411117221 */ /* 0x002fe40000010000 */
[----:B------:R-:W-:Y:S02]  /*0d30*/  FADD.FTZ R20, R16, R21 ;  /* 0x0000001510147221 */ /* 0x000fe40000010000 */
[----:B------:R-:W-:Y:S02]  /*0d40*/  FADD.FTZ R21, R17, R22 ;  /* 0x0000001611157221 */ /* 0x000fe40000010000 */
[----:B------:R-:W1:Y:S01]  /*0d50*/  LDS.128 R16, [0x90] ;  /* 0x00009000ff107984 */ /* 0x000e620000000c00 */
[----:B------:R-:W-:-:S02]  /*0d60*/  FADD.FTZ R22, R20, R23 ;  /* 0x0000001714167221 */ /* 0x000fc40000010000 */
[----:B0-----:R-:W-:Y:S02]  /*0d70*/  FADD.FTZ R23, R21, R12 ;  /* 0x0000000c15177221 */ /* 0x001fe40000010000 */
[----:B------:R-:W0:Y:S01]  /*0d80*/  LDS.64 R20, [0xa0] ;  /* 0x0000a000ff147984 */ /* 0x000e220000000a00 */
[----:B------:R-:W-:Y:S02]  /*0d90*/  FADD.FTZ R22, R22, R13 ;  /* 0x0000000d16167221 */ /* 0x000fe40000010000 */
[----:B------:R-:W-:Y:S02]  /*0da0*/  FADD.FTZ R23, R23, R14 ;  /* 0x0000000e17177221 */ /* 0x000fe40000010000 */
[----:B------:R-:W-:Y:S02]  /*0db0*/  FADD.FTZ R22, R22, R15 ;  /* 0x0000000f16167221 */ /* 0x000fe40000010000 */
[----:B-1----:R-:W-:Y:S02]  /*0dc0*/  FADD.FTZ R23, R23, R16 ;  /* 0x0000001017177221 */ /* 0x002fe40000010000 */
[----:B------:R-:W-:-:S02]  /*0dd0*/  FADD.FTZ R22, R22, R17 ;  /* 0x0000001116167221 */ /* 0x000fc40000010000 */
[----:B------:R-:W-:Y:S02]  /*0de0*/  FADD.FTZ R23, R23, R18 ;  /* 0x0000001217177221 */ /* 0x000fe40000010000 */
[----:B------:R-:W-:Y:S02]  /*0df0*/  FADD.FTZ R22, R22, R19 ;  /* 0x0000001316167221 */ /* 0x000fe40000010000 */
[----:B0-----:R-:W-:Y:S02]  /*0e00*/  FADD.FTZ R20, R23, R20 ;  /* 0x0000001417147221 */ /* 0x001fe40000010000 */
[----:B------:R-:W-:Y:S02]  /*0e10*/  FADD.FTZ R21, R22, R21 ;  /* 0x0000001516157221 */ /* 0x000fe40000010000 */
.L_x_3098:
[----:B------:R-:W-:Y:S05]  /*0e20*/  BSYNC B0 ;  /* 0x0000000000007941 */ /* 0x000fea0003800000 */
.L_x_3097:
[----:B------:R-:W-:-:S04]  /*0e30*/  MOV R19, c[0x0][0xc] ;  /* 0x0000030000137a02 */ /* 0x000fc80000000f00 */
[----:B------:R-:W-:-:S13]  /*0e40*/  ISETP.GE.U32.AND P1, PT, R19, 0x2, PT ;  /* 0x000000021300780c */ /* 0x000fda0003f26070 */
[----:B------:R-:W-:Y:S05]  /*0e50*/  @!P1 BRA `(.L_x_3099) ;  /* 0x0000093000009947 */ /* 0x000fea0003800000 */
[----:B------:R-:W-:Y:S05]  /*0e60*/  @P2 BRA `(.L_x_3100) ;  /* 0x000001a000002947 */ /* 0x000fea0003800000 */
[----:B------:R-:W1:Y:S01]  /*0e70*/  S2R R15, SR_CTAID.Y ;  /* 0x00000000000f7919 */ /* 0x000e620000002600 */
[C---:B------:R-:W-:Y:S01]  /*0e80*/  LOP3.LUT R12, R8.reuse, 0x1, RZ, 0xc0, !PT ;  /* 0x00000001080c7812 */ /* 0x040fe200078ec0ff */
[----:B------:R-:W-:Y:S01]  /*0e90*/  HFMA2.MMA R17, -RZ, RZ, 0, 2.384185791015625e-07 ;  /* 0x00000004ff117435 */ /* 0x000fe200000001ff */
[----:B------:R-:W-:Y:S02]  /*0ea0*/  LOP3.LUT P1, RZ, R8, 0x2, RZ, 0xc0, !PT ;  /* 0x0000000208ff7812 */ /* 0x000fe4000782c0ff */
[----:B------:R-:W-:Y:S01]  /*0eb0*/  MOV R18, 0x1 ;  /* 0x0000000100127802 */ /* 0x000fe20000000f00 */
[----:B------:R-:W-:-:S03]  /*0ec0*/  IMAD R14, R12, c[0x0][0x10], RZ ;  /* 0x000004000c0e7a24 */ /* 0x000fc600078e02ff */
[----:B------:R-:W-:Y:S01]  /*0ed0*/  SEL R23, R18, 0xffffffff, !P1 ;  /* 0xffffffff12177807 */ /* 0x000fe20004800000 */
[----:B------:R-:W-:-:S05]  /*0ee0*/  IMAD R12, R14, c[0x0][0xc], RZ ;  /* 0x000003000e0c7a24 */ /* 0x000fca00078e02ff */
[----:B------:R-:W-:-:S05]  /*0ef0*/  SHF.L.U32 R12, R12, 0x1, RZ ;  /* 0x000000010c0c7819 */ /* 0x000fca00000006ff */
[----:B------:R-:W-:Y:S01]  /*0f00*/  IMAD.WIDE R12, R12, R17, c[0x0][0x198] ;  /* 0x000066000c0c7625 */ /* 0x000fe200078e0211 */
[----:B-1----:R-:W-:-:S03]  /*0f10*/  IADD3 R16, R14, R15, RZ ;  /* 0x0000000f0e107210 */ /* 0x002fc60007ffe0ff */
[----:B------:R-:W-:-:S04]  /*0f20*/  IMAD R15, R25, c[0x0][0x10], R15 ;  /* 0x00000400190f7a24 */ /* 0x000fc800078e020f */
[----:B------:R-:W-:-:S04]  /*0f30*/  IMAD.WIDE.U32 R14, R15, 0x8, R12 ;  /* 0x000000080f0e7825 */ /* 0x000fc800078e000c */
[----:B------:R-:W-:Y:S01]  /*0f40*/  IMAD.WIDE.U32 R12, R16, R17, c[0x0][0x190] ;  /* 0x00006400100c7625 */ /* 0x000fe200078e0011 */
[----:B------:R1:W-:Y:S01]  /*0f50*/  STG.E.64 [R14.64], R20 ;  /* 0x000000140e007986 */ /* 0x0003e2000c101b06 */
[----:B------:R-:W-:Y:S06]  /*0f60*/  MEMBAR.ALL.GPU ;  /* 0x0000000000007992 */ /* 0x000fec000000a000 */
[----:B-1----:R-:W-:Y:S01]  /*0f70*/  SEL R15, RZ, c[0x0][0xc], P1 ;  /* 0x00000300ff0f7a07 */ /* 0x002fe20000800000 */
[----:B------:R-:W-:-:S00]  /*0f80*/  ERRBAR ;  /* 0x00000000000079ab */ /* 0x000fc00000000000 */
[----:B------:R1:W-:Y:S02]  /*0f90*/  RED.E.ADD.S32.STRONG.GPU [R12.64], R23 ;  /* 0x000000170c00798e */ /* 0x0003e4000c10e386 */
[----:B------:R-:W-:-:S13]  /*0fa0*/  ISETP.NE.AND P1, PT, R15, -0x1, PT ;  /* 0xffffffff0f00780c */ /* 0x000fda0003f25270 */
[----:B-1----:R-:W-:Y:S05]  /*0fb0*/  @!P1 BRA `(.L_x_3100) ;  /* 0x0000005000009947 */ /* 0x002fea0003800000 */
.L_x_3101:
[----:B------:R-:W2:Y:S01]  /*0fc0*/  LDG.E.STRONG.GPU R14, [R12.64] ;  /* 0x000000060c0e7981 */ /* 0x000ea2000c1ef900 */
[----:B------:R-:W-:Y:S01]  /*0fd0*/  YIELD ;  /* 0x0000000000007946 */ /* 0x000fe20003800000 */
[----:B--2---:R-:W-:Y:S01]  /*0fe0*/  ISETP.NE.AND P1, PT, R14, R15, PT ;  /* 0x0000000f0e00720c */ /* 0x004fe20003f25270 */
[----:B------:R-:W-:-:S12]  /*0ff0*/  CCTL.IVALL ;  /* 0x00000000ff00798f */ /* 0x000fd80002000000 */
[----:B------:R-:W-:Y:S05]  /*1000*/  @P1 BRA `(.L_x_3101) ;  /* 0xffffffb000001947 */ /* 0x000fea000383ffff */
.L_x_3100:
[----:B------:R-:W-:Y:S01]  /*1010*/  ISETP.NE.AND P1, PT, RZ, c[0x0][0xc], PT ;  /* 0x00000300ff007a0c */ /* 0x000fe20003f25270 */
[----:B------:R-:W-:Y:S01]  /*1020*/  WARPSYNC 0xffffffff ;  /* 0xffffffff00007948 */ /* 0x000fe20003800000 */
[----:B------:R-:W-:Y:S11]  /*1030*/  BAR.SYNC.DEFER_BLOCKING 0x0 ;  /* 0x0000000000007b1d */ /* 0x000ff60000010000 */
[----:B------:R-:W-:Y:S05]  /*1040*/  @!P1 BRA `(.L_x_3099) ;  /* 0x0000074000009947 */ /* 0x000fea0003800000 */
[----:B------:R-:W-:Y:S01]  /*1050*/  IADD3 R12, R19, -0x1, RZ ;  /* 0xffffffff130c7810 */ /* 0x000fe20007ffe0ff */
[----:B------:R-:W-:-:S03]  /*1060*/  HFMA2.MMA R18, -RZ, RZ, 0, 0 ;  /* 0x00000000ff127435 */ /* 0x000fc600000001ff */
[----:B------:R-:W-:-:S13]  /*1070*/  ISETP.GE.U32.AND P1, PT, R12, 0x3, PT ;  /* 0x000000030c00780c */ /* 0x000fda0003f26070 */
[----:B------:R-:W-:Y:S05]  /*1080*/  @!P1 BRA `(.L_x_3102) ;  /* 0x000003e000009947 */ /* 0x000fea0003800000 */
[----:B------:R-:W-:Y:S02]  /*1090*/  LOP3.LUT R19, R19, 0x3, RZ, 0xc0, !PT ;  /* 0x0000000313137812 */ /* 0x000fe400078ec0ff */
[----:B------:R-:W-:Y:S02]  /*10a0*/  MOV R18, RZ ;  /* 0x000000ff00127202 */ /* 0x000fe40000000f00 */
[----:B------:R-:W-:Y:S02]  /*10b0*/  IADD3 R19, -R19, c[0x0][0xc], RZ ;  /* 0x0000030013137a10 */ /* 0x000fe40007ffe1ff */
.L_x_3103:
[----:B------:R-:W-:-:S13]  /*10c0*/  ISETP.EQ.OR P4, PT, R18, R25, P2 ;  /* 0x000000191200720c */ /* 0x000fda0001782670 */
[----:B------:R-:W1:Y:S01]  /*10d0*/  @!P4 S2R R15, SR_CTAID.Y ;  /* 0x00000000000fc919 */ /* 0x000e620000002600 */
[----:B------:R-:W-:Y:S02]  /*10e0*/  @!P4 LOP3.LUT R12, R8, 0x1, RZ, 0xc0, !PT ;  /* 0x00000001080cc812 */ /* 0x000fe400078ec0ff */
[----:B------:R-:W-:-:S03]  /*10f0*/  @!P4 MOV R13, 0x4 ;  /* 0x00000004000dc802 */ /* 0x000fc60000000f00 */
[----:B------:R-:W-:-:S04]  /*1100*/  @!P4 IMAD R12, R12, c[0x0][0x10], RZ ;  /* 0x000004000c0cca24 */ /* 0x000fc800078e02ff */
[----:B------:R-:W-:-:S05]  /*1110*/  @!P4 IMAD R12, R12, c[0x0][0xc], RZ ;  /* 0x000003000c0cca24 */ /* 0x000fca00078e02ff */
[----:B------:R-:W-:-:S05]  /*1120*/  @!P4 SHF.L.U32 R12, R12, 0x1, RZ ;  /* 0x000000010c0cc819 */ /* 0x000fca00000006ff */
[----:B------:R-:W-:-:S04]  /*1130*/  @!P4 IMAD.WIDE R12, R12, R13, c[0x0][0x198] ;  /* 0x000066000c0cc625 */ /* 0x000fc800078e020d */
[----:B-1----:R-:W-:-:S04]  /*1140*/  @!P4 IMAD R15, R18, c[0x0][0x10], R15 ;  /* 0x00000400120fca24 */ /* 0x002fc800078e020f */
[----:B------:R-:W-:-:S05]  /*1150*/  @!P4 IMAD.WIDE.U32 R12, R15, 0x8, R12 ;  /* 0x000000080f0cc825 */ /* 0x000fca00078e000c */
[----:B------:R1:W2:Y:S01]  /*1160*/  @!P4 LDG.E.64 R14, [R12.64] ;  /* 0x000000060c0ec981 */ /* 0x0002a2000c1e1b00 */
[C---:B------:R-:W-:Y:S02]  /*1170*/  IADD3 R16, R18.reuse, 0x1, RZ ;  /* 0x0000000112107810 */ /* 0x040fe40007ffe0ff */
[----:B------:R-:W-:Y:S02]  /*1180*/  IADD3 R22, R18, 0x2, RZ ;  /* 0x0000000212167810 */ /* 0x000fe40007ffe0ff */
[-C--:B------:R-:W-:Y:S02]  /*1190*/  ISETP.EQ.OR P5, PT, R16, R25.reuse, P2 ;  /* 0x000000191000720c */ /* 0x080fe400017a2670 */
[----:B------:R-:W-:-:S11]  /*11a0*/  ISETP.EQ.OR P3, PT, R22, R25, P2 ;  /* 0x000000191600720c */ /* 0x000fd60001762670 */
[----:B------:R-:W3:Y:S01]  /*11b0*/  @!P5 S2R R23, SR_CTAID.Y ;  /* 0x000000000017d919 */ /* 0x000ee20000002600 */
[C---:B------:R-:W-:Y:S02]  /*11c0*/  @!P5 LOP3.LUT R17, R8.reuse, 0x1, RZ, 0xc0, !PT ;  /* 0x000000010811d812 */ /* 0x040fe400078ec0ff */
[----:B-1----:R-:W-:Y:S01]  /*11d0*/  @!P3 LOP3.LUT R12, R8, 0x1, RZ, 0xc0, !PT ;  /* 0x00000001080cb812 */ /* 0x002fe200078ec0ff */
[----:B------:R-:W1:Y:S02]  /*11e0*/  @!P3 S2R R13, SR_CTAID.Y ;  /* 0x00000000000db919 */ /* 0x000e640000002600 */
[----:B------:R-:W-:Y:S02]  /*11f0*/  @!P5 IMAD R17, R17, c[0x0][0x10], RZ ;  /* 0x000004001111da24 */ /* 0x000fe400078e02ff */
[----:B------:R-:W-:Y:S02]  /*1200*/  @!P3 IMAD R12, R12, c[0x0][0x10], RZ ;  /* 0x000004000c0cba24 */ /* 0x000fe400078e02ff */
[----:B------:R-:W-:-:S02]  /*1210*/  @!P5 IMAD R17, R17, c[0x0][0xc], RZ ;  /* 0x000003001111da24 */ /* 0x000fc400078e02ff */
[----:B------:R-:W-:-:S03]  /*1220*/  @!P3 IMAD R12, R12, c[0x0][0xc], RZ ;  /* 0x000003000c0cba24 */ /* 0x000fc600078e02ff */
[----:B------:R-:W-:Y:S02]  /*1230*/  @!P5 SHF.L.U32 R17, R17, 0x1, RZ ;  /* 0x000000011111d819 */ /* 0x000fe400000006ff */
[----:B------:R-:W-:Y:S01]  /*1240*/  @!P3 SHF.L.U32 R12, R12, 0x1, RZ ;  /* 0x000000010c0cb819 */ /* 0x000fe200000006ff */
[----:B---3--:R-:W-:Y:S01]  /*1250*/  @!P5 IMAD R23, R16, c[0x0][0x10], R23 ;  /* 0x000004001017da24 */ /* 0x008fe200078e0217 */
[----:B------:R-:W-:-:S05]  /*1260*/  @!P5 MOV R16, 0x4 ;  /* 0x000000040010d802 */ /* 0x000fca0000000f00 */
[----:B------:R-:W-:-:S06]  /*1270*/  @!P5 IMAD.WIDE R16, R17, R16, c[0x0][0x198] ;  /* 0x000066001110d625 */ /* 0x000fcc00078e0210 */
[----:B------:R-:W-:-:S04]  /*1280*/  @!P5 IMAD.WIDE.U32 R16, R23, 0x8, R16 ;  /* 0x000000081710d825 */ /* 0x000fc800078e0010 */
[----:B-1----:R-:W-:Y:S01]  /*1290*/  @!P3 IMAD R23, R22, c[0x0][0x10], R13 ;  /* 0x000004001617ba24 */ /* 0x002fe200078e020d */
[----:B------:R-:W-:Y:S01]  /*12a0*/  IADD3 R22, R18, 0x3, RZ ;  /* 0x0000000312167810 */ /* 0x000fe20007ffe0ff */
[----:B------:R-:W3:Y:S01]  /*12b0*/  @!P5 LDG.E.64 R16, [R16.64] ;  /* 0x000000061010d981 */ /* 0x000ee2000c1e1b00 */
[----:B------:R-:W-:Y:S02]  /*12c0*/  @!P3 MOV R13, 0x4 ;  /* 0x00000004000db802 */ /* 0x000fe40000000f00 */
[----:B------:R-:W-:-:S03]  /*12d0*/  ISETP.EQ.OR P1, PT, R22, R25, P2 ;  /* 0x000000191600720c */ /* 0x000fc60001722670 */
[----:B------:R-:W-:-:S06]  /*12e0*/  @!P3 IMAD.WIDE R12, R12, R13, c[0x0][0x198] ;  /* 0x000066000c0cb625 */ /* 0x000fcc00078e020d */
[----:B------:R-:W-:-:S04]  /*12f0*/  @!P3 IMAD.WIDE.U32 R12, R23, 0x8, R12 ;  /* 0x00000008170cb825 */ /* 0x000fc800078e000c */
[----:B------:R-:W1:Y:S04]  /*1300*/  @!P1 S2R R23, SR_CTAID.Y ;  /* 0x0000000000179919 */ /* 0x000e680000002600 */
[----:B------:R-:W4:Y:S01]  /*1310*/  @!P3 LDG.E.64 R12, [R12.64] ;  /* 0x000000060c0cb981 */ /* 0x000f22000c1e1b00 */
[----:B-1----:R-:W-:Y:S02]  /*1320*/  @!P1 IMAD R23, R22, c[0x0][0x10], R23 ;  /* 0x0000040016179a24 */ /* 0x002fe400078e0217 */
[----:B0-2---:R-:W-:Y:S01]  /*1330*/  @!P4 FADD.FTZ R20, R20, R14 ;  /* 0x0000000e1414c221 */ /* 0x005fe20000010000 */
[----:B------:R-:W-:Y:S01]  /*1340*/  @!P1 LOP3.LUT R14, R8, 0x1, RZ, 0xc0, !PT ;  /* 0x00000001080e9812 */ /* 0x000fe200078ec0ff */
[----:B------:R-:W-:Y:S01]  /*1350*/  @!P4 FADD.FTZ R21, R21, R15 ;  /* 0x0000000f1515c221 */ /* 0x000fe20000010000 */
[----:B------:R-:W-:-:S03]  /*1360*/  @!P1 MOV R15, 0x4 ;  /* 0x00000004000f9802 */ /* 0x000fc60000000f00 */
[----:B------:R-:W-:-:S04]  /*1370*/  @!P1 IMAD R14, R14, c[0x0][0x10], RZ ;  /* 0x000004000e0e9a24 */ /* 0x000fc800078e02ff */
[----:B------:R-:W-:-:S05]  /*1380*/  @!P1 IMAD R14, R14, c[0x0][0xc], RZ ;  /* 0x000003000e0e9a24 */ /* 0x000fca00078e02ff */
[----:B------:R-:W-:-:S05]  /*1390*/  @!P1 SHF.L.U32 R14, R14, 0x1, RZ ;  /* 0x000000010e0e9819 */ /* 0x000fca00000006ff */
[----:B------:R-:W-:-:S06]  /*13a0*/  @!P1 IMAD.WIDE R14, R14, R15, c[0x0][0x198] ;  /* 0x000066000e0e9625 */ /* 0x000fcc00078e020f */
        /* <DEDUP_REMOVED lines=12> */
.L_x_3102:
[----:B------:R-:W-:-:S04]  /*1470*/  MOV R14, c[0x0][0xc] ;  /* 0x00000300000e7a02 */ /* 0x000fc80000000f00 */
[----:B------:R-:W-:-:S13]  /*1480*/  LOP3.LUT P1, R14, R14, 0x3, RZ, 0xc0, !PT ;  /* 0x000000030e0e7812 */ /* 0x000fda000782c0ff */
[----:B------:R-:W-:Y:S05]  /*1490*/  @!P1 BRA `(.L_x_3099) ;  /* 0x000002f000009947 */ /* 0x000fea0003800000 */
[----:B------:R-:W-:Y:S01]  /*14a0*/  ISETP.EQ.OR P1, PT, R18, R25, P2 ;  /* 0x000000191200720c */ /* 0x000fe20001722670 */
[----:B------:R-:W-:Y:S01]  /*14b0*/  BSSY B0, `(.L_x_3104) ;  /* 0x000000f000007945 */ /* 0x000fe20003800000 */
[----:B------:R-:W-:-:S11]  /*14c0*/  ISETP.NE.AND P3, PT, R14, 0x1, PT ;  /* 0x000000010e00780c */ /* 0x000fd60003f65270 */
[----:B------:R-:W-:Y:S05]  /*14d0*/  @P1 BRA `(.L_x_3105) ;  /* 0x000000c000001947 */ /* 0x000fea0003800000 */
[----:B------:R-:W1:Y:S01]  /*14e0*/  S2R R15, SR_CTAID.Y ;  /* 0x00000000000f7919 */ /* 0x000e620000002600 */
[----:B------:R-:W-:Y:S01]  /*14f0*/  LOP3.LUT R12, R8, 0x1, RZ, 0xc0, !PT ;  /* 0x00000001080c7812 */ /* 0x000fe200078ec0ff */
[----:B------:R-:W-:-:S04]  /*1500*/  HFMA2.MMA R13, -RZ, RZ, 0, 2.384185791015625e-07 ;  /* 0x00000004ff0d7435 */ /* 0x000fc800000001ff */
[----:B------:R-:W-:-:S04]  /*1510*/  IMAD R12, R12, c[0x0][0x10], RZ ;  /* 0x000004000c0c7a24 */ /* 0x000fc800078e02ff */
[----:B------:R-:W-:-:S05]  /*1520*/  IMAD R12, R12, c[0x0][0xc], RZ ;  /* 0x000003000c0c7a24 */ /* 0x000fca00078e02ff */
[----:B------:R-:W-:-:S05]  /*1530*/  SHF.L.U32 R12, R12, 0x1, RZ ;  /* 0x000000010c0c7819 */ /* 0x000fca00000006ff */
[----:B------:R-:W-:-:S04]  /*1540*/  IMAD.WIDE R12, R12, R13, c[0x0][0x198] ;  /* 0x000066000c0c7625 */ /* 0x000fc800078e020d */
[----:B-1----:R-:W-:-:S04]  /*1550*/  IMAD R15, R18, c[0x0][0x10], R15 ;  /* 0x00000400120f7a24 */ /* 0x002fc800078e020f */
[----:B------:R-:W-:-:S06]  /*1560*/  IMAD.WIDE.U32 R12, R15, 0x8, R12 ;  /* 0x000000080f0c7825 */ /* 0x000fcc00078e000c */
[----:B------:R-:W2:Y:S02]  /*1570*/  LDG.E.64 R12, [R12.64] ;  /* 0x000000060c0c7981 */ /* 0x000ea4000c1e1b00 */
[----:B0-2---:R-:W-:Y:S02]  /*1580*/  FADD.FTZ R20, R20, R12 ;  /* 0x0000000c14147221 */ /* 0x005fe40000010000 */
[----:B------:R-:W-:Y:S02]  /*1590*/  FADD.FTZ R21, R21, R13 ;  /* 0x0000000d15157221 */ /* 0x000fe40000010000 */
.L_x_3105:
[----:B------:R-:W-:Y:S05]  /*15a0*/  BSYNC B0 ;  /* 0x0000000000007941 */ /* 0x000fea0003800000 */
.L_x_3104:
[----:B------:R-:W-:Y:S05]  /*15b0*/  @!P3 BRA `(.L_x_3099) ;  /* 0x000001d00000b947 */ /* 0x000fea0003800000 */
[C---:B------:R-:W-:Y:S02]  /*15c0*/  IADD3 R16, R18.reuse, 0x2, RZ ;  /* 0x0000000212107810 */ /* 0x040fe40007ffe0ff */
[----:B------:R-:W-:Y:S02]  /*15d0*/  IADD3 R18, R18, 0x1, RZ ;  /* 0x0000000112127810 */ /* 0x000fe40007ffe0ff */
[-C--:B------:R-:W-:Y:S02]  /*15e0*/  ISETP.EQ.OR P1, PT, R16, R25.reuse, P2 ;  /* 0x000000191000720c */ /* 0x080fe40001722670 */
[----:B------:R-:W-:-:S02]  /*15f0*/  ISETP.EQ.OR P3, PT, R18, R25, P2 ;  /* 0x000000191200720c */ /* 0x000fc40001762670 */
[----:B------:R-:W-:-:S11]  /*1600*/  ISETP.EQ.OR P1, PT, R14, 0x2, P1 ;  /* 0x000000020e00780c */ /* 0x000fd60000f22670 */
[----:B------:R-:W1:Y:S01]  /*1610*/  @!P3 S2R R17, SR_CTAID.Y ;  /* 0x000000000011b919 */ /* 0x000e620000002600 */
[C---:B------:R-:W-:Y:S02]  /*1620*/  @!P3 LOP3.LUT R12, R8.reuse, 0x1, RZ, 0xc0, !PT ;  /* 0x00000001080cb812 */ /* 0x040fe400078ec0ff */
[----:B------:R-:W-:Y:S01]  /*1630*/  @!P1 LOP3.LUT R13, R8, 0x1, RZ, 0xc0, !PT ;  /* 0x00000001080d9812 */ /* 0x000fe200078ec0ff */
[----:B------:R-:W2:Y:S01]  /*1640*/  @!P1 S2R R19, SR_CTAID.Y ;  /* 0x0000000000139919 */ /* 0x000ea20000002600 */
[----:B------:R-:W-:Y:S01]  /*1650*/  @!P3 MOV R15, 0x4 ;  /* 0x00000004000fb802 */ /* 0x000fe20000000f00 */
[----:B------:R-:W-:Y:S02]  /*1660*/  @!P3 IMAD R12, R12, c[0x0][0x10], RZ ;  /* 0x000004000c0cba24 */ /* 0x000fe400078e02ff */
[----:B------:R-:W-:Y:S02]  /*1670*/  @!P1 IMAD R13, R13, c[0x0][0x10], RZ ;  /* 0x000004000d0d9a24 */ /* 0x000fe400078e02ff */
[----:B------:R-:W-:-:S02]  /*1680*/  @!P3 IMAD R12, R12, c[0x0][0xc], RZ ;  /* 0x000003000c0cba24 */ /* 0x000fc400078e02ff */
[----:B------:R-:W-:-:S03]  /*1690*/  @!P1 IMAD R13, R13, c[0x0][0xc], RZ ;  /* 0x000003000d0d9a24 */ /* 0x000fc600078e02ff */
[----:B------:R-:W-:Y:S02]  /*16a0*/  @!P3 SHF.L.U32 R12, R12, 0x1, RZ ;  /* 0x000000010c0cb819 */ /* 0x000fe400000006ff */
[----:B------:R-:W-:-:S03]  /*16b0*/  @!P1 SHF.L.U32 R13, R13, 0x1, RZ ;  /* 0x000000010d0d9819 */ /* 0x000fc600000006ff */
[----:B------:R-:W-:Y:S01]  /*16c0*/  @!P3 IMAD.WIDE R14, R12, R15, c[0x0][0x198] ;  /* 0x000066000c0eb625 */ /* 0x000fe200078e020f */
[----:B------:R-:W-:-:S03]  /*16d0*/  @!P1 MOV R12, 0x4 ;  /* 0x00000004000c9802 */ /* 0x000fc60000000f00 */
[----:B-1----:R-:W-:Y:S02]  /*16e0*/  @!P3 IMAD R17, R18, c[0x0][0x10], R17 ;  /* 0x000004001211ba24 */ /* 0x002fe400078e0211 */
[----:B------:R-:W-:-:S04]  /*16f0*/  @!P1 IMAD.WIDE R12, R13, R12, c[0x0][0x198] ;  /* 0x000066000d0c9625 */ /* 0x000fc800078e020c */
[----:B--2---:R-:W-:Y:S02]  /*1700*/  @!P1 IMAD R19, R16, c[0x0][0x10], R19 ;  /* 0x0000040010139a24 */ /* 0x004fe400078e0213 */
[----:B------:R-:W-:-:S04]  /*1710*/  @!P3 IMAD.WIDE.U32 R14, R17, 0x8, R14 ;  /* 0x00000008110eb825 */ /* 0x000fc800078e000e */
[----:B------:R-:W-:Y:S02]  /*1720*/  @!P1 IMAD.WIDE.U32 R12, R19, 0x8, R12 ;  /* 0x00000008130c9825 */ /* 0x000fe400078e000c */
[----:B------:R-:W2:Y:S04]  /*1730*/  @!P3 LDG.E.64 R14, [R14.64] ;  /* 0x000000060e0eb981 */ /* 0x000ea8000c1e1b00 */
[----:B------:R-:W3:Y:S01]  /*1740*/  @!P1 LDG.E.64 R12, [R12.64] ;  /* 0x000000060c0c9981 */ /* 0x000ee2000c1e1b00 */
[----:B0-2---:R-:W-:Y:S02]  /*1750*/  @!P3 FADD.FTZ R20, R20, R14 ;  /* 0x0000000e1414b221 */ /* 0x005fe40000010000 */
[----:B------:R-:W-:Y:S02]  /*1760*/  @!P3 FADD.FTZ R21, R21, R15 ;  /* 0x0000000f1515b221 */ /* 0x000fe40000010000 */
[----:B---3--:R-:W-:-:S02]  /*1770*/  @!P1 FADD.FTZ R20, R20, R12 ;  /* 0x0000000c14149221 */ /* 0x008fc40000010000 */
[----:B------:R-:W-:-:S04]  /*1780*/  @!P1 FADD.FTZ R21, R21, R13 ;  /* 0x0000000d15159221 */ /* 0x000fc80000010000 */
.L_x_3099:
[----:B------:R-:W-:Y:S01]  /*1790*/  LOP3.LUT P1, RZ, R25, R26, RZ, 0xfc, !PT ;  /* 0x0000001a19ff7212 */ /* 0x000fe2000782fcff */
[----:B------:R-:W-:Y:S01]  /*17a0*/  @!P2 STS.64 [0xb0], R20 ;  /* 0x0000b014ff00a388 */ /* 0x000fe20000000a00 */
[----:B------:R-:W-:Y:S01]  /*17b0*/  ISETP.EQ.U32.AND P3, PT, RZ, c[0x0][0x168], PT ;  /* 0x00005a00ff007a0c */ /* 0x000fe20003f62070 */
[----:B------:R-:W-:Y:S01]  /*17c0*/  HFMA2.MMA R13, -RZ, RZ, 0, 2.384185791015625e-07 ;  /* 0x00000004ff0d7435 */ /* 0x000fe200000001ff */
[----:B------:R-:W-:Y:S02]  /*17d0*/  IADD3 R2, R7, R2, RZ ;  /* 0x0000000207027210 */ /* 0x000fe40007ffe0ff */
[----:B------:R-:W-:-:S07]  /*17e0*/  ISETP.EQ.OR.EX P1, PT, RZ, c[0x0][0x16c], P1, P3 ;  /* 0x00005b00ff007a0c */ /* 0x000fce0000f22730 */
[----:B------:R-:W-:-:S04]  /*17f0*/  IMAD.WIDE R14, R2, R13, c[0x0][0x178] ;  /* 0x00005e00020e7625 */ /* 0x000fc800078e020d */
[----:B------:R-:W-:Y:S02]  /*1800*/  IMAD.WIDE R12, R2, R13, c[0x0][0x180] ;  /* 0x00006000020c7625 */ /* 0x000fe400078e020d */
[----:B------:R-:W-:Y:S02]  /*1810*/  @!P1 MOV R18, 0x8 ;  /* 0x0000000800129802 */ /* 0x000fe40000000f00 */
[----:B------:R-:W-:Y:S02]  /*1820*/  @!P1 FMUL.FTZ R17, R21, c[0x0][0x1f4] ;  /* 0x00007d0015119a20 */ /* 0x000fe40000410000 */
[----:B------:R-:W-:Y:S02]  /*1830*/  @!P1 FMUL.FTZ R16, R20, c[0x0][0x1f4] ;  /* 0x00007d0014109a20 */ /* 0x000fe40000410000 */
[----:B------:R-:W-:-:S05]  /*1840*/  @!P1 IMAD.WIDE R18, R9, R18, c[0x0][0x168] ;  /* 0x00005a0009129625 */ /* 0x000fca00078e0212 */
[----:B------:R1:W-:Y:S04]  /*1850*/  @!P1 STG.E.64 [R18.64], R16 ;  /* 0x0000001012009986 */ /* 0x0003e8000c101b06 */
[----:B------:R-:W-:Y:S06]  /*1860*/  BAR.SYNC.DEFER_BLOCKING 0x0 ;  /* 0x0000000000007b1d */ /* 0x000fec0000010000 */
[----:B------:R-:W2:Y:S04]  /*1870*/  LDG.E.64 R14, [R14.64] ;  /* 0x000000060e0e7981 */ /* 0x000ea8000c1e1b00 */
[----:B------:R-:W2:Y:S01]  /*1880*/  LDG.E.64 R12, [R12.64] ;  /* 0x000000060c0c7981 */ /* 0x000ea2000c1e1b00 */
[----:B-1----:R-:W-:-:S02]  /*1890*/  PRMT R17, RZ, 0x5410, R29 ;  /* 0x00005410ff117816 */ /* 0x002fc4000000001d */
[----:B------:R-:W-:Y:S01]  /*18a0*/  PRMT R19, RZ, 0x7610, R29 ;  /* 0x00007610ff137816 */ /* 0x000fe2000000001d */
[----:B------:R-:W1:Y:S01]  /*18b0*/  LDS.64 R22, [0xb0] ;  /* 0x0000b000ff167984 */ /* 0x000e620000000a00 */
[--C-:B------:R-:W-:Y:S02]  /*18c0*/  PRMT R29, RZ, 0x5410, R31.reuse ;  /* 0x00005410ff1d7816 */ /* 0x100fe4000000001f */
[----:B------:R-:W-:Y:S02]  /*18d0*/  ISETP.NE.AND P4, PT, RZ, UR5, PT ;  /* 0x00000005ff007c0c */ /* 0x000fe4000bf85270 */
[----:B0-----:R-:W-:Y:S02]  /*18e0*/  PRMT R21, RZ, 0x5410, R30 ;  /* 0x00005410ff157816 */ /* 0x001fe4000000001e */
[----:B------:R-:W-:Y:S02]  /*18f0*/  PRMT R31, RZ, 0x7610, R31 ;  /* 0x00007610ff1f7816 */ /* 0x000fe4000000001f */
[----:B------:R-:W-:-:S02]  /*1900*/  PRMT R33, RZ, 0x5410, R32 ;  /* 0x00005410ff217816 */ /* 0x000fc40000000020 */
[----:B------:R-:W-:Y:S02]  /*1910*/  PRMT R39, RZ, 0x7610, R32 ;  /* 0x00007610ff277816 */ /* 0x000fe40000000020 */
[----:B------:R-:W-:Y:S02]  /*1920*/  ISETP.GE.U32.AND P2, PT, R5, c[0x0][0x1c8], PT ;  /* 0x0000720005007a0c */ /* 0x000fe40003f46070 */
[----:B------:R-:W-:Y:S02]  /*1930*/  ISETP.GE.U32.AND P3, PT, R4, c[0x0][0x1c8], PT ;  /* 0x0000720004007a0c */ /* 0x000fe40003f66070 */
[----:B------:R-:W-:Y:S02]  /*1940*/  ISETP.GE.AND.EX P2, PT, R0, c[0x0][0x1cc], PT, P2 ;  /* 0x0000730000007a0c */ /* 0x000fe40003f46320 */
[----:B------:R-:W-:Y:S02]  /*1950*/  ISETP.GE.AND.EX P3, PT, R27, c[0x0][0x1cc], PT, P3 ;  /* 0x000073001b007a0c */ /* 0x000fe40003f66330 */
[----:B------:R-:W-:-:S02]  /*1960*/  ISETP.GT.U32.OR P2, PT, R26, 0x22f, P2 ;  /* 0x0000022f1a00780c */ /* 0x000fc40001744470 */
[----:B------:R-:W-:Y:S01]  /*1970*/  ISETP.GT.U32.OR P3, PT, R26, 0x22f, P3 ;  /* 0x0000022f1a00780c */ /* 0x000fe20001f64470 */
[----:B-1----:R-:W-:-:S04]  /*1980*/  FMUL.FTZ R22, R22, c[0x0][0x1f4] ;  /* 0x00007d0016167a20 */ /* 0x002fc80000410000 */
[----:B------:R-:W-:Y:S02]  /*1990*/  FMUL.FTZ R2, R22, R22 ;  /* 0x0000001616027220 */ /* 0x000fe40000410000 */
[----:B------:R-:W-:Y:S02]  /*19a0*/  FADD.FTZ R17, R17, -R22 ;  /* 0x8000001611117221 */ /* 0x000fe40000010000 */
[----:B------:R-:W-:Y:S01]  /*19b0*/  FFMA.FTZ R23, R23, c[0x0][0x1f4], -R2 ;  /* 0x00007d0017177a23 */ /* 0x000fe20000010802 */
[----:B------:R-:W-:Y:S01]  /*19c0*/  MOV R2, 0x3f800000 ;  /* 0x3f80000000027802 */ /* 0x000fe20000000f00 */
[--C-:B------:R-:W-:Y:S02]  /*19d0*/  FADD.FTZ R19, R19, -R22.reuse ;  /* 0x8000001613137221 */ /* 0x100fe40000010000 */
[--C-:B------:R-:W-:Y:S01]  /*19e0*/  FADD.FTZ R21, R21, -R22.reuse ;  /* 0x8000001615157221 */ /* 0x100fe20000010000 */
[----:B------:R-:W-:Y:S01]  /*19f0*/  FSETP.GTU.FTZ.AND P1, PT, R23, RZ, PT ;  /* 0x000000ff1700720b */ /* 0x000fe20003f3c000 */
[----:B------:R-:W-:-:S02]  /*1a00*/  FADD.FTZ R29, R29, -R22 ;  /* 0x800000161d1d7221 */ /* 0x000fc40000010000 */
[--C-:B------:R-:W-:Y:S02]  /*1a10*/  FADD.FTZ R31, R31, -R22.reuse ;  /* 0x800000161f1f7221 */ /* 0x100fe40000010000 */
[--C-:B------:R-:W-:Y:S02]  /*1a20*/  FADD.FTZ R33, R33, -R22.reuse ;  /* 0x8000001621217221 */ /* 0x100fe40000010000 */
[----:B------:R-:W-:-:S06]  /*1a30*/  FADD.FTZ R39, R39, -R22 ;  /* 0x8000001627277221 */ /* 0x000fcc0000010000 */
[----:B------:R-:W-:-:S04]  /*1a40*/  @P1 FADD.FTZ R23, R23, c[0x0][0x188] ;  /* 0x0000620017171621 */ /* 0x000fc80000010000 */
[----:B------:R0:W1:Y:S01]  /*1a50*/  @P1 MUFU.RSQ R2, R23 ;  /* 0x0000001700021308 */ /* 0x0000620000001400 */
[----:B------:R-:W-:-:S04]  /*1a60*/  ISETP.GE.U32.AND P1, PT, R3, c[0x0][0x1c8], PT ;  /* 0x0000720003007a0c */ /* 0x000fc80003f26070 */
[----:B------:R-:W-:Y:S02]  /*1a70*/  ISETP.GE.AND.EX P1, PT, R28, c[0x0][0x1cc], PT, P1 ;  /* 0x000073001c007a0c */ /* 0x000fe40003f26310 */
[----:B0-----:R-:W-:Y:S02]  /*1a80*/  PRMT R23, RZ, 0x7610, R30 ;  /* 0x00007610ff177816 */ /* 0x001fe4000000001e */
[----:B------:R-:W-:-:S03]  /*1a90*/  ISETP.GT.U32.OR P1, PT, R26, 0x22f, P1 ;  /* 0x0000022f1a00780c */ /* 0x000fc60000f24470 */
[----:B------:R-:W-:Y:S02]  /*1aa0*/  FADD.FTZ R23, R23, -R22 ;  /* 0x8000001617177221 */ /* 0x000fe40000010000 */
[-C--:B-1----:R-:W-:Y:S02]  /*1ab0*/  FMUL.FTZ R17, R17, R2.reuse ;  /* 0x0000000211117220 */ /* 0x082fe40000410000 */
[-C--:B------:R-:W-:Y:S02]  /*1ac0*/  FMUL.FTZ R22, R19, R2.reuse ;  /* 0x0000000213167220 */ /* 0x080fe40000410000 */
[-C--:B------:R-:W-:Y:S02]  /*1ad0*/  FMUL.FTZ R21, R21, R2.reuse ;  /* 0x0000000215157220 */ /* 0x080fe40000410000 */
[-C--:B------:R-:W-:Y:S02]  /*1ae0*/  FMUL.FTZ R30, R23, R2.reuse ;  /* 0x00000002171e7220 */ /* 0x080fe40000410000 */
[----:B------:R-:W-:-:S02]  /*1af0*/  FMUL.FTZ R29, R29, R2 ;  /* 0x000000021d1d7220 */ /* 0x000fc40000410000 */
[-C--:B------:R-:W-:Y:S02]  /*1b00*/  FMUL.FTZ R32, R31, R2.reuse ;  /* 0x000000021f207220 */ /* 0x080fe40000410000 */
[-C--:B------:R-:W-:Y:S02]  /*1b10*/  FMUL.FTZ R33, R33, R2.reuse ;  /* 0x0000000221217220 */ /* 0x080fe40000410000 */
[----:B------:R-:W-:Y:S02]  /*1b20*/  FMUL.FTZ R2, R39, R2 ;  /* 0x0000000227027220 */ /* 0x000fe40000410000 */
[C-C-:B--2---:R-:W-:Y:S02]  /*1b30*/  FFMA.FTZ R20, R14.reuse, R17, R12.reuse ;  /* 0x000000110e147223 */ /* 0x144fe4000001000c */
[C-C-:B------:R-:W-:Y:S02]  /*1b40*/  FFMA.FTZ R18, R14.reuse, R21, R12.reuse ;  /* 0x000000150e127223 */ /* 0x140fe4000001000c */
[----:B------:R-:W-:-:S02]  /*1b50*/  FFMA.FTZ R16, R14, R29, R12 ;  /* 0x0000001d0e107223 */ /* 0x000fc4000001000c */
[----:B------:R-:W-:Y:S02]  /*1b60*/  FFMA.FTZ R17, R14, R33, R12 ;  /* 0x000000210e117223 */ /* 0x000fe4000001000c */
[C-C-:B------:R-:W-:Y:S02]  /*1b70*/  FFMA.FTZ R21, R15.reuse, R30, R13.reuse ;  /* 0x0000001e0f157223 */ /* 0x140fe4000001000d */
[C-C-:B------:R-:W-:Y:S02]  /*1b80*/  FFMA.FTZ R19, R15.reuse, R32, R13.reuse ;  /* 0x000000200f137223 */ /* 0x140fe4000001000d */
[C-C-:B------:R-:W-:Y:S02]  /*1b90*/  FFMA.FTZ R2, R15.reuse, R2, R13.reuse ;  /* 0x000000020f027223 */ /* 0x140fe4000001000d */
[----:B------:R-:W-:Y:S01]  /*1ba0*/  FFMA.FTZ R23, R15, R22, R13 ;  /* 0x000000160f177223 */ /* 0x000fe2000001000d */
[----:B------:R-:W-:Y:S05]  /*1bb0*/  @!P4 BRA `(.L_x_3106) ;  /* 0x000000a00000c947 */ /* 0x000fea0003800000 */
        /* <DEDUP_REMOVED lines=9> */
[----:B-1----:R-:W-:-:S05]  /*1c50*/  FMUL.FTZ R23, R23, R22 ;  /* 0x0000001617177220 */ /* 0x002fca0000410000 */
.L_x_3106:
[----:B------:R-:W-:Y:S01]  /*1c60*/  BSSY B0, `(.L_x_3107) ;  /* 0x000000c000007945 */ /* 0x000fe20003800000 */
[----:B------:R-:W-:Y:S05]  /*1c70*/  @!P0 BRA `(.L_x_3108) ;  /* 0x000000a000008947 */ /* 0x000fea0003800000 */
[----:B------:R-:W-:Y:S01]  /*1c80*/  MOV R12, R34 ;  /* 0x00000022000c7202 */ /* 0x000fe20000000f00 */
[----:B------:R-:W-:Y:S01]  /*1c90*/  IMAD R15, R10, c[0x0][0x1c0], RZ ;  /* 0x000070000a0f7a24 */ /* 0x000fe200078e02ff */
[----:B------:R-:W-:Y:S02]  /*1ca0*/  MOV R13, R37 ;  /* 0x00000025000d7202 */ /* 0x000fe40000000f00 */
[----:B------:R-:W-:Y:S01]  /*1cb0*/  F2FP.BF16.PACK_AB R23, R23, R20 ;  /* 0x000000141717723e */ /* 0x000fe200000010ff */
[C---:B------:R-:W-:Y:S02]  /*1cc0*/  IMAD R15, R24.reuse, c[0x0][0x1c4], R15 ;  /* 0x00007100180f7a24 */ /* 0x040fe400078e020f */
[----:B------:R-:W-:-:S05]  /*1cd0*/  IMAD.WIDE.U32 R12, R24, c[0x0][0x1c0], R12 ;  /* 0x00007000180c7a25 */ /* 0x000fca00078e000c */
[----:B------:R-:W-:Y:S02]  /*1ce0*/  IADD3 R15, R13, R15, RZ ;  /* 0x0000000f0d0f7210 */ /* 0x000fe40007ffe0ff */
[----:B------:R-:W-:-:S04]  /*1cf0*/  LEA R14, P5, R12, c[0x0][0x160], 0x1 ;  /* 0x000058000c0e7a11 */ /* 0x000fc800078a08ff */
[----:B------:R-:W-:-:S05]  /*1d00*/  LEA.HI.X R15, R12, c[0x0][0x164], R15, 0x1, P5 ;  /* 0x000059000c0f7a11 */ /* 0x000fca00028f0c0f */
[----:B------:R0:W-:Y:S04]  /*1d10*/  STG.E [R14.64], R23 ;  /* 0x000000170e007986 */ /* 0x0001e8000c101906 */
.L_x_3108:
[----:B------:R-:W-:Y:S05]  /*1d20*/  BSYNC B0 ;  /* 0x0000000000007941 */ /* 0x000fea0003800000 */
.L_x_3107:
[----:B------:R-:W-:Y:S05]  /*1d30*/  @!P4 BRA `(.L_x_3109) ;  /* 0x000000a00000c947 */ /* 0x000fea0003800000 */
        /* <DEDUP_REMOVED lines=10> */
.L_x_3109:
[----:B------:R-:W-:Y:S01]  /*1de0*/  BSSY B0, `(.L_x_3110) ;  /* 0x000000c000007945 */ /* 0x000fe20003800000 */
[----:B------:R-:W-:Y:S05]  /*1df0*/  @P2 BRA `(.L_x_3111) ;  /* 0x000000a000002947 */ /* 0x000fea0003800000 */
[----:B------:R-:W-:Y:S01]  /*1e00*/  MOV R12, R34 ;  /* 0x00000022000c7202 */ /* 0x000fe20000000f00 */
[----:B------:R-:W-:Y:S01]  /*1e10*/  IMAD R0, R0, c[0x0][0x1c0], RZ ;  /* 0x0000700000007a24 */ /* 0x000fe200078e02ff */
[----:B------:R-:W-:Y:S02]  /*1e20*/  MOV R13, R37 ;  /* 0x00000025000d7202 */ /* 0x000fe40000000f00 */
[----:B------:R-:W-:Y:S01]  /*1e30*/  F2FP.BF16.PACK_AB R21, R21, R18 ;  /* 0x000000121515723e */ /* 0x000fe200000010ff */
[C---:B0-----:R-:W-:Y:S02]  /*1e40*/  IMAD R23, R5.reuse, c[0x0][0x1c4], R0 ;  /* 0x0000710005177a24 */ /* 0x041fe400078e0200 */
[----:B------:R-:W-:-:S05]  /*1e50*/  IMAD.WIDE.U32 R14, R5, c[0x0][0x1c0], R12 ;  /* 0x00007000050e7a25 */ /* 0x000fca00078e000c */
[----:B------:R-:W-:Y:S02]  /*1e60*/  IADD3 R23, R15, R23, RZ ;  /* 0x000000170f177210 */ /* 0x000fe40007ffe0ff */
[----:B------:R-:W-:-:S04]  /*1e70*/  LEA R12, P2, R14, c[0x0][0x160], 0x1 ;  /* 0x000058000e0c7a11 */ /* 0x000fc800078408ff */
[----:B------:R-:W-:-:S05]  /*1e80*/  LEA.HI.X R13, R14, c[0x0][0x164], R23, 0x1, P2 ;  /* 0x000059000e0d7a11 */ /* 0x000fca00010f0c17 */
[----:B------:R0:W-:Y:S04]  /*1e90*/  STG.E [R12.64], R21 ;  /* 0x000000150c007986 */ /* 0x0001e8000c101906 */
.L_x_3111:
[----:B------:R-:W-:Y:S05]  /*1ea0*/  BSYNC B0 ;  /* 0x0000000000007941 */ /* 0x000fea0003800000 */
.L_x_3110:
        /* <DEDUP_REMOVED lines=11> */
.L_x_3112:
[----:B------:R-:W-:Y:S01]  /*1f60*/  BSSY B0, `(.L_x_3113) ;  /* 0x000000c000007945 */ /* 0x000fe20003800000 */
[----:B------:R-:W-:Y:S05]  /*1f70*/  @P3 BRA `(.L_x_3114) ;  /* 0x000000a000003947 */ /* 0x000fea0003800000 */
[----:B0-----:R-:W-:Y:S01]  /*1f80*/  MOV R12, R34 ;  /* 0x00000022000c7202 */ /* 0x001fe20000000f00 */
        /* <DEDUP_REMOVED lines=9> */
.L_x_3114:
[----:B------:R-:W-:Y:S05]  /*2020*/  BSYNC B0 ;  /* 0x0000000000007941 */ /* 0x000fea0003800000 */
.L_x_3113:
        /* <DEDUP_REMOVED lines=11> */
.L_x_3115:
[----:B------:R-:W-:Y:S01]  /*20e0*/  BSSY B0, `(.L_x_3116) ;  /* 0x000000b000007945 */ /* 0x000fe20003800000 */
[----:B------:R-:W-:Y:S05]  /*20f0*/  @P1 BRA `(.L_x_3117) ;  /* 0x0000009000001947 */ /* 0x000fea0003800000 */
[----:B------:R-:W-:Y:S01]  /*2100*/  MOV R35, R37 ;  /* 0x0000002500237202 */ /* 0x000fe20000000f00 */
[----:B------:R-:W-:Y:S01]  /*2110*/  IMAD R28, R28, c[0x0][0x1c0], RZ ;  /* 0x000070001c1c7a24 */ /* 0x000fe200078e02ff */
[----:B------:R-:W-:-:S03]  /*2120*/  F2FP.BF16.PACK_AB R17, R2, R17 ;  /* 0x000000110211723e */ /* 0x000fc600000010ff */
[----:B------:R-:W-:-:S04]  /*2130*/  IMAD.WIDE.U32 R34, R3, c[0x0][0x1c0], R34 ;  /* 0x0000700003227a25 */ /* 0x000fc800078e0022 */
[----:B0-----:R-:W-:Y:S01]  /*2140*/  IMAD R13, R3, c[0x0][0x1c4], R28 ;  /* 0x00007100030d7a24 */ /* 0x001fe200078e021c */
[----:B------:R-:W-:-:S04]  /*2150*/  LEA R12, P1, R34, c[0x0][0x160], 0x1 ;  /* 0x00005800220c7a11 */ /* 0x000fc800078208ff */
[----:B------:R-:W-:-:S04]  /*2160*/  IADD3 R13, R35, R13, RZ ;  /* 0x0000000d230d7210 */ /* 0x000fc80007ffe0ff */
[----:B------:R-:W-:-:S05]  /*2170*/  LEA.HI.X R13, R34, c[0x0][0x164], R13, 0x1, P1 ;  /* 0x00005900220d7a11 */ /* 0x000fca00008f0c0d */
[----:B------:R0:W-:Y:S02]  /*2180*/  STG.E [R12.64], R17 ;  /* 0x000000110c007986 */ /* 0x0001e4000c101906 */
.L_x_3117:
[----:B------:R-:W-:Y:S05]  /*2190*/  BSYNC B0 ;  /* 0x0000000000007941 */ /* 0x000fea0003800000 */
.L_x_3116:
[----:B------:R-:W-:Y:S02]  /*21a0*/  IADD3 R9, R9, c[0x0][0x10], RZ ;  /* 0x0000040009097a10 */ /* 0x000fe40007ffe0ff */
[----:B------:R-:W-:Y:S02]  /*21b0*/  IADD3 R8, R8, 0x1, RZ ;  /* 0x0000000108087810 */ /* 0x000fe40007ffe0ff */
[----:B------:R-:W-:-:S13]  /*21c0*/  ISETP.GE.AND P1, PT, R9, UR4, PT ;  /* 0x0000000409007c0c */ /* 0x000fda000bf26270 */
[----:B------:R-:W-:Y:S01]  /*21d0*/  @P1 CALL.REL.NOINC `(.L_x_3118) ;  /* 0x0000001000001944 */ /* 0x000fe20003c00000 */
[----:B------:R-:W-:Y:S05]  /*21e0*/  BRA `(.L_x_3119) ;  /* 0xffffdff000007947 */ /* 0x000fea000383ffff */
.L_x_3118:
[----:B------:R-:W-:Y:S05]  /*21f0*/  EXIT ;  /* 0x000000000000794d */ /* 0x000fea0003800000 */
.L_x_3120:
        /* <DEDUP_REMOVED lines=16> */
.L_x_5186:


//--------------------- .text._Z35group_norm_nhwc_fwd_one_pass_kernelI11Bf16IOFp32WLi128ELi70ELi560EEv26Group_norm_nhwc_fwd_params --------------------------
	.section	.text._Z35group_norm_nhwc_fwd_one_pass_kernelI11Bf16IOFp32WLi128ELi70ELi560EEv26Group_norm_nhwc_fwd_params,"ax",@progbits
	.sectioninfo	@"SHI_REGISTERS=56"
	.align	128
        .global         _Z35group_norm_nhwc_fwd_one_pass_kernelI11Bf16IOFp32WLi128ELi70ELi560EEv26Group_norm_nhwc_fwd_params
        .type           _Z35group_norm_nhwc_fwd_one_pass_kernelI11Bf16IOFp32WLi128ELi70ELi560EEv26Group_norm_nhwc_fwd_params,@function
        .size           _Z35group_norm_nhwc_fwd_one_pass_kernelI11Bf16IOFp32WLi128ELi70ELi560EEv26Group_norm_nhwc_fwd_params,(.L_x_5187 - _Z35group_norm_nhwc_fwd_one_pass_kernelI11Bf16IOFp32WLi128ELi70ELi560EEv26Group_norm_nhwc_fwd_params)
        .other          _Z35group_norm_nhwc_fwd_one_pass_kernelI11Bf16IOFp32WLi128ELi70ELi560EEv26Group_norm_nhwc_fwd_params,@"STO_CUDA_ENTRY STV_DEFAULT"
_Z35group_norm_nhwc_fwd_one_pass_kernelI11Bf16IOFp32WLi128ELi70ELi560EEv26Group_norm_nhwc_fwd_params:
.text._Z35group_norm_nhwc_fwd_one_pass_kernelI11Bf16IOFp32WLi128ELi70ELi560EEv26Group_norm_nhwc_fwd_params:
        /* <DEDUP_REMOVED lines=25> */
[C---:B------:R-:W-:Y:S02]  /*0190*/  IADD3 R43, R45.reuse, 0x10, RZ ;  /* 0x000000102d2b7810 */ /* 0x040fe40007ffe0ff */
[----:B------:R-:W-:Y:S02]  /*01a0*/  ISETP.GE.AND.EX P0, PT, R4, c[0x0][0x1cc], PT, P0 ;  /* 0x0000730004007a0c */ /* 0x000fe40003f06300 */
[----:B------:R-:W-:-:S02]  /*01b0*/  IADD3 R42, R45, 0x20, RZ ;  /* 0x000000202d2a7810 */ /* 0x000fc40007ffe0ff */
[----:B------:R-:W-:Y:S02]  /*01c0*/  ISETP.LT.U32.AND P0, PT, R0, 0x230, !P0 ;  /* 0x000002300000780c */ /* 0x000fe40004701070 */
[C---:B------:R-:W-:Y:S02]  /*01d0*/  IADD3 R41, R45.reuse, 0x30, RZ ;  /* 0x000000302d297810 */ /* 0x040fe40007ffe0ff */
[C---:B------:R-:W-:Y:S02]  /*01e0*/  IADD3 R40, R45.reuse, 0x40, RZ ;  /* 0x000000402d287810 */ /* 0x040fe40007ffe0ff */
[C---:B------:R-:W-:Y:S02]  /*01f0*/  IADD3 R39, R45.reuse, 0x50, RZ ;  /* 0x000000502d277810 */ /* 0x040fe40007ffe0ff */
[C---:B------:R-:W-:Y:S02]  /*0200*/  IADD3 R38, R45.reuse, 0x60, RZ ;  /* 0x000000602d267810 */ /* 0x040fe40007ffe0ff */
[----:B-1----:R-:W-:-:S02]  /*0210*/  IADD3 R37, R45, 0x70, RZ ;  /* 0x000000702d257810 */ /* 0x002fc40007ffe0ff */
.L_x_3155:
[----:B0-----:R-:W-:Y:S02]  /*0220*/  IABS R8, c[0x0][0x1d8] ;  /* 0x0000760000087a13 */ /* 0x001fe40000000000 */
[----:B------:R-:W-:-:S02]  /*0230*/  IABS R10, R46 ;  /* 0x0000002e000a7213 */ /* 0x000fc40000000000 */
[----:B-1----:R-:W0:Y:S01]  /*0240*/  I2F.RP R5, R8 ;  /* 0x0000000800057306 */ /* 0x002e220000209400 */
[----:B------:R-:W-:Y:S02]  /*0250*/  ISETP.GE.U32.AND P4, PT, R43, c[0x0][0x1c8], PT ;  /* 0x000072002b007a0c */ /* 0x000fe40003f86070 */
[----:B------:R-:W-:-:S05]  /*0260*/  SHF.R.S32.HI R11, RZ, 0x1f, R47 ;  /* 0x0000001fff0b7819 */ /* 0x000fca000001142f */
        /* <DEDUP_REMOVED lines=8> */
[----:B------:R-:W-:Y:S01]  /*02f0*/  SHF.R.S32.HI R6, RZ, 0x1f, R42 ;  /* 0x0000001fff067819 */ /* 0x000fe2000001142a */
[----:B------:R-:W-:Y:S02]  /*0300*/  @P0 IMAD R10, R4, c[0x0][0x1c0], RZ ;  /* 0x00007000040a0a24 */ /* 0x000fe400078e02ff */
[----:B------:R-:W-:-:S04]  /*0310*/  IMAD.HI.U32 R7, R7, R9, RZ ;  /* 0x0000000907077227 */ /* 0x000fc800078e00ff */
[----:B------:R-:W-:Y:S01]  /*0320*/  @P0 IMAD R19, R45, c[0x0][0x1c4], R10 ;  /* 0x000071002d130a24 */ /* 0x000fe200078e020a */
        /* <DEDUP_REMOVED lines=8> */
[----:B------:R-:W-:-:S07]  /*03b0*/  ISETP.GE.AND P3, PT, R5, RZ, PT ;  /* 0x000000ff0500720c */ /* 0x000fce0003f66270 */
[----:B------:R-:W-:-:S04]  /*03c0*/  @P1 IADD3 R7, R7, 0x1, RZ ;  /* 0x0000000107071810 */ /* 0x000fc80007ffe0ff */
[----:B------:R-:W-:Y:S02]  /*03d0*/  MOV R9, R7 ;  /* 0x0000000700097202 */ /* 0x000fe40000000f00 */
[----:B------:R-:W-:Y:S02]  /*03e0*/  SHF.R.S32.HI R7, RZ, 0x1f, R41 ;  /* 0x0000001fff077819 */ /* 0x000fe40000011429 */
[----:B------:R-:W-:Y:S02]  /*03f0*/  @!P3 IADD3 R9, -R9, RZ, RZ ;  /* 0x000000ff0909b210 */ /* 0x000fe40007ffe1ff */
[----:B------:R-:W-:Y:S02]  /*0400*/  @!P2 LOP3.LUT R9, RZ, c[0x0][0x1d8], RZ, 0x33, !PT ;  /* 0x00007600ff09aa12 */ /* 0x000fe400078e33ff */
[----:B------:R-:W-:Y:S02]  /*0410*/  ISETP.GE.U32.AND P2, PT, R41, c[0x0][0x1c8], PT ;  /* 0x0000720029007a0c */ /* 0x000fe40003f46070 */
[----:B------:R-:W-:-:S02]  /*0420*/  IADD3 R5, -R9, RZ, RZ ;  /* 0x000000ff09057210 */ /* 0x000fc40007ffe1ff */
[----:B------:R-:W-:Y:S02]  /*0430*/  ISETP.GE.U32.AND P3, PT, R42, c[0x0][0x1c8], PT ;  /* 0x000072002a007a0c */ /* 0x000fe40003f66070 */
[----:B------:R-:W-:Y:S01]  /*0440*/  SHF.R.S32.HI R8, RZ, 0x1f, R9 ;  /* 0x0000001fff087819 */ /* 0x000fe20000011409 */
[----:B------:R-:W-:Y:S01]  /*0450*/  IMAD R48, R5, c[0x0][0x1d8], R46 ;  /* 0x0000760005307a24 */ /* 0x000fe200078e022e */
[----:B------:R-:W-:Y:S02]  /*0460*/  SHF.R.S32.HI R5, RZ, 0x1f, R43 ;  /* 0x0000001fff057819 */ /* 0x000fe4000001142b */
[----:B------:R-:W-:Y:S01]  /*0470*/  ISETP.GE.AND.EX P2, PT, R7, c[0x0][0x1cc], PT, P2 ;  /* 0x0000730007007a0c */ /* 0x000fe20003f46320 */
[----:B------:R-:W-:Y:S01]  /*0480*/  IMAD R48, R48, 0x46, RZ ;  /* 0x0000004630307824 */ /* 0x000fe200078e02ff */
[----:B------:R-:W-:Y:S01]  /*0490*/  ISETP.GE.AND.EX P4, PT, R5, c[0x0][0x1cc], PT, P4 ;  /* 0x0000730005007a0c */ /* 0x000fe20003f86340 */
[----:B------:R-:W-:Y:S01]  /*04a0*/  IMAD R8, R8, c[0x0][0x1d0], RZ ;  /* 0x0000740008087a24 */ /* 0x000fe200078e02ff */
[----:B------:R-:W-:-:S02]  /*04b0*/  ISETP.GE.AND.EX P3, PT, R6, c[0x0][0x1cc], PT, P3 ;  /* 0x0000730006007a0c */ /* 0x000fc40003f66330 */
[----:B------:R-:W-:Y:S01]  /*04c0*/  IADD3 R52, P1, R47, R48, RZ ;  /* 0x000000302f347210 */ /* 0x000fe20007f3e0ff */
[C---:B------:R-:W-:Y:S01]  /*04d0*/  IMAD R51, R9.reuse, c[0x0][0x1d4], R8 ;  /* 0x0000750009337a24 */ /* 0x040fe200078e0208 */
[----:B------:R-:W-:Y:S02]  /*04e0*/  ISETP.GT.U32.OR P4, PT, R0, 0x22f, P4 ;  /* 0x0000022f0000780c */ /* 0x000fe40002784470 */
[----:B------:R-:W-:Y:S02]  /*04f0*/  LEA.HI.X.SX32 R53, R48, R11, 0x1, P1 ;  /* 0x0000000b30357211 */ /* 0x000fe400008f0eff */
[C---:B------:R-:W-:Y:S02]  /*0500*/  ISETP.GT.U32.OR P2, PT, R0.reuse, 0x22f, P2 ;  /* 0x0000022f0000780c */ /* 0x040fe40001744470 */
[----:B------:R-:W-:Y:S01]  /*0510*/  ISETP.GT.U32.OR P3, PT, R0, 0x22f, P3 ;  /* 0x0000022f0000780c */ /* 0x000fe20001f64470 */
[----:B------:R-:W-:Y:S01]  /*0520*/  IMAD.WIDE.U32 R52, R9, c[0x0][0x1d0], R52 ;  /* 0x0000740009347a25 */ /* 0x000fe200078e0034 */
[----:B------:R-:W-:-:S02]  /*0530*/  ISETP.GE.U32.AND P1, PT, R40, c[0x0][0x1c8], PT ;  /* 0x0000720028007a0c */ /* 0x000fc40003f26070 */
[----:B------:R-:W-:Y:S02]  /*0540*/  SHF.R.S32.HI R8, RZ, 0x1f, R40 ;  /* 0x0000001fff087819 */ /* 0x000fe40000011428 */
[----:B------:R-:W-:Y:S01]  /*0550*/  IADD3 R51, R53, R51, RZ ;  /* 0x0000003335337210 */ /* 0x000fe20007ffe0ff */
[----:B------:R-:W-:Y:S01]  /*0560*/  @!P4 IMAD R10, R5, c[0x0][0x1c0], RZ ;  /* 0x00007000050aca24 */ /* 0x000fe200078e02ff */
[-C--:B------:R-:W-:Y:S02]  /*0570*/  @!P4 MOV R50, R52.reuse ;  /* 0x000000340032c202 */ /* 0x080fe40000000f00 */
[-C--:B------:R-:W-:Y:S01]  /*0580*/  @P0 MOV R16, R52.reuse ;  /* 0x0000003400100202 */ /* 0x080fe20000000f00 */
[----:B------:R-:W-:Y:S01]  /*0590*/  @!P2 IMAD R14, R7, c[0x0][0x1c0], RZ ;  /* 0x00007000070eaa24 */ /* 0x000fe200078e02ff */
[-C--:B------:R-:W-:Y:S01]  /*05a0*/  @P0 MOV R17, R51.reuse ;  /* 0x0000003300110202 */ /* 0x080fe20000000f00 */
[----:B------:R-:W-:Y:S01]  /*05b0*/  @!P3 IMAD R11, R6, c[0x0][0x1c0], RZ ;  /* 0x00007000060bba24 */ /* 0x000fe200078e02ff */
[----:B------:R-:W-:Y:S01]  /*05c0*/  ISETP.GE.AND.EX P1, PT, R8, c[0x0][0x1cc], PT, P1 ;  /* 0x0000730008007a0c */ /* 0x000fe20003f26310 */
[C---:B------:R-:W-:Y:S01]  /*05d0*/  @!P4 IMAD R9, R43.reuse, c[0x0][0x1c4], R10 ;  /* 0x000071002b09ca24 */ /* 0x040fe200078e020a */
[----:B------:R-:W-:Y:S01]  /*05e0*/  @!P3 MOV R15, R51 ;  /* 0x00000033000fb202 */ /* 0x000fe20000000f00 */
[----:B------:R-:W-:Y:S01]  /*05f0*/  @!P4 IMAD.WIDE.U32 R12, R43, c[0x0][0x1c0], R50 ;  /* 0x000070002b0cca25 */ /* 0x000fe200078e0032 */
[----:B------:R-:W-:-:S02]  /*0600*/  @!P2 MOV R10, R52 ;  /* 0x00000034000aa202 */ /* 0x000fc40000000f00 */
[----:B------:R-:W-:Y:S01]  /*0610*/  ISETP.GT.U32.OR P1, PT, R0, 0x22f, P1 ;  /* 0x0000022f0000780c */ /* 0x000fe20000f24470 */
[----:B------:R-:W-:Y:S01]  /*0620*/  @!P2 IMAD R25, R41, c[0x0][0x1c4], R14 ;  /* 0x000071002919aa24 */ /* 0x000fe200078e020e */
[----:B------:R-:W-:Y:S01]  /*0630*/  @!P3 MOV R14, R52 ;  /* 0x00000034000eb202 */ /* 0x000fe20000000f00 */
[----:B------:R-:W-:Y:S01]  /*0640*/  @!P3 IMAD R23, R42, c[0x0][0x1c4], R11 ;  /* 0x000071002a17ba24 */ /* 0x000fe200078e020b */
[----:B------:R-:W-:Y:S01]  /*0650*/  @!P2 MOV R11, R51 ;  /* 0x00000033000ba202 */ /* 0x000fe20000000f00 */
[----:B------:R-:W-:Y:S01]  /*0660*/  @P0 IMAD.WIDE.U32 R16, R45, c[0x0][0x1c0], R16 ;  /* 0x000070002d100a25 */ /* 0x000fe200078e0010 */
[----:B------:R-:W-:Y:S02]  /*0670*/  @!P4 IADD3 R9, R13, R9, RZ ;  /* 0x000000090d09c210 */ /* 0x000fe40007ffe0ff */
[----:B------:R-:W-:Y:S01]  /*0680*/  @!P4 LEA R20, P6, R12, c[0x0][0x170], 0x1 ;  /* 0x00005c000c14ca11 */ /* 0x000fe200078c08ff */
[----:B------:R-:W-:Y:S01]  /*0690*/  @!P3 IMAD.WIDE.U32 R14, R42, c[0x0][0x1c0], R14 ;  /* 0x000070002a0eba25 */ /* 0x000fe200078e000e */
[----:B------:R-:W-:-:S02]  /*06a0*/  @P0 IADD3 R13, R17, R19, RZ ;  /* 0x00000013110d0210 */ /* 0x000fc40007ffe0ff */
[----:B------:R-:W-:Y:S01]  /*06b0*/  @P0 LEA R18, P5, R16, c[0x0][0x170], 0x1 ;  /* 0x00005c0010120a11 */ /* 0x000fe200078a08ff */
[----:B------:R-:W-:Y:S01]  /*06c0*/  @!P2 IMAD.WIDE.U32 R10, R41, c[0x0][0x1c0], R10 ;  /* 0x00007000290aaa25 */ /* 0x000fe200078e000a */
[----:B------:R-:W-:Y:S02]  /*06d0*/  @!P4 LEA.HI.X R21, R12, c[0x0][0x174], R9, 0x1, P6 ;  /* 0x00005d000c15ca11 */ /* 0x000fe400030f0c09 */
[----:B------:R-:W-:Y:S02]  /*06e0*/  @P0 LEA.HI.X R19, R16, c[0x0][0x174], R13, 0x1, P5 ;  /* 0x00005d0010130a11 */ /* 0x000fe400028f0c0d */
[----:B------:R-:W-:Y:S02]  /*06f0*/  MOV R9, RZ ;  /* 0x000000ff00097202 */ /* 0x000fe40000000f00 */
[----:B------:R-:W-:Y:S02]  /*0700*/  @!P3 IADD3 R13, R15, R23, RZ ;  /* 0x000000170f0db210 */ /* 0x000fe40007ffe0ff */
[----:B------:R-:W-:-:S02]  /*0710*/  @!P3 LEA R16, P5, R14, c[0x0][0x170], 0x1 ;  /* 0x00005c000e10ba11 */ /* 0x000fc400078a08ff */
[----:B------:R-:W-:Y:S01]  /*0720*/  @!P2 IADD3 R11, R11, R25, RZ ;  /* 0x000000190b0ba210 */ /* 0x000fe20007ffe0ff */
[----:B------:R0:W2:Y:S01]  /*0730*/  @!P4 LDG.E R9, [R20.64] ;  /* 0x000000061409c981 */ /* 0x0000a2000c1e1900 */
[----:B------:R-:W-:Y:S02]  /*0740*/  @!P2 LEA R12, P6, R10, c[0x0][0x170], 0x1 ;  /* 0x00005c000a0caa11 */ /* 0x000fe400078c08ff */
[----:B------:R-:W-:Y:S02]  /*0750*/  @!P3 LEA.HI.X R17, R14, c[0x0][0x174], R13, 0x1, P5 ;  /* 0x00005d000e11ba11 */ /* 0x000fe400028f0c0d */
[----:B------:R-:W-:Y:S01]  /*0760*/  @!P2 LEA.HI.X R13, R10, c[0x0][0x174], R11, 0x1, P6 ;  /* 0x00005d000a0daa11 */ /* 0x000fe200030f0c0b */
[----:B------:R-:W-:Y:S01]  /*0770*/  @!P1 IMAD R15, R8, c[0x0][0x1c0], RZ ;  /* 0x00007000080f9a24 */ /* 0x000fe200078e02ff */
[----:B------:R-:W-:Y:S02]  /*0780*/  ISETP.GE.U32.AND P4, PT, R39, c[0x0][0x1c8], PT ;  /* 0x0000720027007a0c */ /* 0x000fe40003f86070 */
[----:B------:R-:W-:Y:S01]  /*0790*/  SHF.R.S32.HI R10, RZ, 0x1f, R39 ;  /* 0x0000001fff0a7819 */ /* 0x000fe20000011427 */
[----:B------:R-:W-:Y:S01]  /*07a0*/  @!P1 IMAD R23, R40, c[0x0][0x1c4], R15 ;  /* 0x0000710028179a24 */ /* 0x000fe200078e020f */
[----:B------:R-:W-:-:S02]  /*07b0*/  MOV R11, RZ ;  /* 0x000000ff000b7202 */ /* 0x000fc40000000f00 */
[----:B------:R-:W-:Y:S02]  /*07c0*/  ISETP.GE.AND.EX P4, PT, R10, c[0x0][0x1cc], PT, P4 ;  /* 0x000073000a007a0c */ /* 0x000fe40003f86340 */
[----:B------:R-:W-:Y:S02]  /*07d0*/  @!P1 MOV R14, R52 ;  /* 0x00000034000e9202 */ /* 0x000fe40000000f00 */
[----:B------:R-:W-:Y:S01]  /*07e0*/  @!P1 MOV R15, R51 ;  /* 0x00000033000f9202 */ /* 0x000fe20000000f00 */
[----:B------:R1:W3:Y:S01]  /*07f0*/  @P0 LDG.E R11, [R18.64] ;  /* 0x00000006120b0981 */ /* 0x0002e2000c1e1900 */
[----:B------:R-:W-:-:S03]  /*0800*/  ISETP.GT.U32.OR P4, PT, R0, 0x22f, P4 ;  /* 0x0000022f0000780c */ /* 0x000fc60002784470 */
[----:B------:R-:W-:Y:S01]  /*0810*/  @!P1 IMAD.WIDE.U32 R14, R40, c[0x0][0x1c0], R14 ;  /* 0x00007000280e9a25 */ /* 0x000fe200078e000e */
[----:B------:R-:W-:Y:S02]  /*0820*/  ISETP.GE.U32.AND P5, PT, R38, c[0x0][0x1c8], PT ;  /* 0x0000720026007a0c */ /* 0x000fe40003fa6070 */
[----:B------:R-:W-:Y:S02]  /*0830*/  SHF.R.S32.HI R28, RZ, 0x1f, R38 ;  /* 0x0000001fff1c7819 */ /* 0x000fe40000011426 */
[----:B------:R-:W-:Y:S02]  /*0840*/  MOV R29, RZ ;  /* 0x000000ff001d7202 */ /* 0x000fe40000000f00 */
[----:B------:R-:W-:Y:S02]  /*0850*/  @!P1 IADD3 R15, R15, R23, RZ ;  /* 0x000000170f0f9210 */ /* 0x000fe40007ffe0ff */
[----:B0-----:R-:W-:Y:S02]  /*0860*/  @!P1 LEA R20, P6, R14, c[0x0][0x170], 0x1 ;  /* 0x00005c000e149a11 */ /* 0x001fe400078c08ff */
[----:B------:R-:W-:Y:S01]  /*0870*/  ISETP.GE.AND.EX P5, PT, R28, c[0x0][0x1cc], PT, P5 ;  /* 0x000073001c007a0c */ /* 0x000fe20003fa6350 */
[----:B------:R0:W4:Y:S01]  /*0880*/  @!P3 LDG.E R29, [R16.64] ;  /* 0x00000006101db981 */ /* 0x000122000c1e1900 */
[----:B------:R-:W-:Y:S01]  /*0890*/  @!P1 LEA.HI.X R21, R14, c[0x0][0x174], R15, 0x1, P6 ;  /* 0x00005d000e159a11 */ /* 0x000fe200030f0c0f */
[----:B------:R-:W-:Y:S01]  /*08a0*/  @!P4 IMAD R14, R10, c[0x0][0x1c0], RZ ;  /* 0x000070000a0eca24 */ /* 0x000fe200078e02ff */
[----:B------:R-:W-:-:S02]  /*08b0*/  ISETP.GT.U32.OR P5, PT, R0, 0x22f, P5 ;  /* 0x0000022f0000780c */ /* 0x000fc40002fa4470 */
[----:B------:R-:W-:Y:S01]  /*08c0*/  MOV R30, RZ ;  /* 0x000000ff001e7202 */ /* 0x000fe20000000f00 */
[----:B-1----:R-:W-:Y:S01]  /*08d0*/  @!P4 IMAD R19, R39, c[0x0][0x1c4], R14 ;  /* 0x000071002713ca24 */ /* 0x002fe200078e020e */
[----:B------:R-:W-:Y:S02]  /*08e0*/  @!P4 MOV R14, R52 ;  /* 0x00000034000ec202 */ /* 0x000fe40000000f00 */
[----:B------:R-:W-:Y:S02]  /*08f0*/  @!P4 MOV R15, R51 ;  /* 0x00000033000fc202 */ /* 0x000fe40000000f00 */
[----:B------:R-:W-:Y:S01]  /*0900*/  ISETP.GE.U32.AND P3, PT, R37, c[0x0][0x1c8], PT ;  /* 0x0000720025007a0c */ /* 0x000fe20003f66070 */
[----:B------:R1:W5:Y:S01]  /*0910*/  @!P2 LDG.E R30, [R12.64] ;  /* 0x000000060c1ea981 */ /* 0x000362000c1e1900 */
[----:B------:R-:W-:Y:S01]  /*0920*/  SHF.R.S32.HI R31, RZ, 0x1f, R37 ;  /* 0x0000001fff1f7819 */ /* 0x000fe20000011425 */
[----:B------:R-:W-:Y:S01]  /*0930*/  @!P4 IMAD.WIDE.U32 R14, R39, c[0x0][0x1c0], R14 ;  /* 0x00007000270eca25 */ /* 0x000fe200078e000e */
[----:B------:R-:W-:-:S02]  /*0940*/  CS2R R32, SRZ ;  /* 0x0000000000207805 */ /* 0x000fc4000001ff00 */
[----:B------:R-:W-:Y:S01]  /*0950*/  ISETP.GE.AND.EX P2, PT, R31, c[0x0][0x1cc], PT, P3 ;  /* 0x000073001f007a0c */ /* 0x000fe20003f46330 */
[----:B------:R-:W-:Y:S01]  /*0960*/  @!P5 IMAD R23, R28, c[0x0][0x1c0], RZ ;  /* 0x000070001c17da24 */ /* 0x000fe200078e02ff */
[----:B------:R-:W-:Y:S02]  /*0970*/  @!P4 IADD3 R15, R15, R19, RZ ;  /* 0x000000130f0fc210 */ /* 0x000fe40007ffe0ff */
[----:B------:R-:W-:Y:S01]  /*0980*/  ISETP.GT.U32.OR P2, PT, R0, 0x22f, P2 ;  /* 0x0000022f0000780c */ /* 0x000fe20001744470 */
[----:B------:R-:W5:Y:S01]  /*0990*/  @!P1 LDG.E R32, [R20.64] ;  /* 0x0000000614209981 */ /* 0x000f62000c1e1900 */
[----:B-1----:R-:W-:Y:S02]  /*09a0*/  @!P5 MOV R12, R52 ;  /* 0x00000034000cd202 */ /* 0x002fe40000000f00 */
[----:B------:R-:W-:Y:S02]  /*09b0*/  @!P5 MOV R13, R51 ;  /* 0x00000033000dd202 */ /* 0x000fe40000000f00 */
[----:B------:R-:W-:Y:S01]  /*09c0*/  @!P4 LEA R18, P3, R14, c[0x0][0x170], 0x1 ;  /* 0x00005c000e12ca11 */ /* 0x000fe200078608ff */
[----:B------:R-:W-:-:S02]  /*09d0*/  @!P5 IMAD R23, R38, c[0x0][0x1c4], R23 ;  /* 0x000071002617da24 */ /* 0x000fc400078e0217 */
[----:B------:R-:W-:Y:S01]  /*09e0*/  @!P5 IMAD.WIDE.U32 R12, R38, c[0x0][0x1c0], R12 ;  /* 0x00007000260cda25 */ /* 0x000fe200078e000c */
[----:B------:R-:W-:-:S04]  /*09f0*/  @!P4 LEA.HI.X R19, R14, c[0x0][0x174], R15, 0x1, P3 ;  /* 0x00005d000e13ca11 */ /* 0x000fc800018f0c0f */
[----:B------:R-:W-:Y:S01]  /*0a00*/  @!P5 IADD3 R13, R13, R23, RZ ;  /* 0x000000170d0dd210 */ /* 0x000fe20007ffe0ff */
[----:B------:R1:W5:Y:S01]  /*0a10*/  @!P4 LDG.E R33, [R18.64] ;  /* 0x000000061221c981 */ /* 0x000362000c1e1900 */
[C---:B0-----:R-:W-:Y:S01]  /*0a20*/  @!P5 LEA R16, P1, R12.reuse, c[0x0][0x170], 0x1 ;  /* 0x00005c000c10da11 */ /* 0x041fe200078208ff */
[----:B------:R-:W-:Y:S01]  /*0a30*/  CS2R R34, SRZ ;  /* 0x0000000000227805 */ /* 0x000fe2000001ff00 */
[----:B------:R-:W-:Y:S02]  /*0a40*/  @!P2 MOV R14, R52 ;  /* 0x00000034000ea202 */ /* 0x000fe40000000f00 */
[----:B------:R-:W-:Y:S01]  /*0a50*/  @!P5 LEA.HI.X R17, R12, c[0x0][0x174], R13, 0x1, P1 ;  /* 0x00005d000c11da11 */ /* 0x000fe200008f0c0d */
[----:B------:R-:W-:Y:S01]  /*0a60*/  @!P2 IMAD R12, R31, c[0x0][0x1c0], RZ ;  /* 0x000070001f0caa24 */ /* 0x000fe200078e02ff */
[----:B------:R-:W-:-:S03]  /*0a70*/  @!P2 MOV R15, R51 ;  /* 0x00000033000fa202 */ /* 0x000fc60000000f00 */
[C---:B------:R-:W-:Y:S01]  /*0a80*/  @!P2 IMAD R13, R37.reuse, c[0x0][0x1c4], R12 ;  /* 0x00007100250daa24 */ /* 0x040fe200078e020c */
[----:B------:R2:W5:Y:S01]  /*0a90*/  @!P5 LDG.E R34, [R16.64] ;  /* 0x000000061022d981 */ /* 0x000562000c1e1900 */
[----:B------:R-:W-:-:S05]  /*0aa0*/  @!P2 IMAD.WIDE.U32 R14, R37, c[0x0][0x1c0], R14 ;  /* 0x00007000250eaa25 */ /* 0x000fca00078e000e */
[----:B------:R-:W-:Y:S02]  /*0ab0*/  @!P2 IADD3 R13, R15, R13, RZ ;  /* 0x0000000d0f0da210 */ /* 0x000fe40007ffe0ff */
[----:B------:R-:W-:-:S04]  /*0ac0*/  @!P2 LEA R12, P1, R14, c[0x0][0x170], 0x1 ;  /* 0x00005c000e0caa11 */ /* 0x000fc800078208ff */
[----:B------:R-:W-:-:S05]  /*0ad0*/  @!P2 LEA.HI.X R13, R14, c[0x0][0x174], R13, 0x1, P1 ;  /* 0x00005d000e0daa11 */ /* 0x000fca00008f0c0d */
[----:B------:R3:W5:Y:S01]  /*0ae0*/  @!P2 LDG.E R35, [R12.64] ;  /* 0x000000060c23a981 */ /* 0x000762000c1e1900 */
[----:B------:R-:W-:Y:S02]  /*0af0*/  ISETP.GT.AND P1, PT, R0, 0x21f, PT ;  /* 0x0000021f0000780c */ /* 0x000fe40003f24270 */
[--C-:B--2---:R-:W-:Y:S02]  /*0b00*/  PRMT R16, RZ, 0x5410, R9.reuse ;  /* 0x00005410ff107816 */ /* 0x104fe40000000009 */
[----:B------:R-:W-:-:S05]  /*0b10*/  PRMT R15, RZ, 0x7610, R9 ;  /* 0x00007610ff0f7816 */ /* 0x000fca0000000009 */
[----:B------:R-:W-:Y:S02]  /*0b20*/  FADD.FTZ R17, R16, R15 ;  /* 0x0000000f10117221 */ /* 0x000fe40000010000 */
[----:B-1----:R-:W-:Y:S01]  /*0b30*/  FMUL.FTZ R19, R15, R15 ;  /* 0x0000000f0f137220 */ /* 0x002fe20000410000 */
[--C-:B---3--:R-:W-:Y:S02]  /*0b40*/  PRMT R12, RZ, 0x5410, R11.reuse ;  /* 0x00005410ff0c7816 */ /* 0x108fe4000000000b */
[----:B------:R-:W-:-:S05]  /*0b50*/  PRMT R13, RZ, 0x7610, R11 ;  /* 0x00007610ff0d7816 */ /* 0x000fca000000000b */
[C---:B------:R-:W-:Y:S02]  /*0b60*/  FADD.FTZ R14, R12.reuse, R13 ;  /* 0x0000000d0c0e7221 */ /* 0x040fe40000010000 */
[----:B------:R-:W-:Y:S02]  /*0b70*/  FMUL.FTZ R15, R13, R13 ;  /* 0x0000000d0d0f7220 */ /* 0x000fe40000410000 */
[----:B------:R-:W-:Y:S02]  /*0b80*/  FADD.FTZ R14, RZ, R14 ;  /* 0x0000000eff0e7221 */ /* 0x000fe40000010000 */
[----:B------:R-:W-:Y:S01]  /*0b90*/  FFMA.FTZ R15, R12, R12, R15 ;  /* 0x0000000c0c0f7223 */ /* 0x000fe2000001000f */
[----:B----4-:R-:W-:Y:S01]  /*0ba0*/  PRMT R13, RZ, 0x7610, R29 ;  /* 0x00007610ff0d7816 */ /* 0x010fe2000000001d */
[----:B------:R-:W-:Y:S01]  /*0bb0*/  FADD.FTZ R14, R14, R17 ;  /* 0x000000110e0e7221 */ /* 0x000fe20000010000 */
[----:B------:R-:W-:-:S03]  /*0bc0*/  PRMT R12, RZ, 0x5410, R29 ;  /* 0x00005410ff0c7816 */ /* 0x000fc6000000001d */
[----:B------:R-:W-:Y:S02]  /*0bd0*/  FMUL.FTZ R17, R13, R13 ;  /* 0x0000000d0d117220 */ /* 0x000fe40000410000 */
[C---:B------:R-:W-:Y:S02]  /*0be0*/  FADD.FTZ R13, R12.reuse, R13 ;  /* 0x0000000d0c0d7221 */ /* 0x040fe40000010000 */
[----:B------:R-:W-:Y:S02]  /*0bf0*/  FFMA.FTZ R12, R12, R12, R17 ;  /* 0x0000000c0c0c7223 */ /* 0x000fe40000010011 */
[----:B------:R-:W-:Y:S01]  /*0c00*/  FFMA.FTZ R16, R16, R16, R19 ;  /* 0x0000001010107223 */ /* 0x000fe20000010013 */
[--C-:B-----5:R-:W-:Y:S01]  /*0c10*/  PRMT R17, RZ, 0x7610, R30.reuse ;  /* 0x00007610ff117816 */ /* 0x120fe2000000001e */
[----:B------:R-:W-:Y:S02]  /*0c20*/  FADD.FTZ R15, RZ, R15 ;  /* 0x0000000fff0f7221 */ /* 0x000fe40000010000 */
[----:B------:R-:W-:Y:S01]  /*0c30*/  FADD.FTZ R13, R14, R13 ;  /* 0x0000000d0e0d7221 */ /* 0x000fe20000010000 */
[----:B------:R-:W-:Y:S01]  /*0c40*/  PRMT R14, RZ, 0x5410, R30 ;  /* 0x00005410ff0e7816 */ /* 0x000fe2000000001e */
[----:B------:R-:W-:-:S02]  /*0c50*/  FADD.FTZ R15, R15, R16 ;  /* 0x000000100f0f7221 */ /* 0x000fc40000010000 */
[----:B------:R-:W-:Y:S02]  /*0c60*/  FMUL.FTZ R19, R17, R17 ;  /* 0x0000001111137220 */ /* 0x000fe40000410000 */
[C---:B------:R-:W-:Y:S02]  /*0c70*/  FADD.FTZ R16, R14.reuse, R17 ;  /* 0x000000110e107221 */ /* 0x040fe40000010000 */
[----:B------:R-:W-:Y:S01]  /*0c80*/  FADD.FTZ R12, R15, R12 ;  /* 0x0000000c0f0c7221 */ /* 0x000fe20000010000 */
[--C-:B------:R-:W-:Y:S01]  /*0c90*/  PRMT R15, RZ, 0x7610, R32.reuse ;  /* 0x00007610ff0f7816 */ /* 0x100fe20000000020 */
[----:B------:R-:W-:Y:S01]  /*0ca0*/  FFMA.FTZ R19, R14, R14, R19 ;  /* 0x0000000e0e137223 */ /* 0x000fe20000010013 */
[----:B------:R-:W-:Y:S01]  /*0cb0*/  PRMT R14, RZ, 0x5410, R32 ;  /* 0x00005410ff0e7816 */ /* 0x000fe20000000020 */
[----:B------:R-:W-:Y:S02]  /*0cc0*/  FADD.FTZ R13, R13, R16 ;  /* 0x000000100d0d7221 */ /* 0x000fe40000010000 */
[----:B------:R-:W-:-:S02]  /*0cd0*/  FMUL.FTZ R17, R15, R15 ;  /* 0x0000000f0f117220 */ /* 0x000fc40000410000 */
[C---:B------:R-:W-:Y:S02]  /*0ce0*/  FADD.FTZ R16, R14.reuse, R15 ;  /* 0x0000000f0e107221 */ /* 0x040fe40000010000 */
[----:B------:R-:W-:Y:S01]  /*0cf0*/  FFMA.FTZ R17, R14, R14, R17 ;  /* 0x0000000e0e117223 */ /* 0x000fe20000010011 */
[----:B------:R-:W-:Y:S01]  /*0d00*/  PRMT R15, RZ, 0x7610, R33 ;  /* 0x00007610ff0f7816 */ /* 0x000fe20000000021 */
[----:B------:R-:W-:Y:S01]  /*0d10*/  FADD.FTZ R12, R12, R19 ;  /* 0x000000130c0c7221 */ /* 0x000fe20000010000 */
[----:B------:R-:W-:-:S03]  /*0d20*/  PRMT R14, RZ, 0x5410, R33 ;  /* 0x00005410ff0e7816 */ /* 0x000fc60000000021 */
[----:B------:R-:W-:Y:S02]  /*0d30*/  FMUL.FTZ R19, R15, R15 ;  /* 0x0000000f0f137220 */ /* 0x000fe40000410000 */
[----:B------:R-:W-:Y:S02]  /*0d40*/  FADD.FTZ R13, R13, R16 ;  /* 0x000000100d0d7221 */ /* 0x000fe40000010000 */
[C---:B------:R-:W-:Y:S02]  /*0d50*/  FADD.FTZ R16, R14.reuse, R15 ;  /* 0x0000000f0e107221 */ /* 0x040fe40000010000 */
[----:B------:R-:W-:Y:S01]  /*0d60*/  FFMA.FTZ R19, R14, R14, R19 ;  /* 0x0000000e0e137223 */ /* 0x000fe20000010013 */
[--C-:B------:R-:W-:Y:S02]  /*0d70*/  PRMT R15, RZ, 0x7610, R34.reuse ;  /* 0x00007610ff0f7816 */ /* 0x100fe40000000022 */
[----:B------:R-:W-:Y:S01]  /*0d80*/  PRMT R14, RZ, 0x5410, R34 ;  /* 0x00005410ff0e7816 */ /* 0x000fe20000000022 */
[----:B------:R-:W-:-:S02]  /*0d90*/  FADD.FTZ R12, R12, R17 ;  /* 0x000000110c0c7221 */ /* 0x000fc40000010000 */
[----:B------:R-:W-:Y:S02]  /*0da0*/  FADD.FTZ R13, R13, R16 ;  /* 0x000000100d0d7221 */ /* 0x000fe40000010000 */
[----:B------:R-:W-:Y:S02]  /*0db0*/  FMUL.FTZ R17, R15, R15 ;  /* 0x0000000f0f117220 */ /* 0x000fe40000410000 */
[----:B------:R-:W-:Y:S01]  /*0dc0*/  FADD.FTZ R16, R14, R15 ;  /* 0x0000000f0e107221 */ /* 0x000fe20000010000 */
[----:B------:R-:W-:Y:S01]  /*0dd0*/  MOV R15, 0xffffffe0 ;  /* 0xffffffe0000f7802 */ /* 0x000fe20000000f00 */
[----:B------:R-:W-:Y:S02]  /*0de0*/  FADD.FTZ R12, R12, R19 ;  /* 0x000000130c0c7221 */ /* 0x000fe40000010000 */
[----:B------:R-:W-:Y:S02]  /*0df0*/  FFMA.FTZ R17, R14, R14, R17 ;  /* 0x0000000e0e117223 */ /* 0x000fe40000010011 */
[----:B------:R-:W-:Y:S01]  /*0e00*/  IMAD R18, R44, R15, 0x22f ;  /* 0x0000022f2c127424 */ /* 0x000fe200078e020f */
[----:B------:R-:W-:Y:S01]  /*0e10*/  PRMT R15, RZ, 0x7610, R35 ;  /* 0x00007610ff0f7816 */ /* 0x000fe20000000023 */
[----:B------:R-:W-:Y:S01]  /*0e20*/  FADD.FTZ R17, R12, R17 ;  /* 0x000000110c117221 */ /* 0x000fe20000010000 */
[----:B------:R-:W-:-:S03]  /*0e30*/  PRMT R12, RZ, 0x5410, R35 ;  /* 0x00005410ff0c7816 */ /* 0x000fc60000000023 */
[----:B------:R-:W-:Y:S02]  /*0e40*/  FMUL.FTZ R19, R15, R15 ;  /* 0x0000000f0f137220 */ /* 0x000fe40000410000 */
[----:B------:R-:W-:Y:S02]  /*0e50*/  FADD.FTZ R13, R13, R16 ;  /* 0x000000100d0d7221 */ /* 0x000fe40000010000 */
[C---:B------:R-:W-:Y:S02]  /*0e60*/  FADD.FTZ R14, R12.reuse, R15 ;  /* 0x0000000f0c0e7221 */ /* 0x040fe40000010000 */
[----:B------:R-:W-:Y:S02]  /*0e70*/  FFMA.FTZ R16, R12, R12, R19 ;  /* 0x0000000c0c107223 */ /* 0x000fe40000010013 */
[----:B------:R-:W-:Y:S01]  /*0e80*/  FADD.FTZ R12, R13, R14 ;  /* 0x0000000e0d0c7221 */ /* 0x000fe20000010000 */
[----:B------:R-:W-:Y:S01]  /*0e90*/  SEL R13, R18, 0x1f, P1 ;  /* 0x0000001f120d7807 */ /* 0x000fe20000800000 */
[----:B------:R-:W-:-:S04]  /*0ea0*/  FADD.FTZ R14, R17, R16 ;  /* 0x00000010110e7221 */ /* 0x000fc80000010000 */
        /* <DEDUP_REMOVED lines=27> */
[----:B------:R-:W-:Y:S02]  /*1060*/  ISETP.NE.AND P2, PT, R2, RZ, PT ;  /* 0x000000ff0200720c */ /* 0x000fe40003f45270 */
[----:B------:R-:W-:Y:S01]  /*1070*/  ISETP.NE.AND P3, PT, R0, RZ, PT ;  /* 0x000000ff0000720c */ /* 0x000fe20003f65270 */
[----:B------:R-:W-:Y:S08]  /*1080*/  BSSY B0, `(.L_x_3121) ;  /* 0x0000033000007945 */ /* 0x000ff00003800000 */
[----:B0-----:R-:W-:-:S02]  /*1090*/  @!P1 FADD.FTZ R12, R12, R15 ;  /* 0x0000000f0c0c9221 */ /* 0x001fc40000010000 */
[----:B-1----:R-:W-:-:S03]  /*10a0*/  @!P1 FADD.FTZ R14, R14, R17 ;  /* 0x000000110e0e9221 */ /* 0x002fc60000010000 */
[----:B------:R-:W-:Y:S02]  /*10b0*/  MOV R20, R12 ;  /* 0x0000000c00147202 */ /* 0x000fe40000000f00 */
[----:B------:R-:W-:-:S05]  /*10c0*/  MOV R21, R14 ;  /* 0x0000000e00157202 */ /* 0x000fca0000000f00 */
        /* <DEDUP_REMOVED lines=9> */
[----:B------:R-:W-:Y:S02]  /*1160*/  FADD.FTZ R16, R16, R19 ;  /* 0x0000001310107221 */ /* 0x000fe40000010000 */
[----:B--2---:R-:W-:Y:S02]  /*1170*/  FADD.FTZ R17, R23, R24 ;  /* 0x0000001817117221 */ /* 0x004fe40000010000 */
[----:B0-----:R-:W0:Y:S01]  /*1180*/  LDS.128 R20, [0x50] ;  /* 0x00005000ff147984 */ /* 0x001e220000000c00 */
        /* <DEDUP_REMOVED lines=34> */
.L_x_3122:
[----:B------:R-:W-:Y:S05]  /*13b0*/  BSYNC B0 ;  /* 0x0000000000007941 */ /* 0x000fea0003800000 */
.L_x_3121:
        /* <DEDUP_REMOVED lines=9> */
[----:B------:R-:W-:-:S04]  /*1450*/  IMAD R13, R19, c[0x0][0x10], RZ ;  /* 0x00000400130d7a24 */ /* 0x000fc800078e02ff */
[----:B------:R-:W-:-:S05]  /*1460*/  IMAD R12, R13, c[0x0][0xc], RZ ;  /* 0x000003000d0c7a24 */ /* 0x000fca00078e02ff */
[----:B------:R-:W-:-:S05]  /*1470*/  SHF.L.U32 R12, R12, 0x1, RZ ;  /* 0x000000010c0c7819 */ /* 0x000fca00000006ff */
[----:B------:R-:W-:-:S04]  /*1480*/  IMAD.WIDE R14, R12, R17, c[0x0][0x198] ;  /* 0x000066000c0e7625 */ /* 0x000fc800078e0211 */
[----:B-1----:R-:W-:Y:S01]  /*1490*/  IMAD R23, R3, c[0x0][0x10], R18 ;  /* 0x0000040003177a24 */ /* 0x002fe200078e0212 */
[----:B------:R-:W-:-:S03]  /*14a0*/  IADD3 R12, R13, R18, RZ ;  /* 0x000000120d0c7210 */ /* 0x000fc60007ffe0ff */
[----:B------:R-:W-:Y:S01]  /*14b0*/  IMAD.WIDE.U32 R14, R23, 0x8, R14 ;  /* 0x00000008170e7825 */ /* 0x000fe200078e000e */
[----:B------:R-:W-:-:S03]  /*14c0*/  SEL R23, R22, 0xffffffff, !P1 ;  /* 0xffffffff16177807 */ /* 0x000fc60004800000 */
[----:B------:R-:W-:Y:S01]  /*14d0*/  IMAD.WIDE.U32 R12, R12, R17, c[0x0][0x190] ;  /* 0x000064000c0c7625 */ /* 0x000fe200078e0011 */
[----:B------:R1:W-:Y:S01]  /*14e0*/  STG.E.64 [R14.64], R20 ;  /* 0x000000140e007986 */ /* 0x0003e2000c101b06 */
[----:B------:R-:W-:Y:S06]  /*14f0*/  MEMBAR.ALL.GPU ;  /* 0x0000000000007992 */ /* 0x000fec000000a000 */
[----:B-1----:R-:W-:Y:S01]  /*1500*/  SEL R15, RZ, c[0x0][0xc], P1 ;  /* 0x00000300ff0f7a07 */ /* 0x002fe20000800000 */
[----:B------:R-:W-:-:S00]  /*1510*/  ERRBAR ;  /* 0x00000000000079ab */ /* 0x000fc00000000000 */
[----:B------:R1:W-:Y:S02]  /*1520*/  RED.E.ADD.S32.STRONG.GPU [R12.64], R23 ;  /* 0x000000170c00798e */ /* 0x0003e4000c10e386 */
[----:B------:R-:W-:-:S13]  /*1530*/  ISETP.NE.AND P1, PT, R15, -0x1, PT ;  /* 0xffffffff0f00780c */ /* 0x000fda0003f25270 */
[----:B------:R-:W-:Y:S05]  /*1540*/  @!P1 BRA `(.L_x_3124) ;  /* 0x0000007000009947 */ /* 0x000fea0003800000 */
[----:B-1----:R-:W-:-:S04]  /*1550*/  IMAD R12, R19, c[0x0][0x10], R18 ;  /* 0x00000400130c7a24 */ /* 0x002fc800078e0212 */
[----:B------:R-:W-:-:S05]  /*1560*/  IMAD.WIDE.U32 R12, R12, R17, c[0x0][0x190] ;  /* 0x000064000c0c7625 */ /* 0x000fca00078e0011 */
.L_x_3125:
[----:B------:R-:W2:Y:S01]  /*1570*/  LDG.E.STRONG.GPU R14, [R12.64] ;  /* 0x000000060c0e7981 */ /* 0x000ea2000c1ef900 */
[----:B------:R-:W-:Y:S01]  /*1580*/  YIELD ;  /* 0x0000000000007946 */ /* 0x000fe20003800000 */
[----:B--2---:R-:W-:Y:S01]  /*1590*/  ISETP.NE.AND P1, PT, R14, R15, PT ;  /* 0x0000000f0e00720c */ /* 0x004fe20003f25270 */
[----:B------:R-:W-:-:S12]  /*15a0*/  CCTL.IVALL ;  /* 0x00000000ff00798f */ /* 0x000fd80002000000 */
[----:B------:R-:W-:Y:S05]  /*15b0*/  @P1 BRA `(.L_x_3125) ;  /* 0xffffffb000001947 */ /* 0x000fea000383ffff */
.L_x_3124:
[----:B-1----:R-:W-:Y:S01]  /*15c0*/  ISETP.NE.AND P1, PT, RZ, c[0x0][0xc], PT ;  /* 0x00000300ff007a0c */ /* 0x002fe20003f25270 */
        /* <DEDUP_REMOVED lines=10> */
.L_x_3127:
[C---:B------:R-:W-:Y:S02]  /*1670*/  IADD3 R16, R24.reuse, 0x1, RZ ;  /* 0x0000000118107810 */ /* 0x040fe40007ffe0ff */
[-C--:B------:R-:W-:Y:S02]  /*1680*/  ISETP.EQ.OR P1, PT, R24, R3.reuse, P3 ;  /* 0x000000031800720c */ /* 0x080fe40001f22670 */
[----:B------:R-:W-:Y:S02]  /*1690*/  ISETP.EQ.OR P2, PT, R16, R3, P3 ;  /* 0x000000031000720c */ /* 0x000fe40001f42670 */
[----:B------:R-:W-:-:S02]  /*16a0*/  IADD3 R14, R24, 0x2, RZ ;  /* 0x00000002180e7810 */ /* 0x000fc40007ffe0ff */
[----:B------:R-:W-:Y:S02]  /*16b0*/  IADD3 R18, R24, 0x3, RZ ;  /* 0x0000000318127810 */ /* 0x000fe40007ffe0ff */
[-C--:B------:R-:W-:Y:S02]  /*16c0*/  ISETP.EQ.OR P4, PT, R14, R3.reuse, P3 ;  /* 0x000000030e00720c */ /* 0x080fe40001f82670 */
[----:B------:R-:W-:-:S03]  /*16d0*/  ISETP.EQ.OR P5, PT, R18, R3, P3 ;  /* 0x000000031200720c */ /* 0x000fc60001fa2670 */
[----:B------:R-:W1:Y:S01]  /*16e0*/  @!P1 S2R R15, SR_CTAID.Y ;  /* 0x00000000000f9919 */ /* 0x000e620000002600 */
[----:B------:R-:W-:Y:S02]  /*16f0*/  @!P1 LOP3.LUT R12, R36, 0x1, RZ, 0xc0, !PT ;  /* 0x00000001240c9812 */ /* 0x000fe400078ec0ff */
[----:B------:R-:W-:Y:S01]  /*1700*/  @!P1 MOV R13, 0x4 ;  /* 0x00000004000d9802 */ /* 0x000fe20000000f00 */
[----:B------:R-:W2:Y:S02]  /*1710*/  @!P2 S2R R17, SR_CTAID.Y ;  /* 0x000000000011a919 */ /* 0x000ea40000002600 */
[----:B------:R-:W-:Y:S02]  /*1720*/  @!P1 IMAD R12, R12, c[0x0][0x10], RZ ;  /* 0x000004000c0c9a24 */ /* 0x000fe400078e02ff */
[----:B------:R-:W3:Y:S01]  /*1730*/  @!P4 S2R R27, SR_CTAID.Y ;  /* 0x00000000001bc919 */ /* 0x000ee20000002600 */
[----:B------:R-:W-:Y:S01]  /*1740*/  @!P4 MOV R23, 0x4 ;  /* 0x000000040017c802 */ /* 0x000fe20000000f00 */
[----:B------:R-:W-:-:S02]  /*1750*/  @!P1 IMAD R12, R12, c[0x0][0xc], RZ ;  /* 0x000003000c0c9a24 */ /* 0x000fc400078e02ff */
[----:B------:R-:W4:Y:S03]  /*1760*/  @!P5 S2R R19, SR_CTAID.Y ;  /* 0x000000000013d919 */ /* 0x000f260000002600 */
[----:B------:R-:W-:-:S05]  /*1770*/  @!P1 SHF.L.U32 R12, R12, 0x1, RZ ;  /* 0x000000010c0c9819 */ /* 0x000fca00000006ff */
[----:B------:R-:W-:-:S04]  /*1780*/  @!P1 IMAD.WIDE R12, R12, R13, c[0x0][0x198] ;  /* 0x000066000c0c9625 */ /* 0x000fc800078e020d */
[----:B-1----:R-:W-:Y:S02]  /*1790*/  @!P1 IMAD R15, R24, c[0x0][0x10], R15 ;  /* 0x00000400180f9a24 */ /* 0x002fe400078e020f */
[----:B--2---:R-:W-:Y:S01]  /*17a0*/  @!P2 IMAD R17, R16, c[0x0][0x10], R17 ;  /* 0x000004001011aa24 */ /* 0x004fe200078e0211 */
[C---:B------:R-:W-:Y:S01]  /*17b0*/  @!P4 LOP3.LUT R16, R36.reuse, 0x1, RZ, 0xc0, !PT ;  /* 0x000000012410c812 */ /* 0x040fe200078ec0ff */
[----:B------:R-:W-:Y:S01]  /*17c0*/  @!P1 IMAD.WIDE.U32 R12, R15, 0x8, R12 ;  /* 0x000000080f0c9825 */ /* 0x000fe200078e000c */
[----:B------:R-:W-:-:S03]  /*17d0*/  @!P2 LOP3.LUT R15, R36, 0x1, RZ, 0xc0, !PT ;  /* 0x00000001240fa812 */ /* 0x000fc600078ec0ff */
[----:B------:R-:W-:Y:S02]  /*17e0*/  @!P4 IMAD R16, R16, c[0x0][0x10], RZ ;  /* 0x000004001010ca24 */ /* 0x000fe400078e02ff */
[----:B------:R-:W-:Y:S01]  /*17f0*/  @!P2 IMAD R15, R15, c[0x0][0x10], RZ ;  /* 0x000004000f0faa24 */ /* 0x000fe200078e02ff */
[----:B------:R-:W2:Y:S01]  /*1800*/  @!P1 LDG.E.64 R12, [R12.64] ;  /* 0x000000060c0c9981 */ /* 0x000ea2000c1e1b00 */
[----:B------:R-:W-:Y:S02]  /*1810*/  @!P4 IMAD R16, R16, c[0x0][0xc], RZ ;  /* 0x000003001010ca24 */ /* 0x000fe400078e02ff */
[----:B------:R-:W-:Y:S02]  /*1820*/  @!P2 IMAD R15, R15, c[0x0][0xc], RZ ;  /* 0x000003000f0faa24 */ /* 0x000fe400078e02ff */
[----:B---3--:R-:W-:Y:S01]  /*1830*/  @!P4 IMAD R27, R14, c[0x0][0x10], R27 ;  /* 0x000004000e1bca24 */ /* 0x008fe200078e021b */
[----:B------:R-:W-:Y:S02]  /*1840*/  @!P4 SHF.L.U32 R22, R16, 0x1, RZ ;  /* 0x000000011016c819 */ /* 0x000fe400000006ff */
[----:B------:R-:W-:-:S02]  /*1850*/  @!P5 LOP3.LUT R16, R36, 0x1, RZ, 0xc0, !PT ;  /* 0x000000012410d812 */ /* 0x000fc400078ec0ff */
[----:B------:R-:W-:Y:S01]  /*1860*/  @!P2 SHF.L.U32 R15, R15, 0x1, RZ ;  /* 0x000000010f0fa819 */ /* 0x000fe200000006ff */
[----:B------:R-:W-:Y:S01]  /*1870*/  @!P4 IMAD.WIDE R22, R22, R23, c[0x0][0x198] ;  /* 0x000066001616c625 */ /* 0x000fe200078e0217 */
[----:B------:R-:W-:-:S03]  /*1880*/  @!P2 MOV R14, 0x4 ;  /* 0x00000004000ea802 */ /* 0x000fc60000000f00 */
[----:B------:R-:W-:Y:S02]  /*1890*/  @!P5 IMAD R16, R16, c[0x0][0x10], RZ ;  /* 0x000004001010da24 */ /* 0x000fe400078e02ff */
[----:B------:R-:W-:-:S04]  /*18a0*/  @!P2 IMAD.WIDE R14, R15, R14, c[0x0][0x198] ;  /* 0x000066000f0ea625 */ /* 0x000fc800078e020e */
[----:B------:R-:W-:Y:S02]  /*18b0*/  @!P5 IMAD R16, R16, c[0x0][0xc], RZ ;  /* 0x000003001010da24 */ /* 0x000fe400078e02ff */
[----:B------:R-:W-:Y:S01]  /*18c0*/  @!P2 IMAD.WIDE.U32 R14, R17, 0x8, R14 ;  /* 0x00000008110ea825 */ /* 0x000fe200078e000e */
[----:B------:R-:W-:Y:S02]  /*18d0*/  @!P5 MOV R17, 0x4 ;  /* 0x000000040011d802 */ /* 0x000fe40000000f00 */
[----:B------:R-:W-:Y:S01]  /*18e0*/  @!P5 SHF.L.U32 R16, R16, 0x1, RZ ;  /* 0x000000011010d819 */ /* 0x000fe200000006ff */
[----:B----4-:R-:W-:Y:S02]  /*18f0*/  @!P5 IMAD R19, R18, c[0x0][0x10], R19 ;  /* 0x000004001213da24 */ /* 0x010fe400078e0213 */
[----:B------:R-:W-:Y:S01]  /*1900*/  @!P4 IMAD.WIDE.U32 R22, R27, 0x8, R22 ;  /* 0x000000081b16c825 */ /* 0x000fe200078e0016 */
[----:B------:R-:W3:Y:S03]  /*1910*/  @!P2 LDG.E.64 R14, [R14.64] ;  /* 0x000000060e0ea981 */ /* 0x000ee6000c1e1b00 */
[----:B------:R-:W-:-:S06]  /*1920*/  @!P5 IMAD.WIDE R16, R16, R17, c[0x0][0x198] ;  /* 0x000066001010d625 */ /* 0x000fcc00078e0211 */
[----:B------:R-:W-:Y:S02]  /*1930*/  @!P5 IMAD.WIDE.U32 R18, R19, 0x8, R16 ;  /* 0x000000081312d825 */ /* 0x000fe400078e0010 */
[----:B------:R-:W4:Y:S04]  /*1940*/  @!P4 LDG.E.64 R16, [R22.64] ;  /* 0x000000061610c981 */ /* 0x000f28000c1e1b00 */
[----:B------:R-:W5:Y:S01]  /*1950*/  @!P5 LDG.E.64 R18, [R18.64] ;  /* 0x000000061212d981 */ /* 0x000f62000c1e1b00 */
[----:B------:R-:W-:Y:S02]  /*1960*/  IADD3 R25, R25, -0x4, RZ ;  /* 0xfffffffc19197810 */ /* 0x000fe40007ffe0ff */
[----:B------:R-:W-:Y:S01]  /*1970*/  IADD3 R24, R24, 0x4, RZ ;  /* 0x0000000418187810 */ /* 0x000fe20007ffe0ff */
[----:B0-2---:R-:W-:-:S02]  /*1980*/  @!P1 FADD.FTZ R20, R20, R12 ;  /* 0x0000000c14149221 */ /* 0x005fc40000010000 */
[----:B------:R-:W-:Y:S01]  /*1990*/  @!P1 FADD.FTZ R21, R21, R13 ;  /* 0x0000000d15159221 */ /* 0x000fe20000010000 */
[----:B------:R-:W-:Y:S01]  /*19a0*/  ISETP.NE.AND P1, PT, R25, RZ, PT ;  /* 0x000000ff1900720c */ /* 0x000fe20003f25270 */
[----:B---3--:R-:W-:Y:S02]  /*19b0*/  @!P2 FADD.FTZ R20, R20, R14 ;  /* 0x0000000e1414a221 */ /* 0x008fe40000010000 */
[----:B------:R-:W-:Y:S02]  /*19c0*/  @!P2 FADD.FTZ R21, R21, R15 ;  /* 0x0000000f1515a221 */ /* 0x000fe40000010000 */
[----:B----4-:R-:W-:Y:S02]  /*19d0*/  @!P4 FADD.FTZ R20, R20, R16 ;  /* 0x000000101414c221 */ /* 0x010fe40000010000 */
[----:B------:R-:W-:Y:S02]  /*19e0*/  @!P4 FADD.FTZ R21, R21, R17 ;  /* 0x000000111515c221 */ /* 0x000fe40000010000 */
[----:B-----5:R-:W-:-:S02]  /*19f0*/  @!P5 FADD.FTZ R20, R20, R18 ;  /* 0x000000121414d221 */ /* 0x020fc40000010000 */
[----:B------:R-:W-:Y:S02]  /*1a00*/  @!P5 FADD.FTZ R21, R21, R19 ;  /* 0x000000131515d221 */ /* 0x000fe40000010000 */
[----:B------:R-:W-:Y:S05]  /*1a10*/  @P1 BRA `(.L_x_3127) ;  /* 0xfffffc5000001947 */ /* 0x000fea000383ffff */
.L_x_3126:
        /* <DEDUP_REMOVED lines=19> */
.L_x_3129:
[----:B------:R-:W-:Y:S05]  /*1b50*/  BSYNC B0 ;  /* 0x0000000000007941 */ /* 0x000fea0003800000 */
.L_x_3128:
        /* <DEDUP_REMOVED lines=12> */
[----:B------:R-:W-:Y:S01]  /*1c20*/  @!P1 IMAD R14, R13, c[0x0][0x10], RZ ;  /* 0x000004000d0e9a24 */ /* 0x000fe200078e02ff */
[----:B------:R-:W-:Y:S01]  /*1c30*/  @!P2 MOV R13, 0x4 ;  /* 0x00000004000da802 */ /* 0x000fe20000000f00 */
[----:B------:R-:W-:-:S02]  /*1c40*/  @!P2 IMAD R12, R12, c[0x0][0xc], RZ ;  /* 0x000003000c0caa24 */ /* 0x000fc400078e02ff */
[----:B------:R-:W-:-:S03]  /*1c50*/  @!P1 IMAD R14, R14, c[0x0][0xc], RZ ;  /* 0x000003000e0e9a24 */ /* 0x000fc600078e02ff */
[----:B------:R-:W-:Y:S02]  /*1c60*/  @!P2 SHF.L.U32 R12, R12, 0x1, RZ ;  /* 0x000000010c0ca819 */ /* 0x000fe400000006ff */
[----:B------:R-:W-:-:S03]  /*1c70*/  @!P1 SHF.L.U32 R14, R14, 0x1, RZ ;  /* 0x000000010e0e9819 */ /* 0x000fc600000006ff */
[----:B------:R-:W-:-:S04]  /*1c80*/  @!P2 IMAD.WIDE R12, R12, R13, c[0x0][0x198] ;  /* 0x000066000c0ca625 */ /* 0x000fc800078e020d */
        /* <DEDUP_REMOVED lines=11> */
.L_x_3123:
        /* <DEDUP_REMOVED lines=17> */
[----:B------:R-:W-:Y:S01]  /*1e50*/  ISETP.NE.AND P6, PT, RZ, UR5, PT ;  /* 0x00000005ff007c0c */ /* 0x000fe2000bfc5270 */
[----:B------:R-:W1:Y:S01]  /*1e60*/  LDS.64 R16, [0xb0] ;  /* 0x0000b000ff107984 */ /* 0x000e620000000a00 */
[----:B0-----:R-:W-:Y:S02]  /*1e70*/  PRMT R21, RZ, 0x7610, R9 ;  /* 0x00007610ff157816 */ /* 0x001fe40000000009 */
[----:B------:R-:W-:Y:S02]  /*1e80*/  PRMT R25, RZ, 0x7610, R30 ;  /* 0x00007610ff197816 */ /* 0x000fe4000000001e */
[----:B------:R-:W-:Y:S02]  /*1e90*/  PRMT R18, RZ, 0x5410, R33 ;  /* 0x00005410ff127816 */ /* 0x000fe40000000021 */
[----:B------:R-:W-:Y:S02]  /*1ea0*/  PRMT R20, RZ, 0x5410, R34 ;  /* 0x00005410ff147816 */ /* 0x000fe40000000022 */
[----:B------:R-:W-:-:S02]  /*1eb0*/  PRMT R23, RZ, 0x5410, R30 ;  /* 0x00005410ff177816 */ /* 0x000fc4000000001e */
[--C-:B------:R-:W-:Y:S02]  /*1ec0*/  PRMT R27, RZ, 0x5410, R32.reuse ;  /* 0x00005410ff1b7816 */ /* 0x100fe40000000020 */
[----:B------:R-:W-:Y:S02]  /*1ed0*/  PRMT R49, RZ, 0x7610, R32 ;  /* 0x00007610ff317816 */ /* 0x000fe40000000020 */
[----:B------:R-:W-:Y:S02]  /*1ee0*/  PRMT R33, RZ, 0x7610, R33 ;  /* 0x00007610ff217816 */ /* 0x000fe40000000021 */
[----:B------:R-:W-:Y:S02]  /*1ef0*/  PRMT R34, RZ, 0x7610, R34 ;  /* 0x00007610ff227816 */ /* 0x000fe40000000022 */
[--C-:B------:R-:W-:Y:S02]  /*1f00*/  PRMT R24, RZ, 0x5410, R35.reuse ;  /* 0x00005410ff187816 */ /* 0x100fe40000000023 */
[----:B------:R-:W-:-:S02]  /*1f10*/  PRMT R35, RZ, 0x7610, R35 ;  /* 0x00007610ff237816 */ /* 0x000fc40000000023 */
[----:B------:R-:W-:-:S04]  /*1f20*/  ISETP.GE.U32.AND P2, PT, R42, c[0x0][0x1c8], PT ;  /* 0x000072002a007a0c */ /* 0x000fc80003f46070 */
[----:B------:R-:W-:-:S04]  /*1f30*/  ISETP.GE.AND.EX P2, PT, R6, c[0x0][0x1cc], PT, P2 ;  /* 0x0000730006007a0c */ /* 0x000fc80003f46320 */
        /* <DEDUP_REMOVED lines=12> */
[--C-:B------:R-:W-:Y:S02]  /*2000*/  FADD.FTZ R18, R18, -R16.reuse ;  /* 0x8000001012127221 */ /* 0x100fe40000010000 */
[--C-:B------:R-:W-:Y:S02]  /*2010*/  FADD.FTZ R33, R33, -R16.reuse ;  /* 0x8000001021217221 */ /* 0x100fe40000010000 */
[----:B------:R-:W-:Y:S02]  /*2020*/  FADD.FTZ R20, R20, -R16 ;  /* 0x8000001014147221 */ /* 0x000fe40000010000 */
[----:B------:R-:W-:-:S02]  /*2030*/  @P1 FADD.FTZ R17, R17, c[0x0][0x188] ;  /* 0x0000620011111621 */ /* 0x000fc40000010000 */
[--C-:B------:R-:W-:Y:S02]  /*2040*/  FADD.FTZ R34, R34, -R16.reuse ;  /* 0x8000001022227221 */ /* 0x100fe40000010000 */
[----:B------:R0:W1:Y:S01]  /*2050*/  @P1 MUFU.RSQ R22, R17 ;  /* 0x0000001100161308 */ /* 0x0000620000001400 */
[----:B------:R-:W-:Y:S01]  /*2060*/  ISETP.GE.U32.AND P1, PT, R43, c[0x0][0x1c8], PT ;  /* 0x000072002b007a0c */ /* 0x000fe20003f26070 */
[--C-:B------:R-:W-:Y:S02]  /*2070*/  FADD.FTZ R24, R24, -R16.reuse ;  /* 0x8000001018187221 */ /* 0x100fe40000010000 */
[----:B------:R-:W-:Y:S01]  /*2080*/  FADD.FTZ R35, R35, -R16 ;  /* 0x8000001023237221 */ /* 0x000fe20000010000 */
[----:B------:R-:W-:Y:S02]  /*2090*/  ISETP.GE.AND.EX P1, PT, R5, c[0x0][0x1cc], PT, P1 ;  /* 0x0000730005007a0c */ /* 0x000fe40003f26310 */
[----:B0-----:R-:W-:Y:S02]  /*20a0*/  PRMT R17, RZ, 0x5410, R11 ;  /* 0x00005410ff117816 */ /* 0x001fe4000000000b */
[----:B------:R-:W-:-:S02]  /*20b0*/  PRMT R11, RZ, 0x5410, R9 ;  /* 0x00005410ff0b7816 */ /* 0x000fc40000000009 */
[--C-:B------:R-:W-:Y:S01]  /*20c0*/  PRMT R9, RZ, 0x5410, R29.reuse ;  /* 0x00005410ff097816 */ /* 0x100fe2000000001d */
[--C-:B------:R-:W-:Y:S01]  /*20d0*/  FADD.FTZ R17, R17, -R16.reuse ;  /* 0x8000001011117221 */ /* 0x100fe20000010000 */
[----:B------:R-:W-:Y:S01]  /*20e0*/  PRMT R29, RZ, 0x7610, R29 ;  /* 0x00007610ff1d7816 */ /* 0x000fe2000000001d */
[--C-:B------:R-:W-:Y:S01]  /*20f0*/  FADD.FTZ R11, R11, -R16.reuse ;  /* 0x800000100b0b7221 */ /* 0x100fe20000010000 */
[----:B------:R-:W-:Y:S01]  /*2100*/  ISETP.GT.U32.OR P1, PT, R0, 0x22f, P1 ;  /* 0x0000022f0000780c */ /* 0x000fe20000f24470 */
[--C-:B------:R-:W-:Y:S02]  /*2110*/  FADD.FTZ R9, R9, -R16.reuse ;  /* 0x8000001009097221 */ /* 0x100fe40000010000 */
[----:B------:R-:W-:Y:S02]  /*2120*/  FADD.FTZ R29, R29, -R16 ;  /* 0x800000101d1d7221 */ /* 0x000fe40000010000 */
[-C--:B-1----:R-:W-:Y:S02]  /*2130*/  FMUL.FTZ R17, R17, R22.reuse ;  /* 0x0000001611117220 */ /* 0x082fe40000410000 */
[----:B------:R-:W-:-:S02]  /*2140*/  FMUL.FTZ R16, R19, R22 ;  /* 0x0000001613107220 */ /* 0x000fc40000410000 */
[-C--:B------:R-:W-:Y:S02]  /*2150*/  FMUL.FTZ R26, R21, R22.reuse ;  /* 0x00000016151a7220 */ /* 0x080fe40000410000 */
[-C--:B------:R-:W-:Y:S02]  /*2160*/  FMUL.FTZ R30, R29, R22.reuse ;  /* 0x000000161d1e7220 */ /* 0x080fe40000410000 */
[-C--:B------:R-:W-:Y:S02]  /*2170*/  FMUL.FTZ R32, R25, R22.reuse ;  /* 0x0000001619207220 */ /* 0x080fe40000410000 */
[-C--:B------:R-:W-:Y:S02]  /*2180*/  FMUL.FTZ R11, R11, R22.reuse ;  /* 0x000000160b0b7220 */ /* 0x080fe40000410000 */
[-C--:B------:R-:W-:Y:S02]  /*2190*/  FMUL.FTZ R9, R9, R22.reuse ;  /* 0x0000001609097220 */ /* 0x080fe40000410000 */
        /* <DEDUP_REMOVED lines=8> */
[----:B------:R-:W-:Y:S02]  /*2220*/  FMUL.FTZ R22, R35, R22 ;  /* 0x0000001623167220 */ /* 0x000fe40000410000 */
[----:B--2---:R-:W-:Y:S02]  /*2230*/  FFMA.FTZ R20, R12, R17, R14 ;  /* 0x000000110c147223 */ /* 0x004fe4000001000e */
        /* <DEDUP_REMOVED lines=12> */
.L_x_3130:
        /* <DEDUP_REMOVED lines=12> */
.L_x_3132:
[----:B------:R-:W-:Y:S05]  /*23c0*/  BSYNC B0 ;  /* 0x0000000000007941 */ /* 0x000fea0003800000 */
.L_x_3131:
[----:B------:R-:W-:Y:S02]  /*23d0*/  FFMA.FTZ R11, R12, R11, R14 ;  /* 0x0000000b0c0b7223 */ /* 0x000fe4000001000e */
[----:B------:R-:W-:Y:S01]  /*23e0*/  FFMA.FTZ R26, R13, R26, R15 ;  /* 0x0000001a0d1a7223 */ /* 0x000fe2000001000f */
        /* <DEDUP_REMOVED lines=11> */
.L_x_3133:
[----:B------:R-:W-:Y:S01]  /*24a0*/  BSSY B0, `(.L_x_3134) ;  /* 0x000000c000007945 */ /* 0x000fe20003800000 */
[----:B------:R-:W-:Y:S05]  /*24b0*/  @P1 BRA `(.L_x_3135) ;  /* 0x000000a000001947 */ /* 0x000fea0003800000 */
[----:B------:R-:W-:Y:S01]  /*24c0*/  MOV R16, R52 ;  /* 0x0000003400107202 */ /* 0x000fe20000000f00 */
[----:B0-----:R-:W-:Y:S01]  /*24d0*/  IMAD R18, R5, c[0x0][0x1c0], RZ ;  /* 0x0000700005127a24 */ /* 0x001fe200078e02ff */
        /* <DEDUP_REMOVED lines=8> */
.L_x_3135:
[----:B------:R-:W-:Y:S05]  /*2560*/  BSYNC B0 ;  /* 0x0000000000007941 */ /* 0x000fea0003800000 */
.L_x_3134:
[----:B------:R-:W-:Y:S02]  /*2570*/  FFMA.FTZ R9, R12, R9, R14 ;  /* 0x000000090c097223 */ /* 0x000fe4000001000e */
[----:B------:R-:W-:Y:S01]  /*2580*/  FFMA.FTZ R30, R13, R30, R15 ;  /* 0x0000001e0d1e7223 */ /* 0x000fe2000001000f */
[----:B------:R-:W-:Y:S05]  /*2590*/  @!P6 BRA `(.L_x_3136) ;  /* 0x000000a00000e947 */ /* 0x000fea0003800000 */
[----:B------:R-:W-:Y:S02]  /*25a0*/  FMUL.FTZ R5, R9, -1.4426950216293334961 ;  /* 0xbfb8aa3b09057820 */ /* 0x000fe40000410000 */
[----:B------:R-:W-:-:S04]  /*25b0*/  FMUL.FTZ R17, R30, -1.4426950216293334961 ;  /* 0xbfb8aa3b1e117820 */ /* 0x000fc80000410000 */
[----:B------:R-:W1:Y:S08]  /*25c0*/  MUFU.EX2 R5, R5 ;  /* 0x0000000500057308 */ /* 0x000e700000000800 */
[----:B------:R-:W2:Y:S01]  /*25d0*/  MUFU.EX2 R17, R17 ;  /* 0x0000001100117308 */ /* 0x000ea20000000800 */
[----:B01----:R-:W-:-:S07]  /*25e0*/  FADD.FTZ R11, R5, 1 ;  /* 0x3f800000050b7421 */ /* 0x003fce0000010000 */
[----:B------:R-:W0:Y:S01]  /*25f0*/  MUFU.RCP R16, R11 ;  /* 0x0000000b00107308 */ /* 0x000e220000001000 */
[----:B--2---:R-:W-:-:S07]  /*2600*/  FADD.FTZ R18, R17, 1 ;  /* 0x3f80000011127421 */ /* 0x004fce0000010000 */
[----:B------:R-:W1:Y:S01]  /*2610*/  MUFU.RCP R19, R18 ;  /* 0x0000001200137308 */ /* 0x000e620000001000 */
[----:B0-----:R-:W-:Y:S02]  /*2620*/  FMUL.FTZ R9, R9, R16 ;  /* 0x0000001009097220 */ /* 0x001fe40000410000 */
[----:B-1----:R-:W-:-:S05]  /*2630*/  FMUL.FTZ R30, R30, R19 ;  /* 0x000000131e1e7220 */ /* 0x002fca0000410000 */
.L_x_3136:
[----:B------:R-:W-:Y:S01]  /*2640*/  BSSY B0, `(.L_x_3137) ;  /* 0x000000c000007945 */ /* 0x000fe20003800000 */
[----:B------:R-:W-:Y:S05]  /*2650*/  @P2 BRA `(.L_x_3138) ;  /* 0x000000a000002947 */ /* 0x000fea0003800000 */
[----:B------:R-:W-:Y:S01]  /*2660*/  MOV R16, R52 ;  /* 0x0000003400107202 */ /* 0x000fe20000000f00 */
[----:B------:R-:W-:Y:S01]  /*2670*/  IMAD R5, R6, c[0x0][0x1c0], RZ ;  /* 0x0000700006057a24 */ /* 0x000fe200078e02ff */
[----:B------:R-:W-:Y:S02]  /*2680*/  MOV R17, R51 ;  /* 0x0000003300117202 */ /* 0x000fe40000000f00 */
[----:B------:R-:W-:Y:S01]  /*2690*/  F2FP.BF16.PACK_AB R9, R30, R9 ;  /* 0x000000091e09723e */ /* 0x000fe200000010ff */
[C---:B------:R-:W-:Y:S02]  /*26a0*/  IMAD R5, R42.reuse, c[0x0][0x1c4], R5 ;  /* 0x000071002a057a24 */ /* 0x040fe400078e0205 */
[----:B------:R-:W-:-:S05]  /*26b0*/  IMAD.WIDE.U32 R16, R42, c[0x0][0x1c0], R16 ;  /* 0x000070002a107a25 */ /* 0x000fca00078e0010 */
[----:B------:R-:W-:Y:S02]  /*26c0*/  IADD3 R5, R17, R5, RZ ;  /* 0x0000000511057210 */ /* 0x000fe40007ffe0ff */
[----:B0-----:R-:W-:-:S04]  /*26d0*/  LEA R18, P1, R16, c[0x0][0x160], 0x1 ;  /* 0x0000580010127a11 */ /* 0x001fc800078208ff */
[----:B------:R-:W-:-:S05]  /*26e0*/  LEA.HI.X R19, R16, c[0x0][0x164], R5, 0x1, P1 ;  /* 0x0000590010137a11 */ /* 0x000fca00008f0c05 */
[----:B------:R0:W-:Y:S04]  /*26f0*/  STG.E [R18.64], R9 ;  /* 0x0000000912007986 */ /* 0x0001e8000c101906 */
.L_x_3138:
[----:B------:R-:W-:Y:S05]  /*2700*/  BSYNC B0 ;  /* 0x0000000000007941 */ /* 0x000fea0003800000 */
.L_x_3137:
[----:B------:R-:W-:Y:S01]  /*2710*/  ISETP.GE.U32.AND P5, PT, R41, c[0x0][0x1c8], PT ;  /* 0x0000720029007a0c */ /* 0x000fe20003fa6070 */
[--C-:B------:R-:W-:Y:S01]  /*2720*/  FFMA.FTZ R23, R12, R23, R14.reuse ;  /* 0x000000170c177223 */ /* 0x100fe2000001000e */
[----:B------:R-:W-:Y:S01]  /*2730*/  ISETP.GE.U32.AND P1, PT, R40, c[0x0][0x1c8], PT ;  /* 0x0000720028007a0c */ /* 0x000fe20003f26070 */
[C-C-:B------:R-:W-:Y:S01]  /*2740*/  FFMA.FTZ R27, R12.reuse, R27, R14.reuse ;  /* 0x0000001b0c1b7223 */ /* 0x140fe2000001000e */
[----:B------:R-:W-:Y:S01]  /*2750*/  ISETP.GE.U32.AND P2, PT, R39, c[0x0][0x1c8], PT ;  /* 0x0000720027007a0c */ /* 0x000fe20003f46070 */
[--C-:B------:R-:W-:Y:S01]  /*2760*/  FFMA.FTZ R21, R12, R21, R14.reuse ;  /* 0x000000150c157223 */ /* 0x100fe2000001000e */
[----:B------:R-:W-:Y:S01]  /*2770*/  ISETP.GE.U32.AND P3, PT, R38, c[0x0][0x1c8], PT ;  /* 0x0000720026007a0c */ /* 0x000fe20003f66070 */
[C-C-:B------:R-:W-:Y:S01]  /*2780*/  FFMA.FTZ R25, R12.reuse, R25, R14.reuse ;  /* 0x000000190c197223 */ /* 0x140fe2000001000e */
[----:B------:R-:W-:Y:S01]  /*2790*/  ISETP.GE.U32.AND P4, PT, R37, c[0x0][0x1c8], PT ;  /* 0x0000720025007a0c */ /* 0x000fe20003f86070 */
[----:B------:R-:W-:Y:S01]  /*27a0*/  FFMA.FTZ R14, R12, R29, R14 ;  /* 0x0000001d0c0e7223 */ /* 0x000fe2000001000e */
[----:B------:R-:W-:Y:S01]  /*27b0*/  ISETP.GE.AND.EX P5, PT, R7, c[0x0][0x1cc], PT, P5 ;  /* 0x0000730007007a0c */ /* 0x000fe20003fa6350 */
[C-C-:B------:R-:W-:Y:S01]  /*27c0*/  FFMA.FTZ R48, R13.reuse, R48, R15.reuse ;  /* 0x000000300d307223 */ /* 0x140fe2000001000f */
[----:B------:R-:W-:Y:S01]  /*27d0*/  ISETP.GE.AND.EX P1, PT, R8, c[0x0][0x1cc], PT, P1 ;  /* 0x0000730008007a0c */ /* 0x000fe20003f26310 */
[C-C-:B------:R-:W-:Y:S01]  /*27e0*/  FFMA.FTZ R16, R13.reuse, R33, R15.reuse ;  /* 0x000000210d107223 */ /* 0x140fe2000001000f */
[----:B------:R-:W-:Y:S01]  /*27f0*/  ISETP.GE.AND.EX P2, PT, R10, c[0x0][0x1cc], PT, P2 ;  /* 0x000073000a007a0c */ /* 0x000fe20003f46320 */
[C-C-:B------:R-:W-:Y:S01]  /*2800*/  FFMA.FTZ R34, R13.reuse, R34, R15.reuse ;  /* 0x000000220d227223 */ /* 0x140fe2000001000f */
[----:B------:R-:W-:Y:S01]  /*2810*/  ISETP.GE.AND.EX P3, PT, R28, c[0x0][0x1cc], PT, P3 ;  /* 0x000073001c007a0c */ /* 0x000fe20003f66330 */
[--C-:B------:R-:W-:Y:S01]  /*2820*/  FFMA.FTZ R5, R13, R22, R15.reuse ;  /* 0x000000160d057223 */ /* 0x100fe2000001000f */
[----:B------:R-:W-:Y:S01]  /*2830*/  ISETP.GE.AND.EX P4, PT, R31, c[0x0][0x1cc], PT, P4 ;  /* 0x000073001f007a0c */ /* 0x000fe20003f86340 */
[----:B------:R-:W-:Y:S01]  /*2840*/  FFMA.FTZ R32, R13, R32, R15 ;  /* 0x000000200d207223 */ /* 0x000fe2000001000f */
[----:B------:R-:W-:-:S02]  /*2850*/  ISETP.GT.U32.OR P5, PT, R0, 0x22f, P5 ;  /* 0x0000022f0000780c */ /* 0x000fc40002fa4470 */
[C---:B------:R-:W-:Y:S02]  /*2860*/  ISETP.GT.U32.OR P1, PT, R0.reuse, 0x22f, P1 ;  /* 0x0000022f0000780c */ /* 0x040fe40000f24470 */
[C---:B------:R-:W-:Y:S02]  /*2870*/  ISETP.GT.U32.OR P2, PT, R0.reuse, 0x22f, P2 ;  /* 0x0000022f0000780c */ /* 0x040fe40001744470 */
[C---:B------:R-:W-:Y:S02]  /*2880*/  ISETP.GT.U32.OR P3, PT, R0.reuse, 0x22f, P3 ;  /* 0x0000022f0000780c */ /* 0x040fe40001f64470 */
[----:B------:R-:W-:Y:S01]  /*2890*/  ISETP.GT.U32.OR P4, PT, R0, 0x22f, P4 ;  /* 0x0000022f0000780c */ /* 0x000fe20002784470 */
[----:B------:R-:W-:Y:S06]  /*28a0*/  @!P6 BRA `(.L_x_3139) ;  /* 0x000000a00000e947 */ /* 0x000fec0003800000 */
        /* <DEDUP_REMOVED lines=10> */
.L_x_3139:
[----:B------:R-:W-:Y:S01]  /*2950*/  BSSY B0, `(.L_x_3140) ;  /* 0x000000c000007945 */ /* 0x000fe20003800000 */
[----:B------:R-:W-:Y:S05]  /*2960*/  @P5 BRA `(.L_x_3141) ;  /* 0x000000a000005947 */ /* 0x000fea0003800000 */
[----:B------:R-:W-:Y:S01]  /*2970*/  IMAD R12, R7, c[0x0][0x1c0], RZ ;  /* 0x00007000070c7a24 */ /* 0x000fe200078e02ff */
[----:B------:R-:W-:Y:S02]  /*2980*/  MOV R6, R52 ;  /* 0x0000003400067202 */ /* 0x000fe40000000f00 */
[----:B------:R-:W-:Y:S01]  /*2990*/  MOV R7, R51 ;  /* 0x0000003300077202 */ /* 0x000fe20000000f00 */
[----:B0-----:R-:W-:Y:S01]  /*29a0*/  IMAD R9, R41, c[0x0][0x1c4], R12 ;  /* 0x0000710029097a24 */ /* 0x001fe200078e020c */
[----:B------:R-:W-:-:S03]  /*29b0*/  F2FP.BF16.PACK_AB R23, R32, R23 ;  /* 0x000000172017723e */ /* 0x000fc600000010ff */
[----:B------:R-:W-:-:S05]  /*29c0*/  IMAD.WIDE.U32 R6, R41, c[0x0][0x1c0], R6 ;  /* 0x0000700029067a25 */ /* 0x000fca00078e0006 */
[----:B------:R-:W-:Y:S02]  /*29d0*/  IADD3 R9, R7, R9, RZ ;  /* 0x0000000907097210 */ /* 0x000fe40007ffe0ff */
[----:B------:R-:W-:-:S04]  /*29e0*/  LEA R12, P5, R6, c[0x0][0x160], 0x1 ;  /* 0x00005800060c7a11 */ /* 0x000fc800078a08ff */
[----:B------:R-:W-:-:S05]  /*29f0*/  LEA.HI.X R13, R6, c[0x0][0x164], R9, 0x1, P5 ;  /* 0x00005900060d7a11 */ /* 0x000fca00028f0c09 */
[----:B------:R0:W-:Y:S04]  /*2a00*/  STG.E [R12.64], R23 ;  /* 0x000000170c007986 */ /* 0x0001e8000c101906 */
.L_x_3141:
[----:B------:R-:W-:Y:S05]  /*2a10*/  BSYNC B0 ;  /* 0x0000000000007941 */ /* 0x000fea0003800000 */
.L_x_3140:
[----:B------:R-:W-:Y:S05]  /*2a20*/  @!P6 BRA `(.L_x_3142) ;  /* 0x000000a00000e947 */ /* 0x000fea0003800000 */
        /* <DEDUP_REMOVED lines=10> */
.L_x_3142:
        /* <DEDUP_REMOVED lines=12> */
.L_x_3144:
[----:B------:R-:W-:Y:S05]  /*2b90*/  BSYNC B0 ;  /* 0x0000000000007941 */ /* 0x000fea0003800000 */
.L_x_3143:
        /* <DEDUP_REMOVED lines=11> */
.L_x_3145:
        /* <DEDUP_REMOVED lines=12> */
.L_x_3147:
[----:B------:R-:W-:Y:S05]  /*2d10*/  BSYNC B0 ;  /* 0x0000000000007941 */ /* 0x000fea0003800000 */
.L_x_3146:
        /* <DEDUP_REMOVED lines=11> */
.L_x_3148:
        /* <DEDUP_REMOVED lines=12> */
.L_x_3150:
[----:B------:R-:W-:Y:S05]  /*2e90*/  BSYNC B0 ;  /* 0x0000000000007941 */ /* 0x000fea0003800000 */
.L_x_3149:
        /* <DEDUP_REMOVED lines=11> */
.L_x_3151:
[----:B------:R-:W-:Y:S01]  /*2f50*/  BSSY B0, `(.L_x_3152) ;  /* 0x000000b000007945 */ /* 0x000fe20003800000 */
[----:B------:R-:W-:Y:S05]  /*2f60*/  @P4 BRA `(.L_x_3153) ;  /* 0x0000009000004947 */ /* 0x000fea0003800000 */
[----:B------:R-:W-:Y:S01]  /*2f70*/  MOV R50, R52 ;  /* 0x0000003400327202 */ /* 0x000fe20000000f00 */
[----:B------:R-:W-:Y:S01]  /*2f80*/  IMAD R6, R31, c[0x0][0x1c0], RZ ;  /* 0x000070001f067a24 */ /* 0x000fe200078e02ff */
[----:B------:R-:W-:-:S03]  /*2f90*/  F2FP.BF16.PACK_AB R5, R5, R14 ;  /* 0x0000000e0505723e */ /* 0x000fc600000010ff */
[----:B------:R-:W-:-:S04]  /*2fa0*/  IMAD.WIDE.U32 R50, R37, c[0x0][0x1c0], R50 ;  /* 0x0000700025327a25 */ /* 0x000fc800078e0032 */
[----:B------:R-:W-:Y:S01]  /*2fb0*/  IMAD R7, R37, c[0x0][0x1c4], R6 ;  /* 0x0000710025077a24 */ /* 0x000fe200078e0206 */
[----:B------:R-:W-:-:S04]  /*2fc0*/  LEA R6, P1, R50, c[0x0][0x160], 0x1 ;  /* 0x0000580032067a11 */ /* 0x000fc800078208ff */
[----:B------:R-:W-:-:S04]  /*2fd0*/  IADD3 R7, R51, R7, RZ ;  /* 0x0000000733077210 */ /* 0x000fc80007ffe0ff */
[----:B------:R-:W-:-:S05]  /*2fe0*/  LEA.HI.X R7, R50, c[0x0][0x164], R7, 0x1, P1 ;  /* 0x0000590032077a11 */ /* 0x000fca00008f0c07 */
[----:B------:R1:W-:Y:S02]  /*2ff0*/  STG.E [R6.64], R5 ;  /* 0x0000000506007986 */ /* 0x0003e4000c101906 */
.L_x_3153:
[----:B------:R-:W-:Y:S05]  /*3000*/  BSYNC B0 ;  /* 0x0000000000007941 */ /* 0x000fea0003800000 */
.L_x_3152:
[----:B------:R-:W-:Y:S02]  /*3010*/  IADD3 R46, R46, c[0x0][0x10], RZ ;  /* 0x000004002e2e7a10 */ /* 0x000fe40007ffe0ff */
[----:B------:R-:W-:Y:S02]  /*3020*/  IADD3 R36, R36, 0x1, RZ ;  /* 0x0000000124247810 */ /* 0x000fe40007ffe0ff */
[----:B------:R-:W-:-:S13]  /*3030*/  ISETP.GE.AND P1, PT, R46, UR4, PT ;  /* 0x000000042e007c0c */ /* 0x000fda000bf26270 */
[----:B------:R-:W-:Y:S01]  /*3040*/  @P1 CALL.REL.NOINC `(.L_x_3154) ;  /* 0x0000001000001944 */ /* 0x000fe20003c00000 */
[----:B------:R-:W-:Y:S05]  /*3050*/  BRA `(.L_x_3155) ;  /* 0xffffd1c000007947 */ /* 0x000fea000383ffff */
.L_x_3154:
[----:B------:R-:W-:Y:S05]  /*3060*/  EXIT ;  /* 0x000000000000794d */ /* 0x000fea0003800000 */
.L_x_3156:
        /* <DEDUP_REMOVED lines=9> */
.L_x_5187:


//--------------------- .text._Z35group_norm_nhwc_fwd_one_pass_kernelI11Bf16IOFp32WLi256ELi70ELi560EEv26Group_norm_nhwc_fwd_params --------------------------
	.section	.text._Z35group_norm_nhwc_fwd_one_pass_kernelI11Bf16IOFp32WLi256ELi70ELi560EEv26Group_norm_nhwc_fwd_params,"ax",@progbits
	.sectioninfo	@"SHI_REGISTERS=90"
	.align	128
        .global         _Z35group_norm_nhwc_fwd_one_pass_kernelI11Bf16IOFp32WLi256ELi70ELi560EEv26Group_norm_nhwc_fwd_params
        .type           _Z35group_norm_nhwc_fwd_one_pass_kernelI11Bf16IOFp32WLi256ELi70ELi560EEv26Group_norm_nhwc_fwd_params,@function
        .size           _Z35group_norm_nhwc_fwd_one_pass_kernelI11Bf16IOFp32WLi256ELi70ELi560EEv26Group_norm_nhwc_fwd_params,(.L_x_5188 - _Z35group_norm_nhwc_fwd_one_pass_kernelI11Bf16IOFp32WLi256ELi70ELi560EEv26Group_norm_nhwc_fwd_params)
        .other          _Z35group_norm_nhwc_fwd_one_pass_kernelI11Bf16IOFp32WLi256ELi70ELi560EEv26Group_norm_nhwc_fwd_params,@"STO_CUDA_ENTRY STV_DEFAULT"
_Z35group_norm_nhwc_fwd_one_pass_kernelI11Bf16IOFp32WLi256ELi70ELi560EEv26Group_norm_nhwc_fwd_params:
.text._Z35group_norm_nhwc_fwd_one_pass_kernelI11Bf16IOFp32WLi256ELi70ELi560EEv26Group_norm_nhwc_fwd_params:
        /* <DEDUP_REMOVED lines=10> */
[----:B------:R-:W-:Y:S02]  /*00a0*/  ULDC.U8 UR5, c[0x0][0x1dc] ;  /* 0x0000770000057ab9 */ /* 0x000fe40000000000 */
        /* <DEDUP_REMOVED lines=9> */
[----:B0-----:R-:W-:Y:S01]  /*0140*/  IMAD R63, R3, c[0x0][0x1e4], R4 ;  /* 0x00007900033f7a24 */ /* 0x001fe200078e0204 */
[----:B------:R-:W-:Y:S02]  /*0150*/  HFMA2.MMA R4, -RZ, RZ, 0, 0 ;  /* 0x00000000ff047435 */ /* 0x000fe400000001ff */
[----:B------:R-:W-:Y:S02]  /*0160*/  SHF.L.U32 R65, R65, 0x1, RZ ;  /* 0x0000000141417819 */ /* 0x000fe400000006ff */
[C---:B------:R-:W-:Y:S02]  /*0170*/  ISETP.GE.U32.AND P0, PT, R63.reuse, c[0x0][0x1c8], PT ;  /* 0x000072003f007a0c */ /* 0x040fe40003f06070 */
[----:B------:R-:W-:Y:S02]  /*0180*/  SHF.R.S32.HI R5, RZ, 0x1f, R63 ;  /* 0x0000001fff057819 */ /* 0x000fe4000001143f */
        /* <DEDUP_REMOVED lines=10> */
[----:B------:R-:W-:Y:S02]  /*0230*/  ISETP.LT.U32.AND P0, PT, R0, 0x230, !P0 ;  /* 0x000002300000780c */ /* 0x000fe40004701070 */
[C---:B------:R-:W-:Y:S02]  /*0240*/  IADD3 R8, R63.reuse, 0xa0, RZ ;  /* 0x000000a03f087810 */ /* 0x040fe40007ffe0ff */
[----:B------:R-:W-:-:S02]  /*0250*/  IADD3 R9, R63, 0xb0, RZ ;  /* 0x000000b03f097810 */ /* 0x000fc40007ffe0ff */
[C---:B------:R-:W-:Y:S02]  /*0260*/  IADD3 R10, R63.reuse, 0xc0, RZ ;  /* 0x000000c03f0a7810 */ /* 0x040fe40007ffe0ff */
[C---:B------:R-:W-:Y:S02]  /*0270*/  IADD3 R11, R63.reuse, 0xd0, RZ ;  /* 0x000000d03f0b7810 */ /* 0x040fe40007ffe0ff */
[C---:B------:R-:W-:Y:S02]  /*0280*/  IADD3 R12, R63.reuse, 0xe0, RZ ;  /* 0x000000e03f0c7810 */ /* 0x040fe40007ffe0ff */
[----:B-1----:R-:W-:Y:S02]  /*0290*/  IADD3 R13, R63, 0xf0, RZ ;  /* 0x000000f03f0d7810 */ /* 0x002fe40007ffe0ff */
.L_x_3215:
[----:B0-----:R-:W-:Y:S02]  /*02a0*/  IABS R17, c[0x0][0x1d8] ;  /* 0x0000760000117a13 */ /* 0x001fe40000000000 */
[----:B------:R-:W-:Y:S02]  /*02b0*/  ISETP.GE.U32.AND P4, PT, R59, c[0x0][0x1c8], PT ;  /* 0x000072003b007a0c */ /* 0x000fe40003f86070 */
[----:B------:R-:W0:Y:S01]  /*02c0*/  I2F.RP R16, R17 ;  /* 0x0000001100107306 */ /* 0x000e220000209400 */
[----:B------:R-:W-:-:S07]  /*02d0*/  ISETP.GE.U32.AND P5, PT, R58, c[0x0][0x1c8], PT ;  /* 0x000072003a007a0c */ /* 0x000fce0003fa6070 */
        /* <DEDUP_REMOVED lines=10> */
[----:B------:R-:W-:Y:S01]  /*0380*/  IMAD.HI.U32 R15, R15, R18, RZ ;  /* 0x000000120f0f7227 */ /* 0x000fe200078e00ff */
[----:B------:R-:W-:-:S04]  /*0390*/  SHF.R.S32.HI R14, RZ, 0x1f, R61 ;  /* 0x0000001fff0e7819 */ /* 0x000fc8000001143d */
[----:B------:R-:W-:-:S05]  /*03a0*/  IADD3 R16, -R15, RZ, RZ ;  /* 0x000000ff0f107210 */ /* 0x000fca0007ffe1ff */
[----:B------:R-:W-:-:S05]  /*03b0*/  IMAD R16, R17, R16, R18 ;  /* 0x0000001011107224 */ /* 0x000fca00078e0212 */
[----:B------:R-:W-:-:S13]  /*03c0*/  ISETP.GT.U32.AND P2, PT, R17, R16, PT ;  /* 0x000000101100720c */ /* 0x000fda0003f44070 */
[-C--:B------:R-:W-:Y:S02]  /*03d0*/  @!P2 IADD3 R16, R16, -R17.reuse, RZ ;  /* 0x800000111010a210 */ /* 0x080fe40007ffe0ff */
[----:B------:R-:W-:Y:S02]  /*03e0*/  @!P2 IADD3 R15, R15, 0x1, RZ ;  /* 0x000000010f0fa810 */ /* 0x000fe40007ffe0ff */
[----:B------:R-:W-:Y:S02]  /*03f0*/  ISETP.GE.U32.AND P1, PT, R16, R17, PT ;  /* 0x000000111000720c */ /* 0x000fe40003f26070 */
[----:B------:R-:W-:-:S11]  /*0400*/  ISETP.NE.AND P2, PT, RZ, c[0x0][0x1d8], PT ;  /* 0x00007600ff007a0c */ /* 0x000fd60003f45270 */
[----:B------:R-:W-:Y:S02]  /*0410*/  @P1 IADD3 R15, R15, 0x1, RZ ;  /* 0x000000010f0f1810 */ /* 0x000fe40007ffe0ff */
[----:B------:R-:W-:Y:S02]  /*0420*/  ISETP.GE.U32.AND P1, PT, R61, c[0x0][0x1c8], PT ;  /* 0x000072003d007a0c */ /* 0x000fe40003f26070 */
[----:B------:R-:W-:Y:S02]  /*0430*/  @!P3 IADD3 R15, -R15, RZ, RZ ;  /* 0x000000ff0f0fb210 */ /* 0x000fe40007ffe1ff */
[----:B------:R-:W-:Y:S02]  /*0440*/  @!P2 LOP3.LUT R15, RZ, c[0x0][0x1d8], RZ, 0x33, !PT ;  /* 0x00007600ff0faa12 */ /* 0x000fe400078e33ff */
[----:B------:R-:W-:Y:S02]  /*0450*/  ISETP.GE.AND.EX P1, PT, R14, c[0x0][0x1cc], PT, P1 ;  /* 0x000073000e007a0c */ /* 0x000fe40003f26310 */
[----:B------:R-:W-:-:S02]  /*0460*/  IADD3 R17, -R15, RZ, RZ ;  /* 0x000000ff0f117210 */ /* 0x000fc40007ffe1ff */
[----:B------:R-:W-:Y:S02]  /*0470*/  SHF.R.S32.HI R16, RZ, 0x1f, R15 ;  /* 0x0000001fff107819 */ /* 0x000fe4000001140f */
[----:B------:R-:W-:Y:S01]  /*0480*/  ISETP.GT.U32.OR P1, PT, R0, 0x22f, P1 ;  /* 0x0000022f0000780c */ /* 0x000fe20000f24470 */
[----:B------:R-:W-:Y:S01]  /*0490*/  IMAD R50, R17, c[0x0][0x1d8], R64 ;  /* 0x0000760011327a24 */ /* 0x000fe200078e0240 */
[----:B------:R-:W-:Y:S01]  /*04a0*/  SHF.R.S32.HI R17, RZ, 0x1f, R65 ;  /* 0x0000001fff117819 */ /* 0x000fe20000011441 */
[----:B------:R-:W-:Y:S02]  /*04b0*/  IMAD R16, R16, c[0x0][0x1d0], RZ ;  /* 0x0000740010107a24 */ /* 0x000fe400078e02ff */
[----:B------:R-:W-:Y:S02]  /*04c0*/  IMAD R50, R50, 0x46, RZ ;  /* 0x0000004632327824 */ /* 0x000fe400078e02ff */
[----:B------:R-:W-:Y:S01]  /*04d0*/  IMAD R67, R15, c[0x0][0x1d4], R16 ;  /* 0x000075000f437a24 */ /* 0x000fe200078e0210 */
[----:B------:R-:W-:-:S02]  /*04e0*/  SHF.R.S32.HI R16, RZ, 0x1f, R59 ;  /* 0x0000001fff107819 */ /* 0x000fc4000001143b */
[----:B------:R-:W-:Y:S02]  /*04f0*/  IADD3 R68, P2, R65, R50, RZ ;  /* 0x0000003241447210 */ /* 0x000fe40007f5e0ff */
[----:B------:R-:W-:Y:S01]  /*0500*/  ISETP.GE.AND.EX P4, PT, R16, c[0x0][0x1cc], PT, P4 ;  /* 0x0000730010007a0c */ /* 0x000fe20003f86340 */
[----:B------:R-:W-:Y:S01]  /*0510*/  @!P1 IMAD R18, R14, c[0x0][0x1c0], RZ ;  /* 0x000070000e129a24 */ /* 0x000fe200078e02ff */
[----:B------:R-:W-:Y:S02]  /*0520*/  LEA.HI.X.SX32 R69, R50, R17, 0x1, P2 ;  /* 0x0000001132457211 */ /* 0x000fe400010f0eff */
[----:B------:R-:W-:Y:S01]  /*0530*/  ISETP.GE.U32.AND P2, PT, R60, c[0x0][0x1c8], PT ;  /* 0x000072003c007a0c */ /* 0x000fe20003f46070 */
[----:B------:R-:W-:Y:S01]  /*0540*/  @!P1 IMAD R21, R61, c[0x0][0x1c4], R18 ;  /* 0x000071003d159a24 */ /* 0x000fe200078e0212 */
[----:B------:R-:W-:Y:S01]  /*0550*/  SHF.R.S32.HI R17, RZ, 0x1f, R58 ;  /* 0x0000001fff117819 */ /* 0x000fe2000001143a */
[----:B------:R-:W-:Y:S01]  /*0560*/  IMAD.WIDE.U32 R68, R15, c[0x0][0x1d0], R68 ;  /* 0x000074000f447a25 */ /* 0x000fe200078e0044 */
[----:B------:R-:W-:-:S02]  /*0570*/  SHF.R.S32.HI R15, RZ, 0x1f, R60 ;  /* 0x0000001fff0f7819 */ /* 0x000fc4000001143c */
[----:B------:R-:W-:Y:S02]  /*0580*/  ISETP.GE.AND.EX P5, PT, R17, c[0x0][0x1cc], PT, P5 ;  /* 0x0000730011007a0c */ /* 0x000fe40003fa6350 */
[----:B------:R-:W-:Y:S02]  /*0590*/  ISETP.GE.AND.EX P2, PT, R15, c[0x0][0x1cc], PT, P2 ;  /* 0x000073000f007a0c */ /* 0x000fe40003f46320 */
[----:B------:R-:W-:Y:S02]  /*05a0*/  IADD3 R67, R69, R67, RZ ;  /* 0x0000004345437210 */ /* 0x000fe40007ffe0ff */
[----:B------:R-:W-:Y:S02]  /*05b0*/  @!P1 MOV R66, R68 ;  /* 0x0000004400429202 */ /* 0x000fe40000000f00 */
[C---:B------:R-:W-:Y:S02]  /*05c0*/  ISETP.GT.U32.OR P2, PT, R0.reuse, 0x22f, P2 ;  /* 0x0000022f0000780c */ /* 0x040fe40001744470 */
[C---:B------:R-:W-:Y:S01]  /*05d0*/  ISETP.GT.U32.OR P4, PT, R0.reuse, 0x22f, P4 ;  /* 0x0000022f0000780c */ /* 0x040fe20002784470 */
[----:B------:R-:W-:Y:S01]  /*05e0*/  @!P1 IMAD.WIDE.U32 R18, R61, c[0x0][0x1c0], R66 ;  /* 0x000070003d129a25 */ /* 0x000fe200078e0042 */
[----:B------:R-:W-:-:S04]  /*05f0*/  ISETP.GT.U32.OR P5, PT, R0, 0x22f, P5 ;  /* 0x0000022f0000780c */ /* 0x000fc80002fa4470 */
[----:B------:R-:W-:Y:S02]  /*0600*/  @!P1 IADD3 R19, R19, R21, RZ ;  /* 0x0000001513139210 */ /* 0x000fe40007ffe0ff */
[----:B------:R-:W-:-:S03]  /*0610*/  @!P1 LEA R24, P3, R18, c[0x0][0x170], 0x1 ;  /* 0x00005c0012189a11 */ /* 0x000fc600078608ff */
[-C--:B------:R-:W-:Y:S02]  /*0620*/  @!P2 MOV R28, R68.reuse ;  /* 0x00000044001ca202 */ /* 0x080fe40000000f00 */
[----:B------:R-:W-:Y:S01]  /*0630*/  @!P1 LEA.HI.X R25, R18, c[0x0][0x174], R19, 0x1, P3 ;  /* 0x00005d0012199a11 */ /* 0x000fe200018f0c13 */
[----:B------:R-:W-:Y:S01]  /*0640*/  @P0 IMAD R18, R5, c[0x0][0x1c0], RZ ;  /* 0x0000700005120a24 */ /* 0x000fe200078e02ff */
[-C--:B------:R-:W-:Y:S01]  /*0650*/  @!P2 MOV R29, R67.reuse ;  /* 0x00000043001da202 */ /* 0x080fe20000000f00 */
[----:B------:R-:W-:Y:S01]  /*0660*/  @!P2 IMAD R19, R15, c[0x0][0x1c0], RZ ;  /* 0x000070000f13aa24 */ /* 0x000fe200078e02ff */
[-C--:B------:R-:W-:Y:S01]  /*0670*/  @!P5 MOV R22, R68.reuse ;  /* 0x000000440016d202 */ /* 0x080fe20000000f00 */
[----:B------:R-:W-:Y:S01]  /*0680*/  @P0 IMAD R27, R63, c[0x0][0x1c4], R18 ;  /* 0x000071003f1b0a24 */ /* 0x000fe200078e0212 */
[----:B------:R-:W-:Y:S01]  /*0690*/  @P0 MOV R18, R68 ;  /* 0x0000004400120202 */ /* 0x000fe20000000f00 */
[----:B------:R-:W-:Y:S01]  /*06a0*/  @!P2 IMAD R31, R60, c[0x0][0x1c4], R19 ;  /* 0x000071003c1faa24 */ /* 0x000fe200078e0213 */
[-C--:B------:R-:W-:Y:S01]  /*06b0*/  @P0 MOV R19, R67.reuse ;  /* 0x0000004300130202 */ /* 0x080fe20000000f00 */
[----:B------:R-:W-:Y:S01]  /*06c0*/  @!P4 IMAD R20, R16, c[0x0][0x1c0], RZ ;  /* 0x000070001014ca24 */ /* 0x000fe200078e02ff */
[----:B------:R-:W-:Y:S01]  /*06d0*/  @!P5 MOV R23, R67 ;  /* 0x000000430017d202 */ /* 0x000fe20000000f00 */
[----:B------:R-:W-:-:S02]  /*06e0*/  @!P5 IMAD R21, R17, c[0x0][0x1c0], RZ ;  /* 0x000070001115da24 */ /* 0x000fc400078e02ff */
[----:B------:R-:W-:Y:S01]  /*06f0*/  @!P4 IMAD R33, R59, c[0x0][0x1c4], R20 ;  /* 0x000071003b21ca24 */ /* 0x000fe200078e0214 */
[----:B------:R-:W-:Y:S01]  /*0700*/  @!P4 MOV R20, R68 ;  /* 0x000000440014c202 */ /* 0x000fe20000000f00 */
[----:B------:R-:W-:Y:S01]  /*0710*/  @!P5 IMAD R35, R58, c[0x0][0x1c4], R21 ;  /* 0x000071003a23da24 */ /* 0x000fe200078e0215 */
[----:B------:R-:W-:Y:S01]  /*0720*/  @!P4 MOV R21, R67 ;  /* 0x000000430015c202 */ /* 0x000fe20000000f00 */
[----:B------:R-:W-:-:S04]  /*0730*/  @P0 IMAD.WIDE.U32 R18, R63, c[0x0][0x1c0], R18 ;  /* 0x000070003f120a25 */ /* 0x000fc800078e0012 */
[----:B------:R-:W-:Y:S01]  /*0740*/  @!P2 IMAD.WIDE.U32 R28, R60, c[0x0][0x1c0], R28 ;  /* 0x000070003c1caa25 */ /* 0x000fe200078e001c */
[----:B------:R-:W-:Y:S02]  /*0750*/  @P0 IADD3 R27, R19, R27, RZ ;  /* 0x0000001b131b0210 */ /* 0x000fe40007ffe0ff */
[----:B------:R-:W-:Y:S01]  /*0760*/  @P0 LEA R30, P3, R18, c[0x0][0x170], 0x1 ;  /* 0x00005c00121e0a11 */ /* 0x000fe200078608ff */
[----:B------:R-:W-:Y:S01]  /*0770*/  @!P4 IMAD.WIDE.U32 R20, R59, c[0x0][0x1c0], R20 ;  /* 0x000070003b14ca25 */ /* 0x000fe200078e0014 */
[----:B------:R-:W-:Y:S02]  /*0780*/  @!P2 IADD3 R19, R29, R31, RZ ;  /* 0x0000001f1d13a210 */ /* 0x000fe40007ffe0ff */
[----:B------:R-:W-:Y:S01]  /*0790*/  @!P2 LEA R26, P6, R28, c[0x0][0x170], 0x1 ;  /* 0x00005c001c1aaa11 */ /* 0x000fe200078c08ff */
[----:B------:R-:W-:Y:S01]  /*07a0*/  @!P5 IMAD.WIDE.U32 R22, R58, c[0x0][0x1c0], R22 ;  /* 0x000070003a16da25 */ /* 0x000fe200078e0016 */
[----:B------:R-:W-:Y:S02]  /*07b0*/  @P0 LEA.HI.X R31, R18, c[0x0][0x174], R27, 0x1, P3 ;  /* 0x00005d00121f0a11 */ /* 0x000fe400018f0c1b */
[----:B------:R-:W-:-:S02]  /*07c0*/  @!P4 IADD3 R21, R21, R33, RZ ;  /* 0x000000211515c210 */ /* 0x000fc40007ffe0ff */
[----:B------:R-:W-:Y:S02]  /*07d0*/  @!P4 LEA R32, P3, R20, c[0x0][0x170], 0x1 ;  /* 0x00005c001420ca11 */ /* 0x000fe400078608ff */
[----:B------:R-:W-:Y:S02]  /*07e0*/  @!P2 LEA.HI.X R27, R28, c[0x0][0x174], R19, 0x1, P6 ;  /* 0x00005d001c1baa11 */ /* 0x000fe400030f0c13 */
[----:B------:R-:W-:Y:S02]  /*07f0*/  @!P5 IADD3 R19, R23, R35, RZ ;  /* 0x000000231713d210 */ /* 0x000fe40007ffe0ff */
[----:B------:R-:W-:Y:S02]  /*0800*/  @!P5 LEA R34, P6, R22, c[0x0][0x170], 0x1 ;  /* 0x00005c001622da11 */ /* 0x000fe400078c08ff */
[----:B------:R-:W-:Y:S02]  /*0810*/  @!P4 LEA.HI.X R33, R20, c[0x0][0x174], R21, 0x1, P3 ;  /* 0x00005d001421ca11 */ /* 0x000fe400018f0c15 */
[----:B------:R-:W-:-:S02]  /*0820*/  ISETP.GE.U32.AND P3, PT, R57, c[0x0][0x1c8], PT ;  /* 0x0000720039007a0c */ /* 0x000fc40003f66070 */
[----:B------:R-:W-:Y:S02]  /*0830*/  SHF.R.S32.HI R20, RZ, 0x1f, R57 ;  /* 0x0000001fff147819 */ /* 0x000fe40000011439 */
[----:B------:R-:W-:Y:S02]  /*0840*/  @!P5 LEA.HI.X R35, R22, c[0x0][0x174], R19, 0x1, P6 ;  /* 0x00005d001623da11 */ /* 0x000fe400030f0c13 */
[----:B------:R-:W-:Y:S01]  /*0850*/  CS2R R18, SRZ ;  /* 0x0000000000127805 */ /* 0x000fe2000001ff00 */
[----:B------:R-:W-:-:S04]  /*0860*/  ISETP.GE.AND.EX P3, PT, R20, c[0x0][0x1cc], PT, P3 ;  /* 0x0000730014007a0c */ /* 0x000fc80003f66330 */
[----:B------:R-:W-:Y:S01]  /*0870*/  ISETP.GT.U32.OR P3, PT, R0, 0x22f, P3 ;  /* 0x0000022f0000780c */ /* 0x000fe20001f64470 */
[----:B------:R0:W2:Y:S01]  /*0880*/  @!P1 LDG.E R18, [R24.64] ;  /* 0x0000000618129981 */ /* 0x0000a2000c1e1900 */
[----:B------:R-:W-:Y:S02]  /*0890*/  ISETP.GE.U32.AND P1, PT, R56, c[0x0][0x1c8], PT ;  /* 0x0000720038007a0c */ /* 0x000fe40003f26070 */
[----:B------:R-:W-:Y:S01]  /*08a0*/  SHF.R.S32.HI R21, RZ, 0x1f, R56 ;  /* 0x0000001fff157819 */ /* 0x000fe20000011438 */
[----:B------:R-:W-:Y:S01]  /*08b0*/  CS2R R22, SRZ ;  /* 0x0000000000167805 */ /* 0x000fe2000001ff00 */
[----:B------:R1:W3:Y:S02]  /*08c0*/  @P0 LDG.E R19, [R30.64] ;  /* 0x000000061e130981 */ /* 0x0002e4000c1e1900 */
[----:B------:R-:W-:-:S03]  /*08d0*/  ISETP.GE.AND.EX P1, PT, R21, c[0x0][0x1cc], PT, P1 ;  /* 0x0000730015007a0c */ /* 0x000fc60003f26310 */
[----:B------:R4:W5:Y:S01]  /*08e0*/  @!P2 LDG.E R22, [R26.64] ;  /* 0x000000061a16a981 */ /* 0x000962000c1e1900 */
[----:B------:R-:W-:Y:S01]  /*08f0*/  ISETP.GT.U32.OR P1, PT, R0, 0x22f, P1 ;  /* 0x0000022f0000780c */ /* 0x000fe20000f24470 */
[----:B0-----:R-:W-:Y:S01]  /*0900*/  @!P3 IMAD R24, R20, c[0x0][0x1c0], RZ ;  /* 0x000070001418ba24 */ /* 0x001fe200078e02ff */
[----:B------:R-:W-:Y:S01]  /*0910*/  ISETP.GE.U32.AND P2, PT, R53, c[0x0][0x1c8], PT ;  /* 0x0000720035007a0c */ /* 0x000fe20003f46070 */
[----:B------:R0:W5:Y:S01]  /*0920*/  @!P4 LDG.E R23, [R32.64] ;  /* 0x000000062017c981 */ /* 0x000162000c1e1900 */
[----:B------:R-:W-:Y:S02]  /*0930*/  SHF.R.S32.HI R29, RZ, 0x1f, R53 ;  /* 0x0000001fff1d7819 */ /* 0x000fe40000011435 */
[----:B------:R-:W-:Y:S02]  /*0940*/  MOV R28, RZ ;  /* 0x000000ff001c7202 */ /* 0x000fe40000000f00 */
[----:B----4-:R-:W-:Y:S02]  /*0950*/  @!P3 MOV R26, R68 ;  /* 0x00000044001ab202 */ /* 0x010fe40000000f00 */
[----:B------:R-:W-:Y:S01]  /*0960*/  @!P3 MOV R27, R67 ;  /* 0x00000043001bb202 */ /* 0x000fe20000000f00 */
[----:B------:R-:W-:Y:S01]  /*0970*/  @!P3 IMAD R25, R57, c[0x0][0x1c4], R24 ;  /* 0x000071003919ba24 */ /* 0x000fe200078e0218 */
[----:B------:R-:W-:-:S02]  /*0980*/  ISETP.GE.AND.EX P2, PT, R29, c[0x0][0x1cc], PT, P2 ;  /* 0x000073001d007a0c */ /* 0x000fc40003f46320 */
[----:B-1----:R-:W-:Y:S01]  /*0990*/  SHF.R.S32.HI R30, RZ, 0x1f, R6 ;  /* 0x0000001fff1e7819 */ /* 0x002fe20000011406 */
[----:B------:R-:W-:Y:S01]  /*09a0*/  @!P3 IMAD.WIDE.U32 R26, R57, c[0x0][0x1c0], R26 ;  /* 0x00007000391aba25 */ /* 0x000fe200078e001a */
[----:B------:R-:W-:Y:S01]  /*09b0*/  ISETP.GE.U32.AND P4, PT, R6, c[0x0][0x1c8], PT ;  /* 0x0000720006007a0c */ /* 0x000fe20003f86070 */
[----:B------:R1:W4:Y:S01]  /*09c0*/  @!P5 LDG.E R28, [R34.64] ;  /* 0x00000006221cd981 */ /* 0x000322000c1e1900 */
[----:B------:R-:W-:Y:S02]  /*09d0*/  @!P1 MOV R24, R68 ;  /* 0x0000004400189202 */ /* 0x000fe40000000f00 */
[----:B------:R-:W-:Y:S01]  /*09e0*/  @!P3 IADD3 R27, R27, R25, RZ ;  /* 0x000000191b1bb210 */ /* 0x000fe20007ffe0ff */
[----:B------:R-:W-:Y:S01]  /*09f0*/  @!P1 IMAD R37, R21, c[0x0][0x1c0], RZ ;  /* 0x0000700015259a24 */ /* 0x000fe200078e02ff */
[----:B------:R-:W-:Y:S02]  /*0a00*/  @!P1 MOV R25, R67 ;  /* 0x0000004300199202 */ /* 0x000fe40000000f00 */
[----:B------:R-:W-:-:S02]  /*0a10*/  ISETP.GT.U32.OR P2, PT, R0, 0x22f, P2 ;  /* 0x0000022f0000780c */ /* 0x000fc40001744470 */
[----:B------:R-:W-:Y:S01]  /*0a20*/  ISETP.GE.AND.EX P4, PT, R30, c[0x0][0x1cc], PT, P4 ;  /* 0x000073001e007a0c */ /* 0x000fe20003f86340 */
[----:B------:R-:W-:Y:S01]  /*0a30*/  @!P1 IMAD R37, R56, c[0x0][0x1c4], R37 ;  /* 0x0000710038259a24 */ /* 0x000fe200078e0225 */
[----:B-1----:R-:W-:Y:S01]  /*0a40*/  @!P3 LEA R34, P6, R26, c[0x0][0x170], 0x1 ;  /* 0x00005c001a22ba11 */ /* 0x002fe200078c08ff */
[----:B------:R-:W-:Y:S01]  /*0a50*/  @!P1 IMAD.WIDE.U32 R24, R56, c[0x0][0x1c0], R24 ;  /* 0x0000700038189a25 */ /* 0x000fe200078e0018 */
[----:B------:R-:W-:Y:S02]  /*0a60*/  ISETP.GT.U32.OR P4, PT, R0, 0x22f, P4 ;  /* 0x0000022f0000780c */ /* 0x000fe40002784470 */
[----:B------:R-:W-:Y:S02]  /*0a70*/  @!P3 LEA.HI.X R35, R26, c[0x0][0x174], R27, 0x1, P6 ;  /* 0x00005d001a23ba11 */ /* 0x000fe400030f0c1b */
[----:B------:R-:W-:Y:S02]  /*0a80*/  @!P1 IADD3 R25, R25, R37, RZ ;  /* 0x0000002519199210 */ /* 0x000fe40007ffe0ff */
[----:B------:R-:W-:-:S02]  /*0a90*/  @!P1 LEA R26, P6, R24, c[0x0][0x170], 0x1 ;  /* 0x00005c00181a9a11 */ /* 0x000fc400078c08ff */
[----:B------:R-:W-:Y:S02]  /*0aa0*/  ISETP.GE.U32.AND P5, PT, R7, c[0x0][0x1c8], PT ;  /* 0x0000720007007a0c */ /* 0x000fe40003fa6070 */
[----:B------:R-:W-:Y:S02]  /*0ab0*/  SHF.R.S32.HI R31, RZ, 0x1f, R7 ;  /* 0x0000001fff1f7819 */ /* 0x000fe40000011407 */
[----:B0-----:R-:W-:Y:S02]  /*0ac0*/  MOV R32, RZ ;  /* 0x000000ff00207202 */ /* 0x001fe40000000f00 */
[----:B------:R-:W-:Y:S01]  /*0ad0*/  @!P1 LEA.HI.X R27, R24, c[0x0][0x174], R25, 0x1, P6 ;  /* 0x00005d00181b9a11 */ /* 0x000fe200030f0c19 */
[----:B------:R-:W-:Y:S01]  /*0ae0*/  @!P2 IMAD R36, R29, c[0x0][0x1c0], RZ ;  /* 0x000070001d24aa24 */ /* 0x000fe200078e02ff */
[----:B------:R-:W-:Y:S02]  /*0af0*/  @!P2 MOV R24, R68 ;  /* 0x000000440018a202 */ /* 0x000fe40000000f00 */
[----:B------:R-:W-:Y:S01]  /*0b00*/  @!P2 MOV R25, R67 ;  /* 0x000000430019a202 */ /* 0x000fe20000000f00 */
[----:B------:R0:W4:Y:S01]  /*0b10*/  @!P3 LDG.E R32, [R34.64] ;  /* 0x000000062220b981 */ /* 0x000122000c1e1900 */
[----:B------:R-:W-:Y:S01]  /*0b20*/  ISETP.GE.AND.EX P5, PT, R31, c[0x0][0x1cc], PT, P5 ;  /* 0x000073001f007a0c */ /* 0x000fe20003fa6350 */
[----:B------:R-:W-:-:S02]  /*0b30*/  @!P2 IMAD R37, R53, c[0x0][0x1c4], R36 ;  /* 0x000071003525aa24 */ /* 0x000fc400078e0224 */
[----:B------:R-:W-:Y:S01]  /*0b40*/  @!P2 IMAD.WIDE.U32 R24, R53, c[0x0][0x1c0], R24 ;  /* 0x000070003518aa25 */ /* 0x000fe200078e0018 */
[----:B------:R-:W-:-:S03]  /*0b50*/  ISETP.GT.U32.OR P5, PT, R0, 0x22f, P5 ;  /* 0x0000022f0000780c */ /* 0x000fc60002fa4470 */
[----:B------:R-:W-:Y:S01]  /*0b60*/  @!P4 IMAD R39, R30, c[0x0][0x1c0], RZ ;  /* 0x000070001e27ca24 */ /* 0x000fe200078e02ff */
[----:B0-----:R-:W-:Y:S02]  /*0b70*/  @!P4 MOV R34, R68 ;  /* 0x000000440022c202 */ /* 0x001fe40000000f00 */
[----:B------:R-:W-:Y:S01]  /*0b80*/  @!P4 MOV R35, R67 ;  /* 0x000000430023c202 */ /* 0x000fe20000000f00 */
[----:B------:R-:W-:Y:S01]  /*0b90*/  @!P4 IMAD R39, R6, c[0x0][0x1c4], R39 ;  /* 0x000071000627ca24 */ /* 0x000fe200078e0227 */
[----:B------:R-:W-:Y:S02]  /*0ba0*/  @!P2 IADD3 R25, R25, R37, RZ ;  /* 0x000000251919a210 */ /* 0x000fe40007ffe0ff */
[----:B------:R-:W-:Y:S01]  /*0bb0*/  @!P2 LEA R40, P6, R24, c[0x0][0x170], 0x1 ;  /* 0x00005c001828aa11 */ /* 0x000fe200078c08ff */
[----:B------:R-:W-:Y:S01]  /*0bc0*/  @!P4 IMAD.WIDE.U32 R34, R6, c[0x0][0x1c0], R34 ;  /* 0x000070000622ca25 */ /* 0x000fe200078e0022 */
[----:B------:R-:W-:Y:S02]  /*0bd0*/  ISETP.GE.U32.AND P3, PT, R8, c[0x0][0x1c8], PT ;  /* 0x0000720008007a0c */ /* 0x000fe40003f66070 */
[----:B------:R-:W-:-:S02]  /*0be0*/  SHF.R.S32.HI R33, RZ, 0x1f, R8 ;  /* 0x0000001fff217819 */ /* 0x000fc40000011408 */
[----:B------:R-:W-:Y:S02]  /*0bf0*/  @!P2 LEA.HI.X R41, R24, c[0x0][0x174], R25, 0x1, P6 ;  /* 0x00005d001829aa11 */ /* 0x000fe400030f0c19 */
[----:B------:R-:W-:Y:S02]  /*0c00*/  @!P4 IADD3 R35, R35, R39, RZ ;  /* 0x000000272323c210 */ /* 0x000fe40007ffe0ff */
[----:B------:R-:W-:Y:S02]  /*0c10*/  @!P4 LEA R44, P6, R34, c[0x0][0x170], 0x1 ;  /* 0x00005c00222cca11 */ /* 0x000fe400078c08ff */
[----:B------:R-:W-:Y:S01]  /*0c20*/  ISETP.GE.AND.EX P3, PT, R33, c[0x0][0x1cc], PT, P3 ;  /* 0x0000730021007a0c */ /* 0x000fe20003f66330 */
[----:B------:R-:W-:Y:S01]  /*0c30*/  @!P5 IMAD R36, R31, c[0x0][0x1c0], RZ ;  /* 0x000070001f24da24 */ /* 0x000fe200078e02ff */
[----:B------:R-:W-:Y:S02]  /*0c40*/  @!P5 MOV R24, R68 ;  /* 0x000000440018d202 */ /* 0x000fe40000000f00 */
[----:B------:R-:W-:-:S02]  /*0c50*/  @!P5 MOV R25, R67 ;  /* 0x000000430019d202 */ /* 0x000fc40000000f00 */
[----:B------:R-:W-:Y:S02]  /*0c60*/  @!P4 LEA.HI.X R45, R34, c[0x0][0x174], R35, 0x1, P6 ;  /* 0x00005d00222dca11 */ /* 0x000fe400030f0c23 */
[----:B------:R-:W-:Y:S01]  /*0c70*/  ISETP.GT.U32.OR P3, PT, R0, 0x22f, P3 ;  /* 0x0000022f0000780c */ /* 0x000fe20001f64470 */
[----:B------:R-:W-:Y:S01]  /*0c80*/  CS2R R34, SRZ ;  /* 0x0000000000227805 */ /* 0x000fe2000001ff00 */
[C---:B------:R-:W-:Y:S02]  /*0c90*/  @!P5 IMAD R37, R7.reuse, c[0x0][0x1c4], R36 ;  /* 0x000071000725da24 */ /* 0x040fe400078e0224 */
[----:B------:R-:W-:-:S03]  /*0ca0*/  @!P5 IMAD.WIDE.U32 R24, R7, c[0x0][0x1c0], R24 ;  /* 0x000070000718da25 */ /* 0x000fc600078e0018 */
[----:B------:R0:W4:Y:S01]  /*0cb0*/  @!P1 LDG.E R34, [R26.64] ;  /* 0x000000061a229981 */ /* 0x000122000c1e1900 */
[----:B------:R-:W-:Y:S02]  /*0cc0*/  ISETP.GE.U32.AND P1, PT, R9, c[0x0][0x1c8], PT ;  /* 0x0000720009007a0c */ /* 0x000fe40003f26070 */
[----:B------:R-:W-:Y:S01]  /*0cd0*/  @!P5 IADD3 R25, R25, R37, RZ ;  /* 0x000000251919d210 */ /* 0x000fe20007ffe0ff */
[----:B------:R1:W4:Y:S01]  /*0ce0*/  @!P2 LDG.E R35, [R40.64] ;  /* 0x000000062823a981 */ /* 0x000322000c1e1900 */
[C---:B------:R-:W-:Y:S02]  /*0cf0*/  @!P5 LEA R42, P6, R24.reuse, c[0x0][0x170], 0x1 ;  /* 0x00005c00182ada11 */ /* 0x040fe400078c08ff */
[----:B------:R-:W-:Y:S02]  /*0d00*/  SHF.R.S32.HI R36, RZ, 0x1f, R9 ;  /* 0x0000001fff247819 */ /* 0x000fe40000011409 */
[----:B------:R-:W-:Y:S01]  /*0d10*/  @!P5 LEA.HI.X R43, R24, c[0x0][0x174], R25, 0x1, P6 ;  /* 0x00005d00182bda11 */ /* 0x000fe200030f0c19 */
[----:B------:R-:W-:Y:S01]  /*0d20*/  @!P3 IMAD R25, R33, c[0x0][0x1c0], RZ ;  /* 0x000070002119ba24 */ /* 0x000fe200078e02ff */
[----:B------:R-:W-:-:S02]  /*0d30*/  ISETP.GE.AND.EX P1, PT, R36, c[0x0][0x1cc], PT, P1 ;  /* 0x0000730024007a0c */ /* 0x000fc40003f26310 */
[----:B0-----:R-:W-:Y:S02]  /*0d40*/  @!P3 MOV R26, R68 ;  /* 0x00000044001ab202 */ /* 0x001fe40000000f00 */
[----:B------:R-:W-:Y:S02]  /*0d50*/  @!P3 MOV R27, R67 ;  /* 0x00000043001bb202 */ /* 0x000fe40000000f00 */
[----:B------:R-:W-:Y:S02]  /*0d60*/  ISETP.GE.U32.AND P2, PT, R10, c[0x0][0x1c8], PT ;  /* 0x000072000a007a0c */ /* 0x000fe40003f46070 */
[----:B------:R-:W-:Y:S02]  /*0d70*/  SHF.R.S32.HI R38, RZ, 0x1f, R10 ;  /* 0x0000001fff267819 */ /* 0x000fe4000001140a */
[----:B------:R-:W-:Y:S01]  /*0d80*/  MOV R37, RZ ;  /* 0x000000ff00257202 */ /* 0x000fe20000000f00 */
[----:B------:R-:W-:Y:S01]  /*0d90*/  @!P3 IMAD R25, R8, c[0x0][0x1c4], R25 ;  /* 0x000071000819ba24 */ /* 0x000fe200078e0219 */
[----:B------:R-:W-:Y:S01]  /*0da0*/  ISETP.GT.U32.OR P1, PT, R0, 0x22f, P1 ;  /* 0x0000022f0000780c */ /* 0x000fe20000f24470 */
[----:B------:R-:W-:Y:S01]  /*0db0*/  @!P3 IMAD.WIDE.U32 R26, R8, c[0x0][0x1c0], R26 ;  /* 0x00007000081aba25 */ /* 0x000fe200078e001a */
[----:B------:R-:W-:-:S02]  /*0dc0*/  ISETP.GE.AND.EX P2, PT, R38, c[0x0][0x1cc], PT, P2 ;  /* 0x0000730026007a0c */ /* 0x000fc40003f46320 */
[----:B------:R0:W4:Y:S02]  /*0dd0*/  @!P4 LDG.E R37, [R44.64] ;  /* 0x000000062c25c981 */ /* 0x000124000c1e1900 */
[----:B------:R-:W-:Y:S02]  /*0de0*/  ISETP.GT.U32.OR P2, PT, R0, 0x22f, P2 ;  /* 0x0000022f0000780c */ /* 0x000fe40001744470 */
[----:B------:R-:W-:Y:S02]  /*0df0*/  @!P3 IADD3 R25, R27, R25, RZ ;  /* 0x000000191b19b210 */ /* 0x000fe40007ffe0ff */
[----:B------:R-:W-:Y:S02]  /*0e00*/  @!P3 LEA R24, P4, R26, c[0x0][0x170], 0x1 ;  /* 0x00005c001a18ba11 */ /* 0x000fe400078808ff */
[----:B-1----:R-:W-:Y:S02]  /*0e10*/  MOV R40, RZ ;  /* 0x000000ff00287202 */ /* 0x002fe40000000f00 */
[----:B------:R-:W-:-:S02]  /*0e20*/  MOV R39, RZ ;  /* 0x000000ff00277202 */ /* 0x000fc40000000f00 */
[----:B------:R-:W-:Y:S02]  /*0e30*/  @!P3 LEA.HI.X R25, R26, c[0x0][0x174], R25, 0x1, P4 ;  /* 0x00005d001a19ba11 */ /* 0x000fe400020f0c19 */
[----:B------:R-:W-:Y:S02]  /*0e40*/  ISETP.GE.U32.AND P4, PT, R11, c[0x0][0x1c8], PT ;  /* 0x000072000b007a0c */ /* 0x000fe40003f86070 */
[----:B------:R-:W-:Y:S01]  /*0e50*/  SHF.R.S32.HI R41, RZ, 0x1f, R11 ;  /* 0x0000001fff297819 */ /* 0x000fe2000001140b */
[----:B------:R-:W-:Y:S01]  /*0e60*/  @!P1 IMAD R26, R36, c[0x0][0x1c0], RZ ;  /* 0x00007000241a9a24 */ /* 0x000fe200078e02ff */
[----:B0-----:R-:W-:Y:S01]  /*0e70*/  @!P1 MOV R44, R68 ;  /* 0x00000044002c9202 */ /* 0x001fe20000000f00 */
[----:B------:R0:W4:Y:S01]  /*0e80*/  @!P3 LDG.E R40, [R24.64] ;  /* 0x000000061828b981 */ /* 0x000122000c1e1900 */
[----:B------:R-:W-:Y:S02]  /*0e90*/  @!P1 MOV R45, R67 ;  /* 0x00000043002d9202 */ /* 0x000fe40000000f00 */
[----:B------:R-:W-:Y:S01]  /*0ea0*/  ISETP.GE.AND.EX P3, PT, R41, c[0x0][0x1cc], PT, P4 ;  /* 0x0000730029007a0c */ /* 0x000fe20003f66340 */
[----:B------:R1:W4:Y:S01]  /*0eb0*/  @!P5 LDG.E R39, [R42.64] ;  /* 0x000000062a27d981 */ /* 0x000322000c1e1900 */
[----:B------:R-:W-:-:S02]  /*0ec0*/  @!P1 IMAD R27, R9, c[0x0][0x1c4], R26 ;  /* 0x00007100091b9a24 */ /* 0x000fc400078e021a */
[----:B------:R-:W-:Y:S01]  /*0ed0*/  @!P1 IMAD.WIDE.U32 R44, R9, c[0x0][0x1c0], R44 ;  /* 0x00007000092c9a25 */ /* 0x000fe200078e002c */
[----:B------:R-:W-:Y:S02]  /*0ee0*/  ISETP.GT.U32.OR P3, PT, R0, 0x22f, P3 ;  /* 0x0000022f0000780c */ /* 0x000fe40001f64470 */
[----:B0-----:R-:W-:Y:S01]  /*0ef0*/  @!P2 MOV R24, R68 ;  /* 0x000000440018a202 */ /* 0x001fe20000000f00 */
[----:B------:R-:W-:Y:S01]  /*0f00*/  @!P2 IMAD R47, R38, c[0x0][0x1c0], RZ ;  /* 0x00007000262faa24 */ /* 0x000fe200078e02ff */
[----:B------:R-:W-:Y:S02]  /*0f10*/  @!P2 MOV R25, R67 ;  /* 0x000000430019a202 */ /* 0x000fe40000000f00 */
[----:B------:R-:W-:Y:S01]  /*0f20*/  ISETP.GE.U32.AND P4, PT, R12, c[0x0][0x1c8], PT ;  /* 0x000072000c007a0c */ /* 0x000fe20003f86070 */
[C---:B------:R-:W-:Y:S01]  /*0f30*/  @!P2 IMAD R47, R10.reuse, c[0x0][0x1c4], R47 ;  /* 0x000071000a2faa24 */ /* 0x040fe200078e022f */
[----:B-1----:R-:W-:Y:S01]  /*0f40*/  SHF.R.S32.HI R42, RZ, 0x1f, R12 ;  /* 0x0000001fff2a7819 */ /* 0x002fe2000001140c */
[----:B------:R-:W-:Y:S01]  /*0f50*/  @!P2 IMAD.WIDE.U32 R24, R10, c[0x0][0x1c0], R24 ;  /* 0x000070000a18aa25 */ /* 0x000fe200078e0018 */
[----:B------:R-:W-:-:S02]  /*0f60*/  @!P1 IADD3 R27, R45, R27, RZ ;  /* 0x0000001b2d1b9210 */ /* 0x000fc40007ffe0ff */
[----:B------:R-:W-:Y:S02]  /*0f70*/  @!P1 LEA R26, P5, R44, c[0x0][0x170], 0x1 ;  /* 0x00005c002c1a9a11 */ /* 0x000fe400078a08ff */
[----:B------:R-:W-:Y:S02]  /*0f80*/  ISETP.GE.AND.EX P4, PT, R42, c[0x0][0x1cc], PT, P4 ;  /* 0x000073002a007a0c */ /* 0x000fe40003f86340 */
[----:B------:R-:W-:Y:S02]  /*0f90*/  @!P1 LEA.HI.X R27, R44, c[0x0][0x174], R27, 0x1, P5 ;  /* 0x00005d002c1b9a11 */ /* 0x000fe400028f0c1b */
[----:B------:R-:W-:Y:S02]  /*0fa0*/  MOV R43, RZ ;  /* 0x000000ff002b7202 */ /* 0x000fe40000000f00 */
[----:B------:R-:W-:Y:S02]  /*0fb0*/  @!P2 IADD3 R25, R25, R47, RZ ;  /* 0x0000002f1919a210 */ /* 0x000fe40007ffe0ff */
[----:B------:R-:W-:-:S02]  /*0fc0*/  @!P2 LEA R46, P5, R24, c[0x0][0x170], 0x1 ;  /* 0x00005c00182eaa11 */ /* 0x000fc400078a08ff */
[----:B------:R-:W-:Y:S01]  /*0fd0*/  ISETP.GT.U32.OR P4, PT, R0, 0x22f, P4 ;  /* 0x0000022f0000780c */ /* 0x000fe20002784470 */
[----:B------:R0:W4:Y:S01]  /*0fe0*/  @!P1 LDG.E R43, [R26.64] ;  /* 0x000000061a2b9981 */ /* 0x000122000c1e1900 */
[----:B------:R-:W-:Y:S01]  /*0ff0*/  @!P2 LEA.HI.X R47, R24, c[0x0][0x174], R25, 0x1, P5 ;  /* 0x00005d00182faa11 */ /* 0x000fe200028f0c19 */
[----:B------:R-:W-:Y:S01]  /*1000*/  @!P3 IMAD R48, R41, c[0x0][0x1c0], RZ ;  /* 0x000070002930ba24 */ /* 0x000fe200078e02ff */
[----:B------:R-:W-:Y:S02]  /*1010*/  @!P3 MOV R24, R68 ;  /* 0x000000440018b202 */ /* 0x000fe40000000f00 */
[----:B------:R-:W-:Y:S01]  /*1020*/  @!P3 MOV R25, R67 ;  /* 0x000000430019b202 */ /* 0x000fe20000000f00 */
[----:B------:R-:W-:Y:S01]  /*1030*/  @!P3 IMAD R45, R11, c[0x0][0x1c4], R48 ;  /* 0x000071000b2dba24 */ /* 0x000fe200078e0230 */
[----:B------:R-:W-:-:S03]  /*1040*/  MOV R44, RZ ;  /* 0x000000ff002c7202 */ /* 0x000fc60000000f00 */
[----:B------:R-:W-:-:S03]  /*1050*/  @!P3 IMAD.WIDE.U32 R24, R11, c[0x0][0x1c0], R24 ;  /* 0x000070000b18ba25 */ /* 0x000fc600078e0018 */
[----:B------:R1:W4:Y:S01]  /*1060*/  @!P2 LDG.E R44, [R46.64] ;  /* 0x000000062e2ca981 */ /* 0x000322000c1e1900 */
[----:B0-----:R-:W-:Y:S01]  /*1070*/  @!P4 IMAD R27, R42, c[0x0][0x1c0], RZ ;  /* 0x000070002a1bca24 */ /* 0x001fe200078e02ff */
[----:B------:R-:W-:Y:S02]  /*1080*/  @!P3 IADD3 R25, R25, R45, RZ ;  /* 0x0000002d1919b210 */ /* 0x000fe40007ffe0ff */
[C---:B------:R-:W-:Y:S02]  /*1090*/  @!P3 LEA R48, P1, R24.reuse, c[0x0][0x170], 0x1 ;  /* 0x00005c001830ba11 */ /* 0x040fe400078208ff */
[----:B------:R-:W-:Y:S02]  /*10a0*/  @!P4 MOV R26, R68 ;  /* 0x00000044001ac202 */ /* 0x000fe40000000f00 */
[----:B------:R-:W-:Y:S01]  /*10b0*/  @!P3 LEA.HI.X R49, R24, c[0x0][0x174], R25, 0x1, P1 ;  /* 0x00005d001831ba11 */ /* 0x000fe200008f0c19 */
[----:B------:R-:W-:Y:S01]  /*10c0*/  @!P4 IMAD R25, R12, c[0x0][0x1c4], R27 ;  /* 0x000071000c19ca24 */ /* 0x000fe200078e021b */
[----:B------:R-:W-:-:S02]  /*10d0*/  @!P4 MOV R27, R67 ;  /* 0x00000043001bc202 */ /* 0x000fc40000000f00 */
[----:B------:R-:W-:-:S03]  /*10e0*/  MOV R45, RZ ;  /* 0x000000ff002d7202 */ /* 0x000fc60000000f00 */
[----:B------:R-:W-:-:S03]  /*10f0*/  @!P4 IMAD.WIDE.U32 R26, R12, c[0x0][0x1c0], R26 ;  /* 0x000070000c1aca25 */ /* 0x000fc600078e001a */
[----:B------:R0:W4:Y:S02]  /*1100*/  @!P3 LDG.E R45, [R48.64] ;  /* 0x00000006302db981 */ /* 0x000124000c1e1900 */
[----:B------:R-:W-:Y:S02]  /*1110*/  @!P4 IADD3 R25, R27, R25, RZ ;  /* 0x000000191b19c210 */ /* 0x000fe40007ffe0ff */
[C---:B------:R-:W-:Y:S02]  /*1120*/  @!P4 LEA R24, P1, R26.reuse, c[0x0][0x170], 0x1 ;  /* 0x00005c001a18ca11 */ /* 0x040fe400078208ff */
[----:B-1----:R-:W-:Y:S02]  /*1130*/  MOV R46, RZ ;  /* 0x000000ff002e7202 */ /* 0x002fe40000000f00 */
[----:B------:R-:W-:-:S05]  /*1140*/  @!P4 LEA.HI.X R25, R26, c[0x0][0x174], R25, 0x1, P1 ;  /* 0x00005d001a19ca11 */ /* 0x000fca00008f0c19 */
[----:B------:R3:W4:Y:S02]  /*1150*/  @!P4 LDG.E R46, [R24.64] ;  /* 0x00000006182ec981 */ /* 0x000724000c1e1900 */
[--C-:B---3--:R-:W-:Y:S02]  /*1160*/  PRMT R25, RZ, 0x7610, R19.reuse ;  /* 0x00007610ff197816 */ /* 0x108fe40000000013 */
[----:B------:R-:W-:-:S03]  /*1170*/  PRMT R24, RZ, 0x5410, R19 ;  /* 0x00005410ff187816 */ /* 0x000fc60000000013 */
[----:B------:R-:W-:Y:S02]  /*1180*/  FMUL.FTZ R27, R25, R25 ;  /* 0x00000019191b7220 */ /* 0x000fe40000410000 */
[C---:B------:R-:W-:Y:S01]  /*1190*/  FADD.FTZ R26, R24.reuse, R25 ;  /* 0x00000019181a7221 */ /* 0x040fe20000010000 */
[--C-:B--2---:R-:W-:Y:S01]  /*11a0*/  PRMT R25, RZ, 0x7610, R18.reuse ;  /* 0x00007610ff197816 */ /* 0x104fe20000000012 */
[----:B------:R-:W-:Y:S01]  /*11b0*/  FFMA.FTZ R27, R24, R24, R27 ;  /* 0x00000018181b7223 */ /* 0x000fe2000001001b */
[----:B------:R-:W-:Y:S01]  /*11c0*/  PRMT R24, RZ, 0x5410, R18 ;  /* 0x00005410ff187816 */ /* 0x000fe20000000012 */
[----:B------:R-:W-:Y:S02]  /*11d0*/  FADD.FTZ R26, RZ, R26 ;  /* 0x0000001aff1a7221 */ /* 0x000fe40000010000 */
[----:B0-----:R-:W-:Y:S02]  /*11e0*/  FMUL.FTZ R49, R25, R25 ;  /* 0x0000001919317220 */ /* 0x001fe40000410000 */
[C---:B------:R-:W-:Y:S01]  /*11f0*/  FADD.FTZ R47, R24.reuse, R25 ;  /* 0x00000019182f7221 */ /* 0x040fe20000010000 */
[--C-:B-----5:R-:W-:Y:S01]  /*1200*/  PRMT R25, RZ, 0x7610, R22.reuse ;  /* 0x00007610ff197816 */ /* 0x120fe20000000016 */
[----:B------:R-:W-:Y:S01]  /*1210*/  FFMA.FTZ R48, R24, R24, R49 ;  /* 0x0000001818307223 */ /* 0x000fe20000010031 */
[----:B------:R-:W-:Y:S01]  /*1220*/  PRMT R24, RZ, 0x5410, R22 ;  /* 0x00005410ff187816 */ /* 0x000fe20000000016 */
[----:B------:R-:W-:-:S02]  /*1230*/  FADD.FTZ R26, R26, R47 ;  /* 0x0000002f1a1a7221 */ /* 0x000fc40000010000 */
[----:B------:R-:W-:Y:S02]  /*1240*/  FADD.FTZ R27, RZ, R27 ;  /* 0x0000001bff1b7221 */ /* 0x000fe40000010000 */
[----:B------:R-:W-:Y:S02]  /*1250*/  FMUL.FTZ R47, R25, R25 ;  /* 0x00000019192f7220 */ /* 0x000fe40000410000 */
[C---:B------:R-:W-:Y:S02]  /*1260*/  FADD.FTZ R25, R24.reuse, R25 ;  /* 0x0000001918197221 */ /* 0x040fe40000010000 */
[----:B------:R-:W-:Y:S02]  /*1270*/  FADD.FTZ R27, R27, R48 ;  /* 0x000000301b1b7221 */ /* 0x000fe40000010000 */
[----:B------:R-:W-:-:S04]  /*1280*/  FFMA.FTZ R24, R24, R24, R47 ;  /* 0x0000001818187223 */ /* 0x000fc8000001002f */
[----:B------:R-:W-:Y:S01]  /*1290*/  FADD.FTZ R24, R27, R24 ;  /* 0x000000181b187221 */ /* 0x000fe20000010000 */
[----:B------:R-:W-:Y:S01]  /*12a0*/  PRMT R27, RZ, 0x7610, R23 ;  /* 0x00007610ff1b7816 */ /* 0x000fe20000000017 */
[----:B------:R-:W-:Y:S01]  /*12b0*/  FADD.FTZ R25, R26, R25 ;  /* 0x000000191a197221 */ /* 0x000fe20000010000 */
[----:B------:R-:W-:-:S03]  /*12c0*/  PRMT R26, RZ, 0x5410, R23 ;  /* 0x00005410ff1a7816 */ /* 0x000fc60000000017 */
[----:B------:R-:W-:Y:S02]  /*12d0*/  FMUL.FTZ R47, R27, R27 ;  /* 0x0000001b1b2f7220 */ /* 0x000fe40000410000 */
[C---:B------:R-:W-:Y:S01]  /*12e0*/  FADD.FTZ R48, R26.reuse, R27 ;  /* 0x0000001b1a307221 */ /* 0x040fe20000010000 */
[--C-:B----4-:R-:W-:Y:S01]  /*12f0*/  PRMT R27, RZ, 0x7610, R28.reuse ;  /* 0x00007610ff1b7816 */ /* 0x110fe2000000001c */
[----:B------:R-:W-:Y:S01]  /*1300*/  FFMA.FTZ R47, R26, R26, R47 ;  /* 0x0000001a1a2f7223 */ /* 0x000fe2000001002f */
[----:B------:R-:W-:-:S03]  /*1310*/  PRMT R26, RZ, 0x5410, R28 ;  /* 0x00005410ff1a7816 */ /* 0x000fc6000000001c */
[----:B------:R-:W-:Y:S02]  /*1320*/  FADD.FTZ R24, R24, R47 ;  /* 0x0000002f18187221 */ /* 0x000fe40000010000 */
[----:B------:R-:W-:Y:S02]  /*1330*/  FMUL.FTZ R47, R27, R27 ;  /* 0x0000001b1b2f7220 */ /* 0x000fe40000410000 */
[----:B------:R-:W-:Y:S02]  /*1340*/  FADD.FTZ R25, R25, R48 ;  /* 0x0000003019197221 */ /* 0x000fe40000010000 */
[C---:B------:R-:W-:Y:S02]  /*1350*/  FADD.FTZ R48, R26.reuse, R27 ;  /* 0x0000001b1a307221 */ /* 0x040fe40000010000 */
[----:B------:R-:W-:Y:S01]  /*1360*/  FFMA.FTZ R47, R26, R26, R47 ;  /* 0x0000001a1a2f7223 */ /* 0x000fe2000001002f */
[--C-:B------:R-:W-:Y:S02]  /*1370*/  PRMT R27, RZ, 0x7610, R32.reuse ;  /* 0x00007610ff1b7816 */ /* 0x100fe40000000020 */
[----:B------:R-:W-:Y:S01]  /*1380*/  PRMT R26, RZ, 0x5410, R32 ;  /* 0x00005410ff1a7816 */ /* 0x000fe20000000020 */
[----:B------:R-:W-:-:S02]  /*1390*/  FADD.FTZ R24, R24, R47 ;  /* 0x0000002f18187221 */ /* 0x000fc40000010000 */
[----:B------:R-:W-:Y:S02]  /*13a0*/  FMUL.FTZ R47, R27, R27 ;  /* 0x0000001b1b2f7220 */ /* 0x000fe40000410000 */
[----:B------:R-:W-:Y:S02]  /*13b0*/  FADD.FTZ R25, R25, R48 ;  /* 0x0000003019197221 */ /* 0x000fe40000010000 */
[C---:B------:R-:W-:Y:S02]  /*13c0*/  FADD.FTZ R48, R26.reuse, R27 ;  /* 0x0000001b1a307221 */ /* 0x040fe40000010000 */
[----:B------:R-:W-:-:S04]  /*13d0*/  FFMA.FTZ R47, R26, R26, R47 ;  /* 0x0000001a1a2f7223 */ /* 0x000fc8000001002f */
[----:B------:R-:W-:Y:S02]  /*13e0*/  FADD.FTZ R24, R24, R47 ;  /* 0x0000002f18187221 */ /* 0x000fe40000010000 */
[----:B------:R-:W-:Y:S01]  /*13f0*/  FADD.FTZ R25, R25, R48 ;  /* 0x0000003019197221 */ /* 0x000fe20000010000 */
[--C-:B------:R-:W-:Y:S02]  /*1400*/  PRMT R27, RZ, 0x7610, R34.reuse ;  /* 0x00007610ff1b7816 */ /* 0x100fe40000000022 */
[----:B------:R-:W-:-:S03]  /*1410*/  PRMT R26, RZ, 0x5410, R34 ;  /* 0x00005410ff1a7816 */ /* 0x000fc60000000022 */
[----:B------:R-:W-:Y:S02]  /*1420*/  FMUL.FTZ R47, R27, R27 ;  /* 0x0000001b1b2f7220 */ /* 0x000fe40000410000 */
[C---:B------:R-:W-:Y:S01]  /*1430*/  FADD.FTZ R48, R26.reuse, R27 ;  /* 0x0000001b1a307221 */ /* 0x040fe20000010000 */
[----:B------:R-:W-:Y:S01]  /*1440*/  PRMT R27, RZ, 0x7610, R35 ;  /* 0x00007610ff1b7816 */ /* 0x000fe20000000023 */
[----:B------:R-:W-:Y:S01]  /*1450*/  FFMA.FTZ R47, R26, R26, R47 ;  /* 0x0000001a1a2f7223 */ /* 0x000fe2000001002f */
[----:B------:R-:W-:-:S03]  /*1460*/  PRMT R26, RZ, 0x5410, R35 ;  /* 0x00005410ff1a7816 */ /* 0x000fc60000000023 */
[----:B------:R-:W-:Y:S02]  /*1470*/  FADD.FTZ R24, R24, R47 ;  /* 0x0000002f18187221 */ /* 0x000fe40000010000 */
[----:B------:R-:W-:Y:S02]  /*1480*/  FMUL.FTZ R47, R27, R27 ;  /* 0x0000001b1b2f7220 */ /* 0x000fe40000410000 */
[----:B------:R-:W-:Y:S02]  /*1490*/  FADD.FTZ R25, R25, R48 ;  /* 0x0000003019197221 */ /* 0x000fe40000010000 */
[C---:B------:R-:W-:Y:S02]  /*14a0*/  FADD.FTZ R48, R26.reuse, R27 ;  /* 0x0000001b1a307221 */ /* 0x040fe40000010000 */
[----:B------:R-:W-:Y:S01]  /*14b0*/  FFMA.FTZ R47, R26, R26, R47 ;  /* 0x0000001a1a2f7223 */ /* 0x000fe2000001002f */
[----:B------:R-:W-:-:S03]  /*14c0*/  PRMT R27, RZ, 0x7610, R37 ;  /* 0x00007610ff1b7816 */ /* 0x000fc60000000025 */
[----:B------:R-:W-:Y:S01]  /*14d0*/  FADD.FTZ R24, R24, R47 ;  /* 0x0000002f18187221 */ /* 0x000fe20000010000 */
[----:B------:R-:W-:Y:S01]  /*14e0*/  PRMT R26, RZ, 0x5410, R37 ;  /* 0x00005410ff1a7816 */ /* 0x000fe20000000025 */
[----:B------:R-:W-:Y:S02]  /*14f0*/  FADD.FTZ R25, R25, R48 ;  /* 0x0000003019197221 */ /* 0x000fe40000010000 */
[----:B------:R-:W-:Y:S02]  /*1500*/  FMUL.FTZ R47, R27, R27 ;  /* 0x0000001b1b2f7220 */ /* 0x000fe40000410000 */
        /* <DEDUP_REMOVED lines=8> */
[--C-:B------:R-:W-:Y:S01]  /*1590*/  PRMT R27, RZ, 0x7610, R40.reuse ;  /* 0x00007610ff1b7816 */ /* 0x100fe20000000028 */
[----:B------:R-:W-:Y:S01]  /*15a0*/  FFMA.FTZ R47, R26, R26, R47 ;  /* 0x0000001a1a2f7223 */ /* 0x000fe2000001002f */
[----:B------:R-:W-:-:S03]  /*15b0*/  PRMT R26, RZ, 0x5410, R40 ;  /* 0x00005410ff1a7816 */ /* 0x000fc60000000028 */
[----:B------:R-:W-:Y:S02]  /*15c0*/  FADD.FTZ R24, R24, R47 ;  /* 0x0000002f18187221 */ /* 0x000fe40000010000 */
[----:B------:R-:W-:Y:S02]  /*15d0*/  FMUL.FTZ R47, R27, R27 ;  /* 0x0000001b1b2f7220 */ /* 0x000fe40000410000 */
[----:B------:R-:W-:Y:S02]  /*15e0*/  FADD.FTZ R25, R25, R48 ;  /* 0x0000003019197221 */ /* 0x000fe40000010000 */
[C---:B------:R-:W-:Y:S02]  /*15f0*/  FADD.FTZ R48, R26.reuse, R27 ;  /* 0x0000001b1a307221 */ /* 0x040fe40000010000 */
[----:B------:R-:W-:-:S04]  /*1600*/  FFMA.FTZ R47, R26, R26, R47 ;  /* 0x0000001a1a2f7223 */ /* 0x000fc8000001002f */
[----:B------:R-:W-:Y:S01]  /*1610*/  FADD.FTZ R24, R24, R47 ;  /* 0x0000002f18187221 */ /* 0x000fe20000010000 */
[--C-:B------:R-:W-:Y:S02]  /*1620*/  PRMT R27, RZ, 0x7610, R43.reuse ;  /* 0x00007610ff1b7816 */ /* 0x100fe4000000002b */
[----:B------:R-:W-:Y:S01]  /*1630*/  PRMT R26, RZ, 0x5410, R43 ;  /* 0x00005410ff1a7816 */ /* 0x000fe2000000002b */
[----:B------:R-:W-:Y:S02]  /*1640*/  FADD.FTZ R25, R25, R48 ;  /* 0x0000003019197221 */ /* 0x000fe40000010000 */
[----:B------:R-:W-:Y:S02]  /*1650*/  FMUL.FTZ R47, R27, R27 ;  /* 0x0000001b1b2f7220 */ /* 0x000fe40000410000 */
        /* <DEDUP_REMOVED lines=8> */
[----:B------:R-:W-:Y:S01]  /*16e0*/  FFMA.FTZ R27, R26, R26, R47 ;  /* 0x0000001a1a1b7223 */ /* 0x000fe2000001002f */
[----:B------:R-:W-:Y:S02]  /*16f0*/  ISETP.GE.U32.AND P1, PT, R13, c[0x0][0x1c8], PT ;  /* 0x000072000d007a0c */ /* 0x000fe40003f26070 */
[----:B------:R-:W-:Y:S01]  /*1700*/  SHF.R.S32.HI R47, RZ, 0x1f, R13 ;  /* 0x0000001fff2f7819 */ /* 0x000fe2000001140d */
[----:B------:R-:W-:Y:S01]  /*1710*/  FADD.FTZ R24, R24, R27 ;  /* 0x0000001b18187221 */ /* 0x000fe20000010000 */
[----:B------:R-:W-:-:S02]  /*1720*/  PRMT R27, RZ, 0x7610, R45 ;  /* 0x00007610ff1b7816 */ /* 0x000fc4000000002d */
[----:B------:R-:W-:Y:S02]  /*1730*/  ISETP.GE.AND.EX P1, PT, R47, c[0x0][0x1cc], PT, P1 ;  /* 0x000073002f007a0c */ /* 0x000fe40003f26310 */
[----:B------:R-:W-:Y:S01]  /*1740*/  PRMT R26, RZ, 0x5410, R45 ;  /* 0x00005410ff1a7816 */ /* 0x000fe2000000002d */
[----:B------:R-:W-:Y:S01]  /*1750*/  FMUL.FTZ R49, R27, R27 ;  /* 0x0000001b1b317220 */ /* 0x000fe20000410000 */
[----:B------:R-:W-:Y:S01]  /*1760*/  ISETP.GT.U32.OR P1, PT, R0, 0x22f, P1 ;  /* 0x0000022f0000780c */ /* 0x000fe20000f24470 */
[----:B------:R-:W-:Y:S02]  /*1770*/  FADD.FTZ R25, R25, R48 ;  /* 0x0000003019197221 */ /* 0x000fe40000010000 */
[C---:B------:R-:W-:Y:S02]  /*1780*/  FFMA.FTZ R49, R26.reuse, R26, R49 ;  /* 0x0000001a1a317223 */ /* 0x040fe40000010031 */
[----:B------:R-:W-:Y:S01]  /*1790*/  FADD.FTZ R48, R26, R27 ;  /* 0x0000001b1a307221 */ /* 0x000fe20000010000 */
[--C-:B------:R-:W-:Y:S01]  /*17a0*/  PRMT R27, RZ, 0x7610, R46.reuse ;  /* 0x00007610ff1b7816 */ /* 0x100fe2000000002e */
[----:B------:R-:W-:Y:S01]  /*17b0*/  FADD.FTZ R49, R24, R49 ;  /* 0x0000003118317221 */ /* 0x000fe20000010000 */
[----:B------:R-:W-:Y:S01]  /*17c0*/  PRMT R24, RZ, 0x5410, R46 ;  /* 0x00005410ff187816 */ /* 0x000fe2000000002e */
[----:B------:R-:W-:-:S02]  /*17d0*/  FADD.FTZ R25, R25, R48 ;  /* 0x0000003019197221 */ /* 0x000fc40000010000 */
[----:B------:R-:W-:Y:S02]  /*17e0*/  FMUL.FTZ R51, R27, R27 ;  /* 0x0000001b1b337220 */ /* 0x000fe40000410000 */
[----:B------:R-:W-:Y:S01]  /*17f0*/  @!P1 MOV R26, R68 ;  /* 0x00000044001a9202 */ /* 0x000fe20000000f00 */
[C---:B------:R-:W-:Y:S01]  /*1800*/  FADD.FTZ R48, R24.reuse, R27 ;  /* 0x0000001b18307221 */ /* 0x040fe20000010000 */
[----:B------:R-:W-:Y:S01]  /*1810*/  @!P1 MOV R27, R67 ;  /* 0x00000043001b9202 */ /* 0x000fe20000000f00 */
[----:B------:R-:W-:Y:S02]  /*1820*/  FFMA.FTZ R54, R24, R24, R51 ;  /* 0x0000001818367223 */ /* 0x000fe40000010033 */
[----:B------:R-:W-:Y:S02]  /*1830*/  @!P1 IMAD R24, R47, c[0x0][0x1c0], RZ ;  /* 0x000070002f189a24 */ /* 0x000fe400078e02ff */
[----:B------:R-:W-:-:S04]  /*1840*/  @!P1 IMAD.WIDE.U32 R26, R13, c[0x0][0x1c0], R26 ;  /* 0x000070000d1a9a25 */ /* 0x000fc800078e001a */
[----:B------:R-:W-:Y:S01]  /*1850*/  @!P1 IMAD R51, R13, c[0x0][0x1c4], R24 ;  /* 0x000071000d339a24 */ /* 0x000fe200078e0218 */
[----:B------:R-:W-:Y:S01]  /*1860*/  @!P1 LEA R24, P2, R26, c[0x0][0x170], 0x1 ;  /* 0x00005c001a189a11 */ /* 0x000fe200078408ff */
[----:B------:R-:W-:-:S03]  /*1870*/  FADD.FTZ R48, R25, R48 ;  /* 0x0000003019307221 */ /* 0x000fc60000010000 */
[----:B------:R-:W-:Y:S02]  /*1880*/  @!P1 IADD3 R25, R27, R51, RZ ;  /* 0x000000331b199210 */ /* 0x000fe40007ffe0ff */
[----:B------:R-:W-:Y:S02]  /*1890*/  MOV R52, RZ ;  /* 0x000000ff00347202 */ /* 0x000fe40000000f00 */
[----:B------:R-:W-:-:S05]  /*18a0*/  @!P1 LEA.HI.X R25, R26, c[0x0][0x174], R25, 0x1, P2 ;  /* 0x00005d001a199a11 */ /* 0x000fca00010f0c19 */
[----:B------:R-:W2:Y:S01]  /*18b0*/  @!P1 LDG.E R52, [R24.64] ;  /* 0x0000000618349981 */ /* 0x000ea2000c1e1900 */
[----:B------:R-:W-:Y:S01]  /*18c0*/  FADD.FTZ R49, R49, R54 ;  /* 0x0000003631317221 */ /* 0x000fe20000010000 */
[----:B------:R-:W-:Y:S02]  /*18d0*/  ISETP.GT.AND P1, PT, R0, 0x21f, PT ;  /* 0x0000021f0000780c */ /* 0x000fe40003f24270 */
[----:B------:R-:W-:Y:S02]  /*18e0*/  ISETP.NE.AND P2, PT, R2, RZ, PT ;  /* 0x000000ff0200720c */ /* 0x000fe40003f45270 */
[----:B------:R-:W-:Y:S01]  /*18f0*/  ISETP.NE.AND P3, PT, R0, RZ, PT ;  /* 0x000000ff0000720c */ /* 0x000fe20003f65270 */
[----:B------:R-:W-:Y:S01]  /*1900*/  BSSY B0, `(.L_x_3157) ;  /* 0x0000058000007945 */ /* 0x000fe20003800000 */
[--C-:B--2---:R-:W-:Y:S02]  /*1910*/  PRMT R25, RZ, 0x7610, R52.reuse ;  /* 0x00007610ff197816 */ /* 0x104fe40000000034 */
[----:B------:R-:W-:-:S03]  /*1920*/  PRMT R24, RZ, 0x5410, R52 ;  /* 0x00005410ff187816 */ /* 0x000fc60000000034 */
[----:B------:R-:W-:-:S04]  /*1930*/  FMUL.FTZ R51, R25, R25 ;  /* 0x0000001919337220 */ /* 0x000fc80000410000 */
[C---:B------:R-:W-:Y:S01]  /*1940*/  FFMA.FTZ R26, R24.reuse, R24, R51 ;  /* 0x00000018181a7223 */ /* 0x040fe20000010033 */
[----:B------:R-:W-:Y:S01]  /*1950*/  MOV R51, 0xffffffe0 ;  /* 0xffffffe000337802 */ /* 0x000fe20000000f00 */
[----:B------:R-:W-:-:S04]  /*1960*/  FADD.FTZ R27, R24, R25 ;  /* 0x00000019181b7221 */ /* 0x000fc80000010000 */
[----:B------:R-:W-:Y:S02]  /*1970*/  IMAD R51, R62, R51, 0x22f ;  /* 0x0000022f3e337424 */ /* 0x000fe400078e0233 */
[----:B------:R-:W-:Y:S02]  /*1980*/  FADD.FTZ R27, R48, R27 ;  /* 0x0000001b301b7221 */ /* 0x000fe40000010000 */
[----:B------:R-:W-:Y:S01]  /*1990*/  FADD.FTZ R26, R49, R26 ;  /* 0x0000001a311a7221 */ /* 0x000fe20000010000 */
[----:B------:R-:W-:-:S05]  /*19a0*/  SEL R51, R51, 0x1f, P1 ;  /* 0x0000001f33337807 */ /* 0x000fca0000800000 */
        /* <DEDUP_REMOVED lines=34> */
[----:B------:R-:W1:Y:S02]  /*1bd0*/  LDS.128 R24, [0x20] ;  /* 0x00002000ff187984 */ /* 0x000e640000000c00 */
[----:B-1----:R-:W-:-:S02]  /*1be0*/  FADD.FTZ R51, R48, R24 ;  /* 0x0000001830337221 */ /* 0x002fc40000010000 */
[----:B------:R-:W-:Y:S02]  /*1bf0*/  FADD.FTZ R24, R49, R25 ;  /* 0x0000001931187221 */ /* 0x000fe40000010000 */
[----:B------:R-:W-:Y:S02]  /*1c00*/  FADD.FTZ R51, R51, R26 ;  /* 0x0000001a33337221 */ /* 0x000fe40000010000 */
[----:B0-----:R-:W-:Y:S02]  /*1c10*/  FADD.FTZ R48, R24, R27 ;  /* 0x0000001b18307221 */ /* 0x001fe40000010000 */
        /* <DEDUP_REMOVED lines=33> */
[----:B------:R-:W0:Y:S01]  /*1e30*/  LDS.64 R48, [0xa0] ;  /* 0x0000a000ff307984 */ /* 0x000e220000000a00 */
[----:B------:R-:W-:-:S02]  /*1e40*/  FADD.FTZ R51, R51, R26 ;  /* 0x0000001a33337221 */ /* 0x000fc40000010000 */
[----:B------:R-:W-:Y:S02]  /*1e50*/  FADD.FTZ R24, R24, R27 ;  /* 0x0000001b18187221 */ /* 0x000fe40000010000 */
[----:B0-----:R-:W-:Y:S02]  /*1e60*/  FADD.FTZ R48, R51, R48 ;  /* 0x0000003033307221 */ /* 0x001fe40000010000 */
[----:B------:R-:W-:Y:S02]  /*1e70*/  FADD.FTZ R49, R24, R49 ;  /* 0x0000003118317221 */ /* 0x000fe40000010000 */
.L_x_3158:
[----:B------:R-:W-:Y:S05]  /*1e80*/  BSYNC B0 ;  /* 0x0000000000007941 */ /* 0x000fea0003800000 */
.L_x_3157:
[----:B------:R-:W-:-:S04]  /*1e90*/  MOV R51, c[0x0][0xc] ;  /* 0x0000030000337a02 */ /* 0x000fc80000000f00 */
[----:B------:R-:W-:-:S13]  /*1ea0*/  ISETP.GE.U32.AND P1, PT, R51, 0x2, PT ;  /* 0x000000023300780c */ /* 0x000fda0003f26070 */
[----:B------:R-:W-:Y:S05]  /*1eb0*/  @!P1 BRA `(.L_x_3159) ;  /* 0x0000093000009947 */ /* 0x000fea0003800000 */
[----:B------:R-:W-:Y:S05]  /*1ec0*/  @P3 BRA `(.L_x_3160) ;  /* 0x000001a000003947 */ /* 0x000fea0003800000 */
[----:B------:R-:W1:Y:S01]  /*1ed0*/  S2R R55, SR_CTAID.Y ;  /* 0x0000000000377919 */ /* 0x000e620000002600 */
[C---:B------:R-:W-:Y:S01]  /*1ee0*/  LOP3.LUT R24, R4.reuse, 0x1, RZ, 0xc0, !PT ;  /* 0x0000000104187812 */ /* 0x040fe200078ec0ff */
[----:B------:R-:W-:Y:S01]  /*1ef0*/  HFMA2.MMA R54, -RZ, RZ, 0, 2.384185791015625e-07 ;  /* 0x00000004ff367435 */ /* 0x000fe200000001ff */
[----:B------:R-:W-:-:S03]  /*1f00*/  LOP3.LUT P1, RZ, R4, 0x2, RZ, 0xc0, !PT ;  /* 0x0000000204ff7812 */ /* 0x000fc6000782c0ff */
[----:B------:R-:W-:-:S04]  /*1f10*/  IMAD R24, R24, c[0x0][0x10], RZ ;  /* 0x0000040018187a24 */ /* 0x000fc800078e02ff */
[----:B------:R-:W-:-:S05]  /*1f20*/  IMAD R25, R24, c[0x0][0xc], RZ ;  /* 0x0000030018197a24 */ /* 0x000fca00078e02ff */
[----:B------:R-:W-:-:S05]  /*1f30*/  SHF.L.U32 R25, R25, 0x1, RZ ;  /* 0x0000000119197819 */ /* 0x000fca00000006ff */
[----:B------:R-:W-:-:S04]  /*1f40*/  IMAD.WIDE R26, R25, R54, c[0x0][0x198] ;  /* 0x00006600191a7625 */ /* 0x000fc800078e0236 */
[----:B-1----:R-:W-:Y:S01]  /*1f50*/  IMAD R25, R3, c[0x0][0x10], R55 ;  /* 0x0000040003197a24 */ /* 0x002fe200078e0237 */
[----:B------:R-:W-:-:S03]  /*1f60*/  IADD3 R24, R24, R55, RZ ;  /* 0x0000003718187210 */ /* 0x000fc60007ffe0ff */
[----:B------:R-:W-:Y:S01]  /*1f70*/  IMAD.WIDE.U32 R26, R25, 0x8, R26 ;  /* 0x00000008191a7825 */ /* 0x000fe200078e001a */
[----:B------:R-:W-:-:S04]  /*1f80*/  MOV R25, 0x1 ;  /* 0x0000000100197802 */ /* 0x000fc80000000f00 */
[----:B------:R1:W-:Y:S01]  /*1f90*/  STG.E.64 [R26.64], R48 ;  /* 0x000000301a007986 */ /* 0x0003e2000c101b06 */
[----:B------:R-:W-:Y:S01]  /*1fa0*/  SEL R55, R25, 0xffffffff, !P1 ;  /* 0xffffffff19377807 */ /* 0x000fe20004800000 */
[----:B------:R-:W-:Y:S01]  /*1fb0*/  IMAD.WIDE.U32 R24, R24, R54, c[0x0][0x190] ;  /* 0x0000640018187625 */ /* 0x000fe200078e0036 */
[----:B------:R-:W-:Y:S06]  /*1fc0*/  MEMBAR.ALL.GPU ;  /* 0x0000000000007992 */ /* 0x000fec000000a000 */
[----:B-1----:R-:W-:Y:S01]  /*1fd0*/  SEL R27, RZ, c[0x0][0xc], P1 ;  /* 0x00000300ff1b7a07 */ /* 0x002fe20000800000 */
[----:B------:R-:W-:-:S00]  /*1fe0*/  ERRBAR ;  /* 0x00000000000079ab */ /* 0x000fc00000000000 */
[----:B------:R1:W-:Y:S02]  /*1ff0*/  RED.E.ADD.S32.STRONG.GPU [R24.64], R55 ;  /* 0x000000371800798e */ /* 0x0003e4000c10e386 */
[----:B------:R-:W-:-:S13]  /*2000*/  ISETP.NE.AND P1, PT, R27, -0x1, PT ;  /* 0xffffffff1b00780c */ /* 0x000fda0003f25270 */
[----:B-1----:R-:W-:Y:S05]  /*2010*/  @!P1 BRA `(.L_x_3160) ;  /* 0x0000005000009947 */ /* 0x002fea0003800000 */
.L_x_3161:
[----:B------:R-:W2:Y:S01]  /*2020*/  LDG.E.STRONG.GPU R26, [R24.64] ;  /* 0x00000006181a7981 */ /* 0x000ea2000c1ef900 */
[----:B------:R-:W-:Y:S01]  /*2030*/  YIELD ;  /* 0x0000000000007946 */ /* 0x000fe20003800000 */
[----:B--2---:R-:W-:Y:S01]  /*2040*/  ISETP.NE.AND P1, PT, R26, R27, PT ;  /* 0x0000001b1a00720c */ /* 0x004fe20003f25270 */
[----:B------:R-:W-:-:S12]  /*2050*/  CCTL.IVALL ;  /* 0x00000000ff00798f */ /* 0x000fd80002000000 */
[----:B------:R-:W-:Y:S05]  /*2060*/  @P1 BRA `(.L_x_3161) ;  /* 0xffffffb000001947 */ /* 0x000fea000383ffff */
.L_x_3160:
        /* <DEDUP_REMOVED lines=11> */
.L_x_3163:
        /* <DEDUP_REMOVED lines=9> */
[----:B------:R-:W-:-:S06]  /*21b0*/  @!P1 IMAD.WIDE.U32 R24, R51, 0x8, R24 ;  /* 0x0000000833189825 */ /* 0x000fcc00078e0018 */
[----:B------:R-:W2:Y:S01]  /*21c0*/  @!P1 LDG.E.64 R24, [R24.64] ;  /* 0x0000000618189981 */ /* 0x000ea2000c1e1b00 */
[----:B------:R-:W-:-:S04]  /*21d0*/  IADD3 R54, R26, 0x1, RZ ;  /* 0x000000011a367810 */ /* 0x000fc80007ffe0ff */
[----:B------:R-:W-:-:S13]  /*21e0*/  ISETP.EQ.OR P2, PT, R54, R3, P3 ;  /* 0x000000033600720c */ /* 0x000fda0001f42670 */
[----:B------:R-:W1:Y:S02]  /*21f0*/  @!P2 S2R R51, SR_CTAID.Y ;  /* 0x000000000033a919 */ /* 0x000e640000002600 */
[----:B-1----:R-:W-:Y:S01]  /*2200*/  @!P2 IMAD R51, R54, c[0x0][0x10], R51 ;  /* 0x000004003633aa24 */ /* 0x002fe200078e0233 */
[----:B------:R-:W-:-:S05]  /*2210*/  @!P2 LOP3.LUT R54, R4, 0x1, RZ, 0xc0, !PT ;  /* 0x000000010436a812 */ /* 0x000fca00078ec0ff */
[----:B------:R-:W-:-:S04]  /*2220*/  @!P2 IMAD R54, R54, c[0x0][0x10], RZ ;  /* 0x000004003636aa24 */ /* 0x000fc800078e02ff */
[----:B------:R-:W-:-:S05]  /*2230*/  @!P2 IMAD R54, R54, c[0x0][0xc], RZ ;  /* 0x000003003636aa24 */ /* 0x000fca00078e02ff */
[----:B------:R-:W-:Y:S01]  /*2240*/  @!P2 SHF.L.U32 R54, R54, 0x1, RZ ;  /* 0x000000013636a819 */ /* 0x000fe200000006ff */
[----:B0-2---:R-:W-:Y:S01]  /*2250*/  @!P1 FADD.FTZ R49, R49, R25 ;  /* 0x0000001931319221 */ /* 0x005fe20000010000 */
[----:B------:R-:W-:Y:S01]  /*2260*/  @!P2 MOV R25, 0x4 ;  /* 0x000000040019a802 */ /* 0x000fe20000000f00 */
[----:B------:R-:W-:-:S04]  /*2270*/  @!P1 FADD.FTZ R48, R48, R24 ;  /* 0x0000001830309221 */ /* 0x000fc80000010000 */
[----:B------:R-:W-:-:S06]  /*2280*/  @!P2 IMAD.WIDE R24, R54, R25, c[0x0][0x198] ;  /* 0x000066003618a625 */ /* 0x000fcc00078e0219 */
[----:B------:R-:W-:-:S06]  /*2290*/  @!P2 IMAD.WIDE.U32 R24, R51, 0x8, R24 ;  /* 0x000000083318a825 */ /* 0x000fcc00078e0018 */
[----:B------:R-:W2:Y:S01]  /*22a0*/  @!P2 LDG.E.64 R24, [R24.64] ;  /* 0x000000061818a981 */ /* 0x000ea2000c1e1b00 */
[----:B------:R-:W-:-:S04]  /*22b0*/  IADD3 R54, R26, 0x2, RZ ;  /* 0x000000021a367810 */ /* 0x000fc80007ffe0ff */
[----:B------:R-:W-:-:S13]  /*22c0*/  ISETP.EQ.OR P1, PT, R54, R3, P3 ;  /* 0x000000033600720c */ /* 0x000fda0001f22670 */
[----:B------:R-:W0:Y:S02]  /*22d0*/  @!P1 S2R R51, SR_CTAID.Y ;  /* 0x0000000000339919 */ /* 0x000e240000002600 */
[----:B0-----:R-:W-:Y:S01]  /*22e0*/  @!P1 IMAD R51, R54, c[0x0][0x10], R51 ;  /* 0x0000040036339a24 */ /* 0x001fe200078e0233 */
[----:B------:R-:W-:-:S05]  /*22f0*/  @!P1 LOP3.LUT R54, R4, 0x1, RZ, 0xc0, !PT ;  /* 0x0000000104369812 */ /* 0x000fca00078ec0ff */
[----:B------:R-:W-:-:S04]  /*2300*/  @!P1 IMAD R54, R54, c[0x0][0x10], RZ ;  /* 0x0000040036369a24 */ /* 0x000fc800078e02ff */
[----:B------:R-:W-:-:S05]  /*2310*/  @!P1 IMAD R54, R54, c[0x0][0xc], RZ ;  /* 0x0000030036369a24 */ /* 0x000fca00078e02ff */
[----:B------:R-:W-:Y:S01]  /*2320*/  @!P1 SHF.L.U32 R54, R54, 0x1, RZ ;  /* 0x0000000136369819 */ /* 0x000fe200000006ff */
[----:B--2---:R-:W-:Y:S01]  /*2330*/  @!P2 FADD.FTZ R49, R49, R25 ;  /* 0x000000193131a221 */ /* 0x004fe20000010000 */
        /* <DEDUP_REMOVED lines=19> */
[----:B------:R-:W-:Y:S02]  /*2470*/  IADD3 R27, R27, -0x4, RZ ;  /* 0xfffffffc1b1b7810 */ /* 0x000fe40007ffe0ff */
[----:B------:R-:W-:Y:S02]  /*2480*/  IADD3 R26, R26, 0x4, RZ ;  /* 0x000000041a1a7810 */ /* 0x000fe40007ffe0ff */
[----:B------:R-:W-:Y:S01]  /*2490*/  ISETP.NE.AND P1, PT, R27, RZ, PT ;  /* 0x000000ff1b00720c */ /* 0x000fe20003f25270 */
[----:B--2---:R-:W-:Y:S02]  /*24a0*/  @!P2 FADD.FTZ R48, R48, R24 ;  /* 0x000000183030a221 */ /* 0x004fe40000010000 */
[----:B------:R-:W-:-:S10]  /*24b0*/  @!P2 FADD.FTZ R49, R49, R25 ;  /* 0x000000193131a221 */ /* 0x000fd40000010000 */
[----:B------:R-:W-:Y:S05]  /*24c0*/  @P1 BRA `(.L_x_3163) ;  /* 0xfffffc5000001947 */ /* 0x000fea000383ffff */
.L_x_3162:
        /* <DEDUP_REMOVED lines=19> */
.L_x_3165:
[----:B------:R-:W-:Y:S05]  /*2600*/  BSYNC B0 ;  /* 0x0000000000007941 */ /* 0x000fea0003800000 */
.L_x_3164:
[----:B------:R-:W-:Y:S05]  /*2610*/  @!P2 BRA `(.L_x_3159) ;  /* 0x000001d00000a947 */ /* 0x000fea0003800000 */
[C---:B------:R-:W-:Y:S02]  /*2620*/  IADD3 R24, R26.reuse, 0x1, RZ ;  /* 0x000000011a187810 */ /* 0x040fe40007ffe0ff */
[----:B------:R-:W-:Y:S02]  /*2630*/  IADD3 R26, R26, 0x2, RZ ;  /* 0x000000021a1a7810 */ /* 0x000fe40007ffe0ff */
[-C--:B------:R-:W-:Y:S02]  /*2640*/  ISETP.EQ.OR P2, PT, R24, R3.reuse, P3 ;  /* 0x000000031800720c */ /* 0x080fe40001f42670 */
[----:B------:R-:W-:-:S04]  /*2650*/  ISETP.EQ.OR P1, PT, R26, R3, P3 ;  /* 0x000000031a00720c */ /* 0x000fc80001f22670 */
[----:B------:R-:W-:-:S07]  /*2660*/  ISETP.EQ.OR P1, PT, R27, 0x2, P1 ;  /* 0x000000021b00780c */ /* 0x000fce0000f22670 */
[----:B------:R-:W1:Y:S01]  /*2670*/  @!P2 S2R R51, SR_CTAID.Y ;  /* 0x000000000033a919 */ /* 0x000e620000002600 */
[----:B------:R-:W-:-:S05]  /*2680*/  @!P2 LOP3.LUT R25, R4, 0x1, RZ, 0xc0, !PT ;  /* 0x000000010419a812 */ /* 0x000fca00078ec0ff */
[----:B------:R-:W-:-:S04]  /*2690*/  @!P2 IMAD R25, R25, c[0x0][0x10], RZ ;  /* 0x000004001919aa24 */ /* 0x000fc800078e02ff */
[----:B------:R-:W-:-:S05]  /*26a0*/  @!P2 IMAD R25, R25, c[0x0][0xc], RZ ;  /* 0x000003001919aa24 */ /* 0x000fca00078e02ff */
[----:B------:R-:W-:Y:S01]  /*26b0*/  @!P2 SHF.L.U32 R25, R25, 0x1, RZ ;  /* 0x000000011919a819 */ /* 0x000fe200000006ff */
[----:B-1----:R-:W-:Y:S01]  /*26c0*/  @!P2 IMAD R27, R24, c[0x0][0x10], R51 ;  /* 0x00000400181baa24 */ /* 0x002fe200078e0233 */
[----:B------:R-:W-:Y:S01]  /*26d0*/  @!P2 MOV R24, 0x4 ;  /* 0x000000040018a802 */ /* 0x000fe20000000f00 */
[----:B------:R-:W1:Y:S04]  /*26e0*/  @!P1 S2R R51, SR_CTAID.Y ;  /* 0x0000000000339919 */ /* 0x000e680000002600 */
[----:B------:R-:W-:-:S06]  /*26f0*/  @!P2 IMAD.WIDE R24, R25, R24, c[0x0][0x198] ;  /* 0x000066001918a625 */ /* 0x000fcc00078e0218 */
[----:B------:R-:W-:Y:S01]  /*2700*/  @!P2 IMAD.WIDE.U32 R24, R27, 0x8, R24 ;  /* 0x000000081b18a825 */ /* 0x000fe200078e0018 */
[----:B------:R-:W-:-:S05]  /*2710*/  @!P1 LOP3.LUT R27, R4, 0x1, RZ, 0xc0, !PT ;  /* 0x00000001041b9812 */ /* 0x000fca00078ec0ff */
[----:B------:R-:W-:Y:S01]  /*2720*/  @!P1 IMAD R27, R27, c[0x0][0x10], RZ ;  /* 0x000004001b1b9a24 */ /* 0x000fe200078e02ff */
[----:B------:R-:W2:Y:S03]  /*2730*/  @!P2 LDG.E.64 R24, [R24.64] ;  /* 0x000000061818a981 */ /* 0x000ea6000c1e1b00 */
[----:B------:R-:W-:Y:S02]  /*2740*/  @!P1 IMAD R27, R27, c[0x0][0xc], RZ ;  /* 0x000003001b1b9a24 */ /* 0x000fe400078e02ff */
[----:B-1----:R-:W-:-:S03]  /*2750*/  @!P1 IMAD R51, R26, c[0x0][0x10], R51 ;  /* 0x000004001a339a24 */ /* 0x002fc600078e0233 */
[----:B------:R-:W-:Y:S02]  /*2760*/  @!P1 SHF.L.U32 R27, R27, 0x1, RZ ;  /* 0x000000011b1b9819 */ /* 0x000fe400000006ff */
[----:B------:R-:W-:-:S05]  /*2770*/  @!P1 MOV R26, 0x4 ;  /* 0x00000004001a9802 */ /* 0x000fca0000000f00 */
[----:B------:R-:W-:-:S06]  /*2780*/  @!P1 IMAD.WIDE R26, R27, R26, c[0x0][0x198] ;  /* 0x000066001b1a9625 */ /* 0x000fcc00078e021a */
[----:B------:R-:W-:-:S06]  /*2790*/  @!P1 IMAD.WIDE.U32 R26, R51, 0x8, R26 ;  /* 0x00000008331a9825 */ /* 0x000fcc00078e001a */
[----:B------:R-:W3:Y:S01]  /*27a0*/  @!P1 LDG.E.64 R26, [R26.64] ;  /* 0x000000061a1a9981 */ /* 0x000ee2000c1e1b00 */
[----:B0-2---:R-:W-:Y:S02]  /*27b0*/  @!P2 FADD.FTZ R48, R48, R24 ;  /* 0x000000183030a221 */ /* 0x005fe40000010000 */
[----:B------:R-:W-:Y:S02]  /*27c0*/  @!P2 FADD.FTZ R49, R49, R25 ;  /* 0x000000193131a221 */ /* 0x000fe40000010000 */
[----:B---3--:R-:W-:Y:S02]  /*27d0*/  @!P1 FADD.FTZ R48, R48, R26 ;  /* 0x0000001a30309221 */ /* 0x008fe40000010000 */
[----:B------:R-:W-:-:S04]  /*27e0*/  @!P1 FADD.FTZ R49, R49, R27 ;  /* 0x0000001b31319221 */ /* 0x000fc80000010000 */
.L_x_3159:
[----:B------:R-:W-:Y:S01]  /*27f0*/  LOP3.LUT P1, RZ, R3, R0, RZ, 0xfc, !PT ;  /* 0x0000000003ff7212 */ /* 0x000fe2000782fcff */
[----:B------:R-:W-:Y:S01]  /*2800*/  @!P3 STS.64 [0xb0], R48 ;  /* 0x0000b030ff00b388 */ /* 0x000fe20000000a00 */
[----:B------:R-:W-:Y:S01]  /*2810*/  ISETP.EQ.U32.AND P2, PT, RZ, c[0x0][0x168], PT ;  /* 0x00005a00ff007a0c */ /* 0x000fe20003f42070 */
[----:B------:R-:W-:Y:S01]  /*2820*/  HFMA2.MMA R27, -RZ, RZ, 0, 2.384185791015625e-07 ;  /* 0x00000004ff1b7435 */ /* 0x000fe200000001ff */
[----:B------:R-:W-:-:S02]  /*2830*/  IADD3 R26, R65, R50, RZ ;  /* 0x00000032411a7210 */ /* 0x000fc40007ffe0ff */
        /* <DEDUP_REMOVED lines=11> */
[----:B-1----:R-:W-:-:S02]  /*28f0*/  MOV R54, 0x3f800000 ;  /* 0x3f80000000367802 */ /* 0x002fc40000000f00 */
[----:B------:R-:W-:Y:S01]  /*2900*/  ISETP.NE.AND P6, PT, RZ, UR5, PT ;  /* 0x00000005ff007c0c */ /* 0x000fe2000bfc5270 */
[----:B------:R-:W1:Y:S01]  /*2910*/  LDS.64 R50, [0xb0] ;  /* 0x0000b000ff327984 */ /* 0x000e620000000a00 */
[----:B0-----:R-:W-:Y:S01]  /*2920*/  PRMT R49, RZ, 0x5410, R19 ;  /* 0x00005410ff317816 */ /* 0x001fe20000000013 */
[----:B-1----:R-:W-:-:S04]  /*2930*/  FMUL.FTZ R72, R50, c[0x0][0x1f4] ;  /* 0x00007d0032487a20 */ /* 0x002fc80000410000 */
[----:B------:R-:W-:-:S04]  /*2940*/  FMUL.FTZ R50, R72, R72 ;  /* 0x0000004848327220 */ /* 0x000fc80000410000 */
[----:B------:R-:W-:Y:S01]  /*2950*/  FFMA.FTZ R50, R51, c[0x0][0x1f4], -R50 ;  /* 0x00007d0033327a23 */ /* 0x000fe20000010832 */
[----:B------:R-:W-:Y:S01]  /*2960*/  PRMT R51, RZ, 0x7610, R19 ;  /* 0x00007610ff337816 */ /* 0x000fe20000000013 */
[----:B------:R-:W-:-:S03]  /*2970*/  FADD.FTZ R19, R49, -R72 ;  /* 0x8000004831137221 */ /* 0x000fc60000010000 */
[----:B------:R-:W-:Y:S01]  /*2980*/  FSETP.GTU.FTZ.AND P1, PT, R50, RZ, PT ;  /* 0x000000ff3200720b */ /* 0x000fe20003f3c000 */
[----:B------:R-:W-:-:S12]  /*2990*/  FADD.FTZ R49, R51, -R72 ;  /* 0x8000004833317221 */ /* 0x000fd80000010000 */
[----:B------:R-:W-:-:S04]  /*29a0*/  @P1 FADD.FTZ R50, R50, c[0x0][0x188] ;  /* 0x0000620032321621 */ /* 0x000fc80000010000 */
[----:B------:R-:W0:Y:S02]  /*29b0*/  @P1 MUFU.RSQ R54, R50 ;  /* 0x0000003200361308 */ /* 0x000e240000001400 */
[-C--:B0-----:R-:W-:Y:S02]  /*29c0*/  FMUL.FTZ R19, R19, R54.reuse ;  /* 0x0000003613137220 */ /* 0x081fe40000410000 */
        /* <DEDUP_REMOVED lines=14> */
.L_x_3166:
[----:B------:R-:W-:Y:S01]  /*2ab0*/  BSSY B0, `(.L_x_3167) ;  /* 0x000000c000007945 */ /* 0x000fe20003800000 */
[----:B------:R-:W-:Y:S05]  /*2ac0*/  @!P0 BRA `(.L_x_3168) ;  /* 0x000000a000008947 */ /* 0x000fea0003800000 */
[----:B------:R-:W-:Y:S01]  /*2ad0*/  F2FP.BF16.PACK_AB R19, R48, R19 ;  /* 0x000000133013723e */ /* 0x000fe200000010ff */
[----:B------:R-:W-:Y:S01]  /*2ae0*/  IMAD R50, R5, c[0x0][0x1c0], RZ ;  /* 0x0000700005327a24 */ /* 0x000fe200078e02ff */
[----:B------:R-:W-:Y:S02]  /*2af0*/  MOV R48, R68 ;  /* 0x0000004400307202 */ /* 0x000fe40000000f00 */
[----:B------:R-:W-:Y:S01]  /*2b00*/  MOV R49, R67 ;  /* 0x0000004300317202 */ /* 0x000fe20000000f00 */
[----:B------:R-:W-:-:S04]  /*2b10*/  IMAD R51, R63, c[0x0][0x1c4], R50 ;  /* 0x000071003f337a24 */ /* 0x000fc800078e0232 */
[----:B------:R-:W-:-:S05]  /*2b20*/  IMAD.WIDE.U32 R48, R63, c[0x0][0x1c0], R48 ;  /* 0x000070003f307a25 */ /* 0x000fca00078e0030 */
[----:B------:R-:W-:Y:S02]  /*2b30*/  IADD3 R51, R49, R51, RZ ;  /* 0x0000003331337210 */ /* 0x000fe40007ffe0ff */
[----:B------:R-:W-:-:S04]  /*2b40*/  LEA R50, P1, R48, c[0x0][0x160], 0x1 ;  /* 0x0000580030327a11 */ /* 0x000fc800078208ff */
[----:B------:R-:W-:-:S05]  /*2b50*/  LEA.HI.X R51, R48, c[0x0][0x164], R51, 0x1, P1 ;  /* 0x0000590030337a11 */ /* 0x000fca00008f0c33 */
[----:B------:R0:W-:Y:S04]  /*2b60*/  STG.E [R50.64], R19 ;  /* 0x0000001332007986 */ /* 0x0001e8000c101906 */
.L_x_3168:
[----:B------:R-:W-:Y:S05]  /*2b70*/  BSYNC B0 ;  /* 0x0000000000007941 */ /* 0x000fea0003800000 */
.L_x_3167:
[--C-:B0-----:R-:W-:Y:S02]  /*2b80*/  PRMT R19, RZ, 0x5410, R18.reuse ;  /* 0x00005410ff137816 */ /* 0x101fe40000000012 */
[----:B------:R-:W-:Y:S02]  /*2b90*/  PRMT R49, RZ, 0x7610, R18 ;  /* 0x00007610ff317816 */ /* 0x000fe40000000012 */
[----:B------:R-:W-:Y:S01]  /*2ba0*/  ISETP.GE.U32.AND P1, PT, R61, c[0x0][0x1c8], PT ;  /* 0x000072003d007a0c */ /* 0x000fe20003f26070 */
[--C-:B------:R-:W-:Y:S02]  /*2bb0*/  FADD.FTZ R19, R19, -R72.reuse ;  /* 0x8000004813137221 */ /* 0x100fe40000010000 */
[----:B------:R-:W-:Y:S01]  /*2bc0*/  FADD.FTZ R49, R49, -R72 ;  /* 0x8000004831317221 */ /* 0x000fe20000010000 */
[----:B------:R-:W-:Y:S01]  /*2bd0*/  ISETP.GE.AND.EX P1, PT, R14, c[0x0][0x1cc], PT, P1 ;  /* 0x000073000e007a0c */ /* 0x000fe20003f26310 */
[-C--:B------:R-:W-:Y:S02]  /*2be0*/  FMUL.FTZ R19, R19, R54.reuse ;  /* 0x0000003613137220 */ /* 0x080fe40000410000 */
[----:B------:R-:W-:Y:S01]  /*2bf0*/  FMUL.FTZ R18, R49, R54 ;  /* 0x0000003631127220 */ /* 0x000fe20000410000 */
[----:B------:R-:W-:Y:S01]  /*2c00*/  ISETP.GT.U32.OR P1, PT, R0, 0x22f, P1 ;  /* 0x0000022f0000780c */ /* 0x000fe20000f24470 */
[----:B------:R-:W-:-:S02]  /*2c10*/  FFMA.FTZ R19, R24, R19, R26 ;  /* 0x0000001318137223 */ /* 0x000fc4000001001a */
[----:B------:R-:W-:Y:S01]  /*2c20*/  FFMA.FTZ R18, R25, R18, R27 ;  /* 0x0000001219127223 */ /* 0x000fe2000001001b */
[----:B------:R-:W-:Y:S08]  /*2c30*/  @!P6 BRA `(.L_x_3169) ;  /* 0x000000a00000e947 */ /* 0x000ff00003800000 */
[----:B------:R-:W-:-:S06]  /*2c40*/  FMUL.FTZ R48, R19, -1.4426950216293334961 ;  /* 0xbfb8aa3b13307820 */ /* 0x000fcc0000410000 */
[----:B------:R-:W0:Y:S02]  /*2c50*/  MUFU.EX2 R48, R48 ;  /* 0x0000003000307308 */ /* 0x000e240000000800 */
[----:B0-----:R-:W-:-:S06]  /*2c60*/  FADD.FTZ R49, R48, 1 ;  /* 0x3f80000030317421 */ /* 0x001fcc0000010000 */
[----:B------:R-:W0:Y:S02]  /*2c70*/  MUFU.RCP R50, R49 ;  /* 0x0000003100327308 */ /* 0x000e240000001000 */
[----:B0-----:R-:W-:Y:S02]  /*2c80*/  FMUL.FTZ R19, R19, R50 ;  /* 0x0000003213137220 */ /* 0x001fe40000410000 */
[----:B------:R-:W-:-:S06]  /*2c90*/  FMUL.FTZ R50, R18, -1.4426950216293334961 ;  /* 0xbfb8aa3b12327820 */ /* 0x000fcc0000410000 */
[----:B------:R-:W0:Y:S02]  /*2ca0*/  MUFU.EX2 R50, R50 ;  /* 0x0000003200327308 */ /* 0x000e240000000800 */
[----:B0-----:R-:W-:-:S06]  /*2cb0*/  FADD.FTZ R51, R50, 1 ;  /* 0x3f80000032337421 */ /* 0x001fcc0000010000 */
[----:B------:R-:W0:Y:S02]  /*2cc0*/  MUFU.RCP R51, R51 ;  /* 0x0000003300337308 */ /* 0x000e240000001000 */
[----:B0-----:R-:W-:-:S06]  /*2cd0*/  FMUL.FTZ R18, R18, R51 ;  /* 0x0000003312127220 */ /* 0x001fcc0000410000 */
.L_x_3169:
[----:B------:R-:W-:Y:S01]  /*2ce0*/  BSSY B0, `(.L_x_3170) ;  /* 0x000000c000007945 */ /* 0x000fe20003800000 */
[----:B------:R-:W-:Y:S05]  /*2cf0*/  @P1 BRA `(.L_x_3171) ;  /* 0x000000a000001947 */ /* 0x000fea0003800000 */
        /* <DEDUP_REMOVED lines=10> */
.L_x_3171:
[----:B------:R-:W-:Y:S05]  /*2da0*/  BSYNC B0 ;  /* 0x0000000000007941 */ /* 0x000fea0003800000 */
.L_x_3170:
[--C-:B------:R-:W-:Y:S02]  /*2db0*/  PRMT R19, RZ, 0x5410, R22.reuse ;  /* 0x00005410ff137816 */ /* 0x100fe40000000016 */
[----:B0-----:R-:W-:Y:S02]  /*2dc0*/  PRMT R49, RZ, 0x7610, R22 ;  /* 0x00007610ff317816 */ /* 0x001fe40000000016 */
        /* <DEDUP_REMOVED lines=20> */
.L_x_3172:
[----:B------:R-:W-:Y:S01]  /*2f10*/  BSSY B0, `(.L_x_3173) ;  /* 0x000000c000007945 */ /* 0x000fe20003800000 */
[----:B------:R-:W-:Y:S05]  /*2f20*/  @P1 BRA `(.L_x_3174) ;  /* 0x000000a000001947 */ /* 0x000fea0003800000 */
[----:B------:R-:W-:Y:S01]  /*2f30*/  IMAD R15, R15, c[0x0][0x1c0], RZ ;  /* 0x000070000f0f7a24 */ /* 0x000fe200078e02ff */
[----:B------:R-:W-:Y:S02]  /*2f40*/  MOV R14, R68 ;  /* 0x00000044000e7202 */ /* 0x000fe40000000f00 */
        /* <DEDUP_REMOVED lines=8> */
.L_x_3174:
[----:B------:R-:W-:Y:S05]  /*2fd0*/  BSYNC B0 ;  /* 0x0000000000007941 */ /* 0x000fea0003800000 */
.L_x_3173:
[--C-:B------:R-:W-:Y:S02]  /*2fe0*/  PRMT R15, RZ, 0x5410, R23.reuse ;  /* 0x00005410ff0f7816 */ /* 0x100fe40000000017 */
[----:B0-----:R-:W-:Y:S02]  /*2ff0*/  PRMT R19, RZ, 0x7610, R23 ;  /* 0x00007610ff137816 */ /* 0x001fe40000000017 */
[----:B------:R-:W-:Y:S01]  /*3000*/  PRMT R23, RZ, 0x5410, R28 ;  /* 0x00005410ff177816 */ /* 0x000fe2000000001c */
[----:B------:R-:W-:Y:S01]  /*3010*/  FADD.FTZ R15, R15, -R72 ;  /* 0x800000480f0f7221 */ /* 0x000fe20000010000 */
[----:B------:R-:W-:Y:S01]  /*3020*/  PRMT R51, RZ, 0x7610, R28 ;  /* 0x00007610ff337816 */ /* 0x000fe2000000001c */
[--C-:B------:R-:W-:Y:S01]  /*3030*/  FADD.FTZ R19, R19, -R72.reuse ;  /* 0x8000004813137221 */ /* 0x100fe20000010000 */
[----:B------:R-:W-:Y:S01]  /*3040*/  ISETP.GE.U32.AND P1, PT, R59, c[0x0][0x1c8], PT ;  /* 0x000072003b007a0c */ /* 0x000fe20003f26070 */
[--C-:B------:R-:W-:Y:S01]  /*3050*/  FADD.FTZ R23, R23, -R72.reuse ;  /* 0x8000004817177221 */ /* 0x100fe20000010000 */
[----:B------:R-:W-:Y:S01]  /*3060*/  ISETP.GE.U32.AND P2, PT, R58, c[0x0][0x1c8], PT ;  /* 0x000072003a007a0c */ /* 0x000fe20003f46070 */
[----:B------:R-:W-:Y:S01]  /*3070*/  FADD.FTZ R51, R51, -R72 ;  /* 0x8000004833337221 */ /* 0x000fe20000010000 */
[----:B------:R-:W-:Y:S01]  /*3080*/  ISETP.GE.AND.EX P3, PT, R16, c[0x0][0x1cc], PT, P1 ;  /* 0x0000730010007a0c */ /* 0x000fe20003f66310 */
[-C--:B------:R-:W-:Y:S01]  /*3090*/  FMUL.FTZ R15, R15, R54.reuse ;  /* 0x000000360f0f7220 */ /* 0x080fe20000410000 */
[----:B------:R-:W-:Y:S01]  /*30a0*/  ISETP.GE.AND.EX P4, PT, R17, c[0x0][0x1cc], PT, P2 ;  /* 0x0000730011007a0c */ /* 0x000fe20003f86320 */
[-C--:B------:R-:W-:Y:S01]  /*30b0*/  FMUL.FTZ R14, R19, R54.reuse ;  /* 0x00000036130e7220 */ /* 0x080fe20000410000 */
[----:B------:R-:W-:Y:S01]  /*30c0*/  ISETP.GE.U32.AND P2, PT, R57, c[0x0][0x1c8], PT ;  /* 0x0000720039007a0c */ /* 0x000fe20003f46070 */
[-C--:B------:R-:W-:Y:S01]  /*30d0*/  FMUL.FTZ R49, R23, R54.reuse ;  /* 0x0000003617317220 */ /* 0x080fe20000410000 */
[----:B------:R-:W-:Y:S01]  /*30e0*/  ISETP.GE.U32.AND P1, PT, R56, c[0x0][0x1c8], PT ;  /* 0x0000720038007a0c */ /* 0x000fe20003f26070 */
[----:B------:R-:W-:Y:S01]  /*30f0*/  FMUL.FTZ R48, R51, R54 ;  /* 0x0000003633307220 */ /* 0x000fe20000410000 */
[----:B------:R-:W-:Y:S01]  /*3100*/  ISETP.GT.U32.OR P3, PT, R0, 0x22f, P3 ;  /* 0x0000022f0000780c */ /* 0x000fe20001f64470 */
[----:B------:R-:W-:Y:S01]  /*3110*/  FFMA.FTZ R22, R24, R15, R26 ;  /* 0x0000000f18167223 */ /* 0x000fe2000001001a */
[----:B------:R-:W-:Y:S01]  /*3120*/  ISETP.GT.U32.OR P4, PT, R0, 0x22f, P4 ;  /* 0x0000022f0000780c */ /* 0x000fe20002784470 */
        /* <DEDUP_REMOVED lines=12> */
.L_x_3175:
        /* <DEDUP_REMOVED lines=12> */
.L_x_3177:
[----:B------:R-:W-:Y:S05]  /*32b0*/  BSYNC B0 ;  /* 0x0000000000007941 */ /* 0x000fea0003800000 */
.L_x_3176:
[----:B------:R-:W-:Y:S02]  /*32c0*/  FFMA.FTZ R49, R24, R49, R26 ;  /* 0x0000003118317223 */ /* 0x000fe4000001001a */
[----:B------:R-:W-:Y:S01]  /*32d0*/  FFMA.FTZ R48, R25, R48, R27 ;  /* 0x0000003019307223 */ /* 0x000fe2000001001b */
        /* <DEDUP_REMOVED lines=11> */
.L_x_3178:
        /* <DEDUP_REMOVED lines=12> */
.L_x_3180:
[----:B------:R-:W-:Y:S05]  /*3450*/  BSYNC B0 ;  /* 0x0000000000007941 */ /* 0x000fea0003800000 */
.L_x_3179:
[--C-:B------:R-:W-:Y:S02]  /*3460*/  PRMT R15, RZ, 0x5410, R32.reuse ;  /* 0x00005410ff0f7816 */ /* 0x100fe40000000020 */
[----:B-1----:R-:W-:Y:S02]  /*3470*/  PRMT R17, RZ, 0x7610, R32 ;  /* 0x00007610ff117816 */ /* 0x002fe40000000020 */
[----:B0-----:R-:W-:Y:S01]  /*3480*/  PRMT R23, RZ, 0x5410, R34 ;  /* 0x00005410ff177816 */ /* 0x001fe20000000022 */
[----:B------:R-:W-:Y:S01]  /*3490*/  FADD.FTZ R15, R15, -R72 ;  /* 0x800000480f0f7221 */ /* 0x000fe20000010000 */
[----:B------:R-:W-:Y:S01]  /*34a0*/  PRMT R49, RZ, 0x7610, R34 ;  /* 0x00007610ff317816 */ /* 0x000fe20000000022 */
[--C-:B------:R-:W-:Y:S01]  /*34b0*/  FADD.FTZ R17, R17, -R72.reuse ;  /* 0x8000004811117221 */ /* 0x100fe20000010000 */
[----:B------:R-:W-:Y:S01]  /*34c0*/  ISETP.GE.AND.EX P2, PT, R20, c[0x0][0x1cc], PT, P2 ;  /* 0x0000730014007a0c */ /* 0x000fe20003f46320 */
[-C--:B------:R-:W-:Y:S01]  /*34d0*/  FMUL.FTZ R15, R15, R54.reuse ;  /* 0x000000360f0f7220 */ /* 0x080fe20000410000 */
[----:B------:R-:W-:Y:S01]  /*34e0*/  ISETP.GE.AND.EX P1, PT, R21, c[0x0][0x1cc], PT, P1 ;  /* 0x0000730015007a0c */ /* 0x000fe20003f26310 */
[----:B------:R-:W-:Y:S01]  /*34f0*/  FMUL.FTZ R14, R17, R54 ;  /* 0x00000036110e7220 */ /* 0x000fe20000410000 */
[C---:B------:R-:W-:Y:S01]  /*3500*/  ISETP.GT.U32.OR P2, PT, R0.reuse, 0x22f, P2 ;  /* 0x0000022f0000780c */ /* 0x040fe20001744470 */
[--C-:B------:R-:W-:Y:S01]  /*3510*/  FADD.FTZ R23, R23, -R72.reuse ;  /* 0x8000004817177221 */ /* 0x100fe20000010000 */
[----:B------:R-:W-:Y:S01]  /*3520*/  ISETP.GT.U32.OR P1, PT, R0, 0x22f, P1 ;  /* 0x0000022f0000780c */ /* 0x000fe20000f24470 */
[----:B------:R-:W-:-:S02]  /*3530*/  FADD.FTZ R49, R49, -R72 ;  /* 0x8000004831317221 */ /* 0x000fc40000010000 */
[----:B------:R-:W-:Y:S02]  /*3540*/  FFMA.FTZ R18, R24, R15, R26 ;  /* 0x0000000f18127223 */ /* 0x000fe4000001001a */
        /* <DEDUP_REMOVED lines=12> */
.L_x_3181:
        /* <DEDUP_REMOVED lines=12> */
.L_x_3183:
[----:B------:R-:W-:Y:S05]  /*36d0*/  BSYNC B0 ;  /* 0x0000000000007941 */ /* 0x000fea0003800000 */
.L_x_3182:
[-C--:B------:R-:W-:Y:S02]  /*36e0*/  FMUL.FTZ R23, R23, R54.reuse ;  /* 0x0000003617177220 */ /* 0x080fe40000410000 */
[----:B------:R-:W-:Y:S01]  /*36f0*/  FMUL.FTZ R14, R49, R54 ;  /* 0x00000036310e7220 */ /* 0x000fe20000410000 */
[--C-:B------:R-:W-:Y:S01]  /*3700*/  PRMT R49, RZ, 0x5410, R35.reuse ;  /* 0x00005410ff317816 */ /* 0x100fe20000000023 */
[----:B------:R-:W-:Y:S01]  /*3710*/  FFMA.FTZ R23, R24, R23, R26 ;  /* 0x0000001718177223 */ /* 0x000fe2000001001a */
[----:B------:R-:W-:Y:S01]  /*3720*/  PRMT R35, RZ, 0x7610, R35 ;  /* 0x00007610ff237816 */ /* 0x000fe20000000023 */
        /* <DEDUP_REMOVED lines=12> */
.L_x_3184:
        /* <DEDUP_REMOVED lines=12> */
.L_x_3186:
[----:B------:R-:W-:Y:S05]  /*38b0*/  BSYNC B0 ;  /* 0x0000000000007941 */ /* 0x000fea0003800000 */
.L_x_3185:
[--C-:B------:R-:W-:Y:S01]  /*38c0*/  PRMT R21, RZ, 0x5410, R39.reuse ;  /* 0x00005410ff157816 */ /* 0x100fe20000000027 */
[--C-:B------:R-:W-:Y:S01]  /*38d0*/  FADD.FTZ R15, R49, -R72.reuse ;  /* 0x80000048310f7221 */ /* 0x100fe20000010000 */
[----:B------:R-:W-:Y:S01]  /*38e0*/  PRMT R39, RZ, 0x7610, R39 ;  /* 0x00007610ff277816 */ /* 0x000fe20000000027 */
[----:B0-----:R-:W-:Y:S01]  /*38f0*/  FADD.FTZ R17, R35, -R72 ;  /* 0x8000004823117221 */ /* 0x001fe20000010000 */
[--C-:B------:R-:W-:Y:S01]  /*3900*/  PRMT R19, RZ, 0x5410, R37.reuse ;  /* 0x00005410ff137816 */ /* 0x100fe20000000025 */
[-C--:B------:R-:W-:Y:S01]  /*3910*/  FMUL.FTZ R15, R15, R54.reuse ;  /* 0x000000360f0f7220 */ /* 0x080fe20000410000 */
[--C-:B------:R-:W-:Y:S01]  /*3920*/  PRMT R23, RZ, 0x5410, R40.reuse ;  /* 0x00005410ff177816 */ /* 0x100fe20000000028 */
[----:B------:R-:W-:Y:S01]  /*3930*/  FMUL.FTZ R14, R17, R54 ;  /* 0x00000036110e7220 */ /* 0x000fe20000410000 */
[----:B------:R-:W-:Y:S02]  /*3940*/  PRMT R37, RZ, 0x7610, R37 ;  /* 0x00007610ff257816 */ /* 0x000fe40000000025 */
[----:B------:R-:W-:-:S02]  /*3950*/  PRMT R51, RZ, 0x7610, R40 ;  /* 0x00007610ff337816 */ /* 0x000fc40000000028 */
[--C-:B------:R-:W-:Y:S02]  /*3960*/  PRMT R55, RZ, 0x5410, R43.reuse ;  /* 0x00005410ff377816 */ /* 0x100fe4000000002b */
[----:B------:R-:W-:Y:S01]  /*3970*/  PRMT R71, RZ, 0x7610, R43 ;  /* 0x00007610ff477816 */ /* 0x000fe2000000002b */
[----:B------:R-:W-:Y:S01]  /*3980*/  FADD.FTZ R43, R21, -R72 ;  /* 0x80000048152b7221 */ /* 0x000fe20000010000 */
[----:B------:R-:W-:Y:S01]  /*3990*/  PRMT R73, RZ, 0x5410, R44 ;  /* 0x00005410ff497816 */ /* 0x000fe2000000002c */
[----:B------:R-:W-:Y:S01]  /*39a0*/  FADD.FTZ R21, R39, -R72 ;  /* 0x8000004827157221 */ /* 0x000fe20000010000 */
[----:B------:R-:W-:Y:S01]  /*39b0*/  PRMT R75, RZ, 0x7610, R44 ;  /* 0x00007610ff4b7816 */ /* 0x000fe2000000002c */
[--C-:B------:R-:W-:Y:S01]  /*39c0*/  FADD.FTZ R39, R23, -R72.reuse ;  /* 0x8000004817277221 */ /* 0x100fe20000010000 */
[--C-:B------:R-:W-:Y:S01]  /*39d0*/  PRMT R77, RZ, 0x5410, R45.reuse ;  /* 0x00005410ff4d7816 */ /* 0x100fe2000000002d */
[--C-:B------:R-:W-:Y:S01]  /*39e0*/  FADD.FTZ R23, R51, -R72.reuse ;  /* 0x8000004833177221 */ /* 0x100fe20000010000 */
[----:B------:R-:W-:Y:S01]  /*39f0*/  PRMT R79, RZ, 0x7610, R45 ;  /* 0x00007610ff4f7816 */ /* 0x000fe2000000002d */
[----:B------:R-:W-:Y:S01]  /*3a00*/  FADD.FTZ R45, R19, -R72 ;  /* 0x80000048132d7221 */ /* 0x000fe20000010000 */
[----:B------:R-:W-:Y:S01]  /*3a10*/  PRMT R81, RZ, 0x5410, R46 ;  /* 0x00005410ff517816 */ /* 0x000fe2000000002e */
[----:B------:R-:W-:Y:S01]  /*3a20*/  FADD.FTZ R19, R37, -R72 ;  /* 0x8000004825137221 */ /* 0x000fe20000010000 */
[----:B------:R-:W-:Y:S01]  /*3a30*/  PRMT R83, RZ, 0x7610, R46 ;  /* 0x00007610ff537816 */ /* 0x000fe2000000002e */
[----:B------:R-:W-:Y:S01]  /*3a40*/  FADD.FTZ R35, R55, -R72 ;  /* 0x8000004837237221 */ /* 0x000fe20000010000 */
[----:B------:R-:W-:Y:S01]  /*3a50*/  PRMT R85, RZ, 0x5410, R52 ;  /* 0x00005410ff557816 */ /* 0x000fe20000000034 */
[----:B------:R-:W-:Y:S01]  /*3a60*/  FADD.FTZ R37, R71, -R72 ;  /* 0x8000004847257221 */ /* 0x000fe20000010000 */
[----:B------:R-:W-:Y:S01]  /*3a70*/  PRMT R87, RZ, 0x7610, R52 ;  /* 0x00007610ff577816 */ /* 0x000fe20000000034 */
[--C-:B------:R-:W-:Y:S01]  /*3a80*/  FADD.FTZ R49, R73, -R72.reuse ;  /* 0x8000004849317221 */ /* 0x100fe20000010000 */
[----:B------:R-:W-:Y:S01]  /*3a90*/  ISETP.GE.U32.AND P4, PT, R53, c[0x0][0x1c8], PT ;  /* 0x0000720035007a0c */ /* 0x000fe20003f86070 */
[--C-:B------:R-:W-:Y:S01]  /*3aa0*/  FADD.FTZ R51, R75, -R72.reuse ;  /* 0x800000484b337221 */ /* 0x100fe20000010000 */
[----:B------:R-:W-:Y:S01]  /*3ab0*/  ISETP.GE.U32.AND P3, PT, R6, c[0x0][0x1c8], PT ;  /* 0x0000720006007a0c */ /* 0x000fe20003f66070 */
[--C-:B------:R-:W-:Y:S01]  /*3ac0*/  FADD.FTZ R55, R77, -R72.reuse ;  /* 0x800000484d377221 */ /* 0x100fe20000010000 */
[----:B------:R-:W-:Y:S01]  /*3ad0*/  ISETP.GE.U32.AND P1, PT, R7, c[0x0][0x1c8], PT ;  /* 0x0000720007007a0c */ /* 0x000fe20003f26070 */
[--C-:B------:R-:W-:Y:S01]  /*3ae0*/  FADD.FTZ R71, R79, -R72.reuse ;  /* 0x800000484f477221 */ /* 0x100fe20000010000 */
[----:B------:R-:W-:Y:S01]  /*3af0*/  ISETP.GE.U32.AND P2, PT, R8, c[0x0][0x1c8], PT ;  /* 0x0000720008007a0c */ /* 0x000fe20003f46070 */
[--C-:B------:R-:W-:Y:S01]  /*3b00*/  FADD.FTZ R73, R81, -R72.reuse ;  /* 0x8000004851497221 */ /* 0x100fe20000010000 */
[----:B------:R-:W-:Y:S01]  /*3b10*/  ISETP.GE.AND.EX P4, PT, R29, c[0x0][0x1cc], PT, P4 ;  /* 0x000073001d007a0c */ /* 0x000fe20003f86340 */
[--C-:B------:R-:W-:Y:S01]  /*3b20*/  FADD.FTZ R75, R83, -R72.reuse ;  /* 0x80000048534b7221 */ /* 0x100fe20000010000 */
[----:B------:R-:W-:Y:S01]  /*3b30*/  ISETP.GE.AND.EX P3, PT, R30, c[0x0][0x1cc], PT, P3 ;  /* 0x000073001e007a0c */ /* 0x000fe20003f66330 */
[--C-:B------:R-:W-:Y:S01]  /*3b40*/  FADD.FTZ R77, R85, -R72.reuse ;  /* 0x80000048554d7221 */ /* 0x100fe20000010000 */
[----:B------:R-:W-:Y:S01]  /*3b50*/  ISETP.GE.AND.EX P1, PT, R31, c[0x0][0x1cc], PT, P1 ;  /* 0x000073001f007a0c */ /* 0x000fe20003f26310 */
[----:B------:R-:W-:Y:S01]  /*3b60*/  FADD.FTZ R79, R87, -R72 ;  /* 0x80000048574f7221 */ /* 0x000fe20000010000 */
[----:B------:R-:W-:Y:S01]  /*3b70*/  ISETP.GE.AND.EX P2, PT, R33, c[0x0][0x1cc], PT, P2 ;  /* 0x0000730021007a0c */ /* 0x000fe20003f46320 */
[-C--:B------:R-:W-:Y:S01]  /*3b80*/  FMUL.FTZ R32, R23, R54.reuse ;  /* 0x0000003617207220 */ /* 0x080fe20000410000 */
[C---:B------:R-:W-:Y:S01]  /*3b90*/  ISETP.GT.U32.OR P4, PT, R0.reuse, 0x22f, P4 ;  /* 0x0000022f0000780c */ /* 0x040fe20002784470 */
[-C--:B------:R-:W-:Y:S01]  /*3ba0*/  FMUL.FTZ R40, R19, R54.reuse ;  /* 0x0000003613287220 */ /* 0x080fe20000410000 */
[C---:B------:R-:W-:Y:S01]  /*3bb0*/  ISETP.GT.U32.OR P3, PT, R0.reuse, 0x22f, P3 ;  /* 0x0000022f0000780c */ /* 0x040fe20001f64470 */
[-C--:B------:R-:W-:Y:S01]  /*3bc0*/  FMUL.FTZ R34, R21, R54.reuse ;  /* 0x0000003615227220 */ /* 0x080fe20000410000 */
[C---:B------:R-:W-:Y:S01]  /*3bd0*/  ISETP.GT.U32.OR P1, PT, R0.reuse, 0x22f, P1 ;  /* 0x0000022f0000780c */ /* 0x040fe20000f24470 */
[-C--:B------:R-:W-:Y:S01]  /*3be0*/  FMUL.FTZ R23, R35, R54.reuse ;  /* 0x0000003623177220 */ /* 0x080fe20000410000 */
[----:B------:R-:W-:Y:S01]  /*3bf0*/  ISETP.GT.U32.OR P2, PT, R0, 0x22f, P2 ;  /* 0x0000022f0000780c */ /* 0x000fe20001744470 */
        /* <DEDUP_REMOVED lines=11> */
[----:B------:R-:W-:Y:S02]  /*3cb0*/  FMUL.FTZ R54, R79, R54 ;  /* 0x000000364f367220 */ /* 0x000fe40000410000 */
[----:B------:R-:W-:-:S02]  /*3cc0*/  FFMA.FTZ R44, R24, R15, R26 ;  /* 0x0000000f182c7223 */ /* 0x000fc4000001001a */
        /* <DEDUP_REMOVED lines=12> */
.L_x_3187:
        /* <DEDUP_REMOVED lines=12> */
.L_x_3189:
[----:B------:R-:W-:Y:S05]  /*3e50*/  BSYNC B0 ;  /* 0x0000000000007941 */ /* 0x000fea0003800000 */
.L_x_3188:
        /* <DEDUP_REMOVED lines=13> */
.L_x_3190:
        /* <DEDUP_REMOVED lines=12> */
.L_x_3192:
[----:B------:R-:W-:Y:S05]  /*3ff0*/  BSYNC B0 ;  /* 0x0000000000007941 */ /* 0x000fea0003800000 */
.L_x_3191:
        /* <DEDUP_REMOVED lines=13> */
.L_x_3193:
        /* <DEDUP_REMOVED lines=12> */
.L_x_3195:
[----:B------:R-:W-:Y:S05]  /*4190*/  BSYNC B0 ;  /* 0x0000000000007941 */ /* 0x000fea0003800000 */
.L_x_3194:
        /* <DEDUP_REMOVED lines=13> */
.L_x_3196:
        /* <DEDUP_REMOVED lines=12> */
.L_x_3198:
[----:B------:R-:W-:Y:S05]  /*4330*/  BSYNC B0 ;  /* 0x0000000000007941 */ /* 0x000fea0003800000 */
.L_x_3197:
        /* <DEDUP_REMOVED lines=13> */
[--C-:B------:R-:W-:Y:S01]  /*4410*/  FFMA.FTZ R28, R25, R28, R27.reuse ;  /* 0x0000001c191c7223 */ /* 0x100fe2000001001b */
        /* <DEDUP_REMOVED lines=22> */
.L_x_3199:
[----:B------:R-:W-:Y:S01]  /*4580*/  BSSY B0, `(.L_x_3200) ;  /* 0x000000c000007945 */ /* 0x000fe20003800000 */
[----:B------:R-:W-:Y:S05]  /*4590*/  @P5 BRA `(.L_x_3201) ;  /* 0x000000a000005947 */ /* 0x000fea0003800000 */
[----:B------:R-:W-:Y:S01]  /*45a0*/  MOV R14, R68 ;  /* 0x00000044000e7202 */ /* 0x000fe20000000f00 */
[----:B------:R-:W-:Y:S01]  /*45b0*/  IMAD R36, R36, c[0x0][0x1c0], RZ ;  /* 0x0000700024247a24 */ /* 0x000fe200078e02ff */
[----:B------:R-:W-:Y:S02]  /*45c0*/  MOV R15, R67 ;  /* 0x00000043000f7202 */ /* 0x000fe40000000f00 */
[----:B------:R-:W-:Y:S01]  /*45d0*/  F2FP.BF16.PACK_AB R23, R18, R23 ;  /* 0x000000171217723e */ /* 0x000fe200000010ff */
[C---:B------:R-:W-:Y:S02]  /*45e0*/  IMAD R25, R9.reuse, c[0x0][0x1c4], R36 ;  /* 0x0000710009197a24 */ /* 0x040fe400078e0224 */
[----:B0-----:R-:W-:-:S05]  /*45f0*/  IMAD.WIDE.U32 R16, R9, c[0x0][0x1c0], R14 ;  /* 0x0000700009107a25 */ /* 0x001fca00078e000e */
[----:B------:R-:W-:Y:S02]  /*4600*/  IADD3 R25, R17, R25, RZ ;  /* 0x0000001911197210 */ /* 0x000fe40007ffe0ff */
[----:B------:R-:W-:-:S04]  /*4610*/  LEA R14, P5, R16, c[0x0][0x160], 0x1 ;  /* 0x00005800100e7a11 */ /* 0x000fc800078a08ff */
[----:B------:R-:W-:-:S05]  /*4620*/  LEA.HI.X R15, R16, c[0x0][0x164], R25, 0x1, P5 ;  /* 0x00005900100f7a11 */ /* 0x000fca00028f0c19 */
[----:B------:R0:W-:Y:S04]  /*4630*/  STG.E [R14.64], R23 ;  /* 0x000000170e007986 */ /* 0x0001e8000c101906 */
.L_x_3201:
[----:B------:R-:W-:Y:S05]  /*4640*/  BSYNC B0 ;  /* 0x0000000000007941 */ /* 0x000fea0003800000 */
.L_x_3200:
        /* <DEDUP_REMOVED lines=11> */
.L_x_3202:
[----:B------:R-:W-:Y:S01]  /*4700*/  BSSY B0, `(.L_x_3203) ;  /* 0x000000c000007945 */ /* 0x000fe20003800000 */
[----:B------:R-:W-:Y:S05]  /*4710*/  @P1 BRA `(.L_x_3204) ;  /* 0x000000a000001947 */ /* 0x000fea0003800000 */
[----:B0-----:R-:W-:Y:S01]  /*4720*/  IMAD R17, R38, c[0x0][0x1c0], RZ ;  /* 0x0000700026117a24 */ /* 0x001fe200078e02ff */
[----:B------:R-:W-:Y:S02]  /*4730*/  MOV R14, R68 ;  /* 0x00000044000e7202 */ /* 0x000fe40000000f00 */
[----:B------:R-:W-:Y:S01]  /*4740*/  MOV R15, R67 ;  /* 0x00000043000f7202 */ /* 0x000fe20000000f00 */
[----:B------:R-:W-:Y:S01]  /*4750*/  IMAD R23, R10, c[0x0][0x1c4], R17 ;  /* 0x000071000a177a24 */ /* 0x000fe200078e0211 */
[----:B------:R-:W-:-:S03]  /*4760*/  F2FP.BF16.PACK_AB R35, R24, R35 ;  /* 0x000000231823723e */ /* 0x000fc600000010ff */
[----:B------:R-:W-:-:S05]  /*4770*/  IMAD.WIDE.U32 R16, R10, c[0x0][0x1c0], R14 ;  /* 0x000070000a107a25 */ /* 0x000fca00078e000e */
[----:B------:R-:W-:Y:S02]  /*4780*/  IADD3 R23, R17, R23, RZ ;  /* 0x0000001711177210 */ /* 0x000fe40007ffe0ff */
[----:B------:R-:W-:-:S04]  /*4790*/  LEA R14, P1, R16, c[0x0][0x160], 0x1 ;  /* 0x00005800100e7a11 */ /* 0x000fc800078208ff */
[----:B------:R-:W-:-:S05]  /*47a0*/  LEA.HI.X R15, R16, c[0x0][0x164], R23, 0x1, P1 ;  /* 0x00005900100f7a11 */ /* 0x000fca00008f0c17 */
[----:B------:R0:W-:Y:S04]  /*47b0*/  STG.E [R14.64], R35 ;  /* 0x000000230e007986 */ /* 0x0001e8000c101906 */
.L_x_3204:
[----:B------:R-:W-:Y:S05]  /*47c0*/  BSYNC B0 ;  /* 0x0000000000007941 */ /* 0x000fea0003800000 */
.L_x_3203:
        /* <DEDUP_REMOVED lines=11> */
.L_x_3205:
        /* <DEDUP_REMOVED lines=12> */
.L_x_3207:
[----:B------:R-:W-:Y:S05]  /*4940*/  BSYNC B0 ;  /* 0x0000000000007941 */ /* 0x000fea0003800000 */
.L_x_3206:
        /* <DEDUP_REMOVED lines=11> */
.L_x_3208:
        /* <DEDUP_REMOVED lines=12> */
.L_x_3210:
[----:B------:R-:W-:Y:S05]  /*4ac0*/  BSYNC B0 ;  /* 0x0000000000007941 */ /* 0x000fea0003800000 */
.L_x_3209:
        /* <DEDUP_REMOVED lines=11> */
.L_x_3211:
[----:B------:R-:W-:Y:S01]  /*4b80*/  BSSY B0, `(.L_x_3212) ;  /* 0x000000b000007945 */ /* 0x000fe20003800000 */
[----:B------:R-:W-:Y:S05]  /*4b90*/  @P4 BRA `(.L_x_3213) ;  /* 0x0000009000004947 */ /* 0x000fea0003800000 */
[----:B------:R-:W-:Y:S01]  /*4ba0*/  MOV R66, R68 ;  /* 0x0000004400427202 */ /* 0x000fe20000000f00 */
[----:B0-----:R-:W-:Y:S01]  /*4bb0*/  IMAD R14, R47, c[0x0][0x1c0], RZ ;  /* 0x000070002f0e7a24 */ /* 0x001fe200078e02ff */
[----:B------:R-:W-:-:S03]  /*4bc0*/  F2FP.BF16.PACK_AB R19, R54, R19 ;  /* 0x000000133613723e */ /* 0x000fc600000010ff */
[----:B------:R-:W-:-:S04]  /*4bd0*/  IMAD.WIDE.U32 R66, R13, c[0x0][0x1c0], R66 ;  /* 0x000070000d427a25 */ /* 0x000fc800078e0042 */
[----:B------:R-:W-:Y:S01]  /*4be0*/  IMAD R15, R13, c[0x0][0x1c4], R14 ;  /* 0x000071000d0f7a24 */ /* 0x000fe200078e020e */
[----:B------:R-:W-:-:S04]  /*4bf0*/  LEA R14, P1, R66, c[0x0][0x160], 0x1 ;  /* 0x00005800420e7a11 */ /* 0x000fc800078208ff */
[----:B------:R-:W-:-:S04]  /*4c00*/  IADD3 R15, R67, R15, RZ ;  /* 0x0000000f430f7210 */ /* 0x000fc80007ffe0ff */
[----:B------:R-:W-:-:S05]  /*4c10*/  LEA.HI.X R15, R66, c[0x0][0x164], R15, 0x1, P1 ;  /* 0x00005900420f7a11 */ /* 0x000fca00008f0c0f */
[----:B------:R0:W-:Y:S02]  /*4c20*/  STG.E [R14.64], R19 ;  /* 0x000000130e007986 */ /* 0x0001e4000c101906 */
.L_x_3213:
[----:B------:R-:W-:Y:S05]  /*4c30*/  BSYNC B0 ;  /* 0x0000000000007941 */ /* 0x000fea0003800000 */
.L_x_3212:
[----:B------:R-:W-:Y:S02]  /*4c40*/  IADD3 R64, R64, c[0x0][0x10], RZ ;  /* 0x0000040040407a10 */ /* 0x000fe40007ffe0ff */
[----:B------:R-:W-:Y:S02]  /*4c50*/  IADD3 R4, R4, 0x1, RZ ;  /* 0x0000000104047810 */ /* 0x000fe40007ffe0ff */
[----:B------:R-:W-:-:S13]  /*4c60*/  ISETP.GE.AND P1, PT, R64, UR4, PT ;  /* 0x0000000440007c0c */ /* 0x000fda000bf26270 */
[----:B------:R-:W-:Y:S01]  /*4c70*/  @P1 CALL.REL.NOINC `(.L_x_3214) ;  /* 0x0000001000001944 */ /* 0x000fe20003c00000 */
[----:B------:R-:W-:Y:S05]  /*4c80*/  BRA `(.L_x_3215) ;  /* 0xffffb61000007947 */ /* 0x000fea000383ffff */
.L_x_3214:
[----:B------:R-:W-:Y:S05]  /*4c90*/  EXIT ;  /* 0x000000000000794d */ /* 0x000fea0003800000 */
.L_x_3216:
        /* <DEDUP_REMOVED lines=14> */
.L_x_5188:


//--------------------- .text._Z35group_norm_nhwc_fwd_one_pass_kernelI11Bf16IOFp32WLi512ELi70ELi560EEv26Group_norm_nhwc_fwd_params --------------------------
	.section	.text._Z35group_norm_nhwc_fwd_one_pass_kernelI11Bf16IOFp32WLi512ELi70ELi560EEv26Group_norm_nhwc_fwd_params,"ax",@progbits
	.sectioninfo	@"SHI_REGISTERS=96"
	.align	128
        .global         _Z35group_norm_nhwc_fwd_one_pass_kernelI11Bf16IOFp32WLi512ELi70ELi560EEv26Group_norm_nhwc_fwd_params
        .type           _Z35group_norm_nhwc_fwd_one_pass_kernelI11Bf16IOFp32WLi512ELi70ELi560EEv26Group_norm_nhwc_fwd_params,@function
        .size           _Z35group_norm_nhwc_fwd_one_pass_kernelI11Bf16IOFp32WLi512ELi70ELi560EEv26Group_norm_nhwc_fwd_params,(.L_x_5189 - _Z35group_norm_nhwc_fwd_one_pass_kernelI11Bf16IOFp32WLi512ELi70ELi560EEv26Group_norm_nhwc_fwd_params)
        .other          _Z35group_norm_nhwc_fwd_one_pass_kernelI11Bf16IOFp32WLi512ELi70ELi560EEv26Group_norm_nhwc_fwd_params,@"STO_CUDA_ENTRY STV_DEFAULT"
_Z35group_norm_nhwc_fwd_one_pass_kernelI11Bf16IOFp32WLi512ELi70ELi560EEv26Group_norm_nhwc_fwd_params:
.text._Z35group_norm_nhwc_fwd_one_pass_kernelI11Bf16IOFp32WLi512ELi70ELi560EEv26Group_norm_nhwc_fwd_params:
[----:B------:R-:W-:Y:S02]  /*0000*/  MOV R1, c[0x0][0x28] ;  /* 0x00000a0000017a02 */ /* 0x000fe40000000f00 */
[----:B------:R-:W0:Y:S01]  /*0010*/  S2UR UR9, SR_CTAID.Y ;  /* 0x00000000000979c3 */ /* 0x000e220000002600 */
[----:B------:R-:W-:Y:S01]  /*0020*/  ULDC UR8, c[0x0][0x1d8] ;  /* 0x0000760000087ab9 */ /* 0x000fe20000000800 */
[----:B------:R-:W1:Y:S01]  /*0030*/  S2R R81, SR_TID.X ;  /* 0x0000000000517919 */ /* 0x000e620000002100 */
[----:B------:R-:W-:Y:S02]  /*0040*/  ULDC UR4, c[0x0][0x1a8] ;  /* 0x00006a0000047ab9 */ /* 0x000fe40000000800 */
[----:B------:R-:W-:-:S04]  /*0050*/  UIMAD UR8, UR8, UR4, URZ ;  /* 0x00000004080872a4 */ /* 0x000fc8000f8e023f */
[----:B0-----:R-:W-:-:S06]  /*0060*/  UISETP.GE.AND UP0, UPT, UR9, UR8, UPT ;  /* 0x000000080900728c */ /* 0x001fcc000bf06270 */
[----:B------:R-:W-:-:S13]  /*0070*/  PLOP3.LUT P0, PT, PT, PT, UP0, 0x80, 0x0 ;  /* 0x000000000000781c */ /* 0x000fda0003f0f008 */
[----:B------:R-:W-:Y:S05]  /*0080*/  @P0 EXIT ;  /* 0x000000000000094d */ /* 0x000fea0003800000 */
[----:B-1----:R-:W0:Y:S01]  /*0090*/  S2UR UR16, SR_CTAID.X ;  /* 0x00000000001079c3 */ /* 0x002e220000002500 */
[----:B------:R-:W-:Y:S01]  /*00a0*/  IMAD.WIDE.U32 R2, R81, -0x2be2be2b, RZ ;  /* 0xd41d41d551027825 */ /* 0x000fe200078e00ff */
[----:B------:R-:W-:Y:S01]  /*00b0*/  SHF.R.S32.HI R4, RZ, 0x1f, R81 ;  /* 0x0000001fff047819 */ /* 0x000fe20000011451 */
[----:B------:R-:W-:Y:S02]  /*00c0*/  ULDC.U8 UR17, c[0x0][0x1dc] ;  /* 0x0000770000117ab9 */ /* 0x000fe40000000000 */
[----:B------:R-:W-:Y:S01]  /*00d0*/  UMOV UR4, URZ ;  /* 0x0000003f00047c82 */ /* 0x000fe20008000000 */
[-C--:B------:R-:W-:Y:S01]  /*00e0*/  IADD3 R2, -R3, R81.reuse, RZ ;  /* 0x0000005103027210 */ /* 0x080fe20007ffe1ff */
[----:B------:R-:W-:Y:S01]  /*00f0*/  ULDC.64 UR12, c[0x0][0x118] ;  /* 0x00004600000c7ab9 */ /* 0x000fe20000000a00 */
[----:B------:R-:W-:Y:S02]  /*0100*/  LEA.HI R4, R4, R81, RZ, 0x5 ;  /* 0x0000005104047211 */ /* 0x000fe400078f28ff */
[----:B------:R-:W-:-:S02]  /*0110*/  LEA.HI R2, R2, R3, RZ, 0x1f ;  /* 0x0000000302027211 */ /* 0x000fc400078ff8ff */
[----:B------:R-:W-:Y:S02]  /*0120*/  SHF.R.S32.HI R82, RZ, 0x5, R4 ;  /* 0x00000005ff527819 */ /* 0x000fe40000011404 */
[----:B------:R-:W-:Y:S02]  /*0130*/  SHF.R.U32.HI R2, RZ, 0x5, R2 ;  /* 0x00000005ff027819 */ /* 0x000fe40000011602 */
[----:B0-----:R-:W-:-:S05]  /*0140*/  MOV R3, UR16 ;  /* 0x0000001000037c02 */ /* 0x001fca0008000f00 */
[----:B------:R-:W-:Y:S02]  /*0150*/  IMAD R0, R3, c[0x0][0x1e4], R2 ;  /* 0x0000790003007a24 */ /* 0x000fe400078e0202 */
[----:B------:R-:W-:-:S03]  /*0160*/  IMAD R2, R2, -0x23, R81 ;  /* 0xffffffdd02027824 */ /* 0x000fc600078e0251 */
[----:B------:R-:W-:Y:S02]  /*0170*/  ISETP.GE.U32.AND P0, PT, R0, c[0x0][0x1c8], PT ;  /* 0x0000720000007a0c */ /* 0x000fe40003f06070 */
[----:B------:R-:W-:Y:S02]  /*0180*/  SHF.R.S32.HI R3, RZ, 0x1f, R0 ;  /* 0x0000001fff037819 */ /* 0x000fe40000011400 */
[----:B------:R-:W-:Y:S02]  /*0190*/  SHF.L.U32 R2, R2, 0x1, RZ ;  /* 0x0000000102027819 */ /* 0x000fe400000006ff */
[----:B------:R-:W-:Y:S02]  /*01a0*/  ISETP.GE.AND.EX P0, PT, R3, c[0x0][0x1cc], PT, P0 ;  /* 0x0000730003007a0c */ /* 0x000fe40003f06300 */
        /* <DEDUP_REMOVED lines=24> */
[----:B------:R-:W-:Y:S02]  /*0330*/  IADD3 R3, R0, 0x190, RZ ;  /* 0x0000019000037810 */ /* 0x000fe40007ffe0ff */
[----:B------:R-:W-:-:S02]  /*0340*/  ISETP.LT.U32.AND P0, PT, R81, 0x230, !P0 ;  /* 0x000002305100780c */ /* 0x000fc40004701070 */
[C---:B------:R-:W-:Y:S02]  /*0350*/  IADD3 R4, R0.reuse, 0x1a0, RZ ;  /* 0x000001a000047810 */ /* 0x040fe40007ffe0ff */
[C---:B------:R-:W-:Y:S02]  /*0360*/  IADD3 R5, R0.reuse, 0x1b0, RZ ;  /* 0x000001b000057810 */ /* 0x040fe40007ffe0ff */
[C---:B------:R-:W-:Y:S02]  /*0370*/  IADD3 R6, R0.reuse, 0x1c0, RZ ;  /* 0x000001c000067810 */ /* 0x040fe40007ffe0ff */
[C---:B------:R-:W-:Y:S02]  /*0380*/  IADD3 R7, R0.reuse, 0x1d0, RZ ;  /* 0x000001d000077810 */ /* 0x040fe40007ffe0ff */
[C---:B------:R-:W-:Y:S02]  /*0390*/  IADD3 R8, R0.reuse, 0x1e0, RZ ;  /* 0x000001e000087810 */ /* 0x040fe40007ffe0ff */
[----:B------:R-:W-:-:S02]  /*03a0*/  IADD3 R9, R0, 0x1f0, RZ ;  /* 0x000001f000097810 */ /* 0x000fc40007ffe0ff */
.L_x_3323:
[----:B0-----:R-:W-:Y:S01]  /*03b0*/  IABS R12, c[0x0][0x1d8] ;  /* 0x00007600000c7a13 */ /* 0x001fe20000000000 */
[----:B------:R-:W-:Y:S01]  /*03c0*/  UMOV UR6, URZ ;  /* 0x0000003f00067c82 */ /* 0x000fe20008000000 */
[----:B------:R-:W-:-:S02]  /*03d0*/  IABS R13, UR9 ;  /* 0x00000009000d7c13 */ /* 0x000fc40008000000 */
[----:B------:R-:W0:Y:S01]  /*03e0*/  R2UR UR11, R12 ;  /* 0x000000000c0b73c2 */ /* 0x000e2200000e0000 */
[----:B------:R-:W-:Y:S02]  /*03f0*/  ISETP.GE.U32.AND P2, PT, R77, c[0x0][0x1c8], PT ;  /* 0x000072004d007a0c */ /* 0x000fe40003f46070 */
[----:B------:R-:W-:Y:S02]  /*0400*/  SHF.R.S32.HI R78, RZ, 0x1f, R77 ;  /* 0x0000001fff4e7819 */ /* 0x000fe4000001144d */
[----:B------:R-:W-:Y:S02]  /*0410*/  ISETP.GE.U32.AND P3, PT, R76, c[0x0][0x1c8], PT ;  /* 0x000072004c007a0c */ /* 0x000fe40003f66070 */
[----:B------:R-:W-:Y:S01]  /*0420*/  ISETP.GE.AND.EX P2, PT, R78, c[0x0][0x1cc], PT, P2 ;  /* 0x000073004e007a0c */ /* 0x000fe20003f46320 */
[----:B------:R-:W1:Y:S01]  /*0430*/  R2UR UR10, R13 ;  /* 0x000000000d0a73c2 */ /* 0x000e6200000e0000 */
[----:B------:R-:W-:Y:S02]  /*0440*/  SHF.R.S32.HI R79, RZ, 0x1f, R76 ;  /* 0x0000001fff4f7819 */ /* 0x000fe4000001144c */
[----:B------:R-:W-:-:S02]  /*0450*/  ISETP.GT.U32.OR P2, PT, R81, 0x22f, P2 ;  /* 0x0000022f5100780c */ /* 0x000fc40001744470 */
[----:B------:R-:W-:Y:S02]  /*0460*/  ISETP.GE.AND.EX P3, PT, R79, c[0x0][0x1cc], PT, P3 ;  /* 0x000073004f007a0c */ /* 0x000fe40003f66330 */
[----:B------:R-:W-:Y:S02]  /*0470*/  SHF.R.S32.HI R14, RZ, 0x1f, R0 ;  /* 0x0000001fff0e7819 */ /* 0x000fe40000011400 */
[----:B------:R-:W-:Y:S02]  /*0480*/  ISETP.GT.U32.OR P3, PT, R81, 0x22f, P3 ;  /* 0x0000022f5100780c */ /* 0x000fe40001f64470 */
[----:B------:R-:W-:Y:S01]  /*0490*/  ISETP.GE.U32.AND P4, PT, R75, c[0x0][0x1c8], PT ;  /* 0x000072004b007a0c */ /* 0x000fe20003f86070 */
[----:B------:R-:W-:Y:S01]  /*04a0*/  @P0 IMAD R15, R14, c[0x0][0x1c0], RZ ;  /* 0x000070000e0f0a24 */ /* 0x000fe200078e02ff */
[----:B------:R-:W-:Y:S02]  /*04b0*/  SHF.R.S32.HI R80, RZ, 0x1f, R75 ;  /* 0x0000001fff507819 */ /* 0x000fe4000001144b */
[----:B------:R-:W-:Y:S01]  /*04c0*/  ISETP.GE.U32.AND P5, PT, R74, c[0x0][0x1c8], PT ;  /* 0x000072004a007a0c */ /* 0x000fe20003fa6070 */
[----:B0-----:R-:W0:Y:S01]  /*04d0*/  I2F.RP R10, UR11 ;  /* 0x0000000b000a7d06 */ /* 0x001e220008209400 */
[----:B------:R-:W-:Y:S01]  /*04e0*/  ISETP.GE.AND.EX P4, PT, R80, c[0x0][0x1cc], PT, P4 ;  /* 0x0000730050007a0c */ /* 0x000fe20003f86340 */
[----:B------:R-:W-:Y:S01]  /*04f0*/  @P0 IMAD R17, R0, c[0x0][0x1c4], R15 ;  /* 0x0000710000110a24 */ /* 0x000fe200078e020f */
[----:B------:R-:W-:-:S02]  /*0500*/  SHF.R.S32.HI R85, RZ, 0x1f, R74 ;  /* 0x0000001fff557819 */ /* 0x000fc4000001144a */
[----:B------:R-:W-:Y:S02]  /*0510*/  SHF.R.S32.HI R91, RZ, 0x1f, R73 ;  /* 0x0000001fff5b7819 */ /* 0x000fe40000011449 */
[----:B------:R-:W-:Y:S02]  /*0520*/  ISETP.GT.U32.OR P4, PT, R81, 0x22f, P4 ;  /* 0x0000022f5100780c */ /* 0x000fe40002784470 */
[----:B------:R-:W-:Y:S01]  /*0530*/  ISETP.GE.AND.EX P5, PT, R85, c[0x0][0x1cc], PT, P5 ;  /* 0x0000730055007a0c */ /* 0x000fe20003fa6350 */
[----:B0-----:R-:W0:Y:S10]  /*0540*/  MUFU.RCP R10, R10 ;  /* 0x0000000a000a7308 */ /* 0x001e340000001000 */
[----:B------:R-:W-:Y:S01]  /*0550*/  @!P4 IMAD R16, R80, c[0x0][0x1c0], RZ ;  /* 0x000070005010ca24 */ /* 0x000fe200078e02ff */
[----:B0-----:R-:W-:-:S02]  /*0560*/  IADD3 R11, R10, 0xffffffe, RZ ;  /* 0x0ffffffe0a0b7810 */ /* 0x001fc40007ffe0ff */
[----:B------:R-:W-:-:S04]  /*0570*/  SHF.R.S32.HI R10, RZ, 0x1f, R2 ;  /* 0x0000001fff0a7819 */ /* 0x000fc80000011402 */
[----:B------:R-:W0:Y:S02]  /*0580*/  F2I.FTZ.U32.TRUNC.NTZ R11, R11 ;  /* 0x0000000b000b7305 */ /* 0x000e24000021f000 */
[----:B0-----:R-:W0:Y:S02]  /*0590*/  R2UR UR7, R11 ;  /* 0x000000000b0773c2 */ /* 0x001e2400000e0000 */
[----:B0-----:R-:W-:-:S04]  /*05a0*/  UIADD3 UR5, URZ, -UR7, URZ ;  /* 0x800000073f057290 */ /* 0x001fc8000fffe03f */
[----:B------:R-:W-:-:S04]  /*05b0*/  UIMAD UR5, UR5, UR11, URZ ;  /* 0x0000000b050572a4 */ /* 0x000fc8000f8e023f */
[----:B------:R-:W-:-:S04]  /*05c0*/  UIMAD.WIDE.U32 UR6, UR7, UR5, UR6 ;  /* 0x00000005070672a5 */ /* 0x000fc8000f8e0006 */
[----:B-1----:R-:W-:-:S04]  /*05d0*/  UIMAD.WIDE.U32 UR6, UR7, UR10, URZ ;  /* 0x0000000a070672a5 */ /* 0x002fc8000f8e003f */
[----:B------:R-:W-:-:S03]  /*05e0*/  UIADD3 UR5, -UR7, URZ, URZ ;  /* 0x0000003f07057290 */ /* 0x000fc6000fffe13f */
[----:B------:R-:W-:Y:S02]  /*05f0*/  ULDC UR6, c[0x0][0x1d8] ;  /* 0x0000760000067ab9 */ /* 0x000fe40000000800 */
[----:B------:R-:W-:-:S04]  /*0600*/  UIMAD UR5, UR11, UR5, UR10 ;  /* 0x000000050b0572a4 */ /* 0x000fc8000f8e020a */
[----:B------:R-:W-:-:S11]  /*0610*/  UISETP.GT.U32.AND UP0, UPT, UR11, UR5, UPT ;  /* 0x000000050b00728c */ /* 0x000fd6000bf04070 */
[----:B------:R-:W-:Y:S02]  /*0620*/  @!UP0 UIADD3 UR5, UR5, -UR11, URZ ;  /* 0x8000000b05058290 */ /* 0x000fe4000fffe03f */
[----:B------:R-:W-:Y:S02]  /*0630*/  @!UP0 UIADD3 UR7, UR7, 0x1, URZ ;  /* 0x0000000107078890 */ /* 0x000fe4000fffe03f */
[----:B------:R-:W-:Y:S02]  /*0640*/  UISETP.GE.U32.AND UP1, UPT, UR5, UR11, UPT ;  /* 0x0000000b0500728c */ /* 0x000fe4000bf26070 */
[----:B------:R-:W-:Y:S02]  /*0650*/  ULOP3.LUT UR5, UR9, UR6, URZ, 0x3c, !UPT ;  /* 0x0000000609057292 */ /* 0x000fe4000f8e3c3f */
[----:B------:R-:W-:Y:S02]  /*0660*/  ULDC.64 UR10, c[0x0][0x1d0] ;  /* 0x00007400000a7ab9 */ /* 0x000fe40000000a00 */
[----:B------:R-:W-:-:S05]  /*0670*/  UISETP.GE.AND UP0, UPT, UR5, URZ, UPT ;  /* 0x0000003f0500728c */ /* 0x000fca000bf06270 */
[----:B------:R-:W-:Y:S02]  /*0680*/  @UP1 UIADD3 UR7, UR7, 0x1, URZ ;  /* 0x0000000107071890 */ /* 0x000fe4000fffe03f */
[----:B------:R-:W-:-:S04]  /*0690*/  UISETP.NE.AND UP1, UPT, URZ, UR6, UPT ;  /* 0x000000063f00728c */ /* 0x000fc8000bf25270 */
[----:B------:R-:W-:-:S07]  /*06a0*/  @!UP0 UIADD3 UR7, -UR7, URZ, URZ ;  /* 0x0000003f07078290 */ /* 0x000fce000fffe13f */
[----:B------:R-:W-:-:S04]  /*06b0*/  @!UP1 ULOP3.LUT UR7, URZ, UR6, URZ, 0x33, !UPT ;  /* 0x000000063f079292 */ /* 0x000fc8000f8e333f */
[----:B------:R-:W-:-:S04]  /*06c0*/  UIADD3 UR5, -UR7, URZ, URZ ;  /* 0x0000003f07057290 */ /* 0x000fc8000fffe13f */
[----:B------:R-:W-:-:S04]  /*06d0*/  UIMAD UR5, UR5, UR6, UR9 ;  /* 0x00000006050572a4 */ /* 0x000fc8000f8e0209 */
[----:B------:R-:W-:Y:S02]  /*06e0*/  UIMAD UR14, UR5, 0x46, URZ ;  /* 0x00000046050e78a4 */ /* 0x000fe4000f8e023f */
[----:B------:R-:W-:-:S04]  /*06f0*/  USHF.R.S32.HI UR5, URZ, 0x1f, UR7 ;  /* 0x0000001f3f057899 */ /* 0x000fc80008011407 */
[----:B------:R-:W-:Y:S01]  /*0700*/  MOV R11, UR14 ;  /* 0x0000000e000b7c02 */ /* 0x000fe20008000f00 */
[----:B------:R-:W-:Y:S01]  /*0710*/  UIMAD UR5, UR5, UR10, URZ ;  /* 0x0000000a050572a4 */ /* 0x000fe2000f8e023f */
[----:B------:R-:W-:-:S03]  /*0720*/  IADD3 R36, P1, R2, UR14, RZ ;  /* 0x0000000e02247c10 */ /* 0x000fc6000ff3e0ff */
[----:B------:R-:W-:Y:S01]  /*0730*/  UIMAD UR5, UR7, UR11, UR5 ;  /* 0x0000000b070572a4 */ /* 0x000fe2000f8e0205 */
[----:B------:R-:W-:Y:S01]  /*0740*/  LEA.HI.X.SX32 R37, R11, R10, 0x1, P1 ;  /* 0x0000000a0b257211 */ /* 0x000fe200008f0eff */
[----:B------:R-:W-:Y:S01]  /*0750*/  @!P2 IMAD R10, R78, c[0x0][0x1c0], RZ ;  /* 0x000070004e0aaa24 */ /* 0x000fe200078e02ff */
[----:B------:R-:W-:Y:S02]  /*0760*/  MOV R11, UR7 ;  /* 0x00000007000b7c02 */ /* 0x000fe40008000f00 */
[----:B------:R-:W-:Y:S01]  /*0770*/  ISETP.GE.U32.AND P1, PT, R73, c[0x0][0x1c8], PT ;  /* 0x0000720049007a0c */ /* 0x000fe20003f26070 */
[----:B------:R-:W-:Y:S02]  /*0780*/  @!P2 IMAD R13, R77, c[0x0][0x1c4], R10 ;  /* 0x000071004d0daa24 */ /* 0x000fe400078e020a */
[----:B------:R-:W-:-:S05]  /*0790*/  IMAD.WIDE.U32 R36, R11, c[0x0][0x1d0], R36 ;  /* 0x000074000b247a25 */ /* 0x000fca00078e0024 */
[----:B------:R-:W-:Y:S02]  /*07a0*/  IADD3 R35, R37, UR5, RZ ;  /* 0x0000000525237c10 */ /* 0x000fe4000fffe0ff */
[-C--:B------:R-:W-:Y:S02]  /*07b0*/  @!P2 MOV R34, R36.reuse ;  /* 0x000000240022a202 */ /* 0x080fe40000000f00 */
[----:B------:R-:W-:Y:S02]  /*07c0*/  @P0 MOV R14, R36 ;  /* 0x00000024000e0202 */ /* 0x000fe40000000f00 */
[----:B------:R-:W-:Y:S01]  /*07d0*/  @P0 MOV R15, R35 ;  /* 0x00000023000f0202 */ /* 0x000fe20000000f00 */
[----:B------:R-:W-:-:S04]  /*07e0*/  @!P2 IMAD.WIDE.U32 R10, R77, c[0x0][0x1c0], R34 ;  /* 0x000070004d0aaa25 */ /* 0x000fc800078e0022 */
[----:B------:R-:W-:Y:S01]  /*07f0*/  @P0 IMAD.WIDE.U32 R14, R0, c[0x0][0x1c0], R14 ;  /* 0x00007000000e0a25 */ /* 0x000fe200078e000e */
[----:B------:R-:W-:Y:S02]  /*0800*/  @!P2 IADD3 R11, R11, R13, RZ ;  /* 0x0000000d0b0ba210 */ /* 0x000fe40007ffe0ff */
[C---:B------:R-:W-:Y:S02]  /*0810*/  @!P2 LEA R12, P6, R10.reuse, c[0x0][0x170], 0x1 ;  /* 0x00005c000a0caa11 */ /* 0x040fe400078c08ff */
[----:B------:R-:W-:Y:S01]  /*0820*/  @P0 IADD3 R15, R15, R17, RZ ;  /* 0x000000110f0f0210 */ /* 0x000fe20007ffe0ff */
[----:B------:R-:W-:Y:S01]  /*0830*/  @!P4 IMAD R17, R75, c[0x0][0x1c4], R16 ;  /* 0x000071004b11ca24 */ /* 0x000fe200078e0210 */
[----:B------:R-:W-:Y:S01]  /*0840*/  @!P2 LEA.HI.X R13, R10, c[0x0][0x174], R11, 0x1, P6 ;  /* 0x00005d000a0daa11 */ /* 0x000fe200030f0c0b */
[----:B------:R-:W-:Y:S01]  /*0850*/  @!P3 IMAD R11, R79, c[0x0][0x1c0], RZ ;  /* 0x000070004f0bba24 */ /* 0x000fe200078e02ff */
[----:B------:R-:W-:Y:S02]  /*0860*/  ISETP.GE.AND.EX P6, PT, R91, c[0x0][0x1cc], PT, P1 ;  /* 0x000073005b007a0c */ /* 0x000fe40003fc6310 */
[----:B------:R-:W-:Y:S01]  /*0870*/  @!P3 MOV R10, R36 ;  /* 0x00000024000ab202 */ /* 0x000fe20000000f00 */
[----:B------:R-:W-:Y:S01]  /*0880*/  @!P3 IMAD R19, R76, c[0x0][0x1c4], R11 ;  /* 0x000071004c13ba24 */ /* 0x000fe200078e020b */
[----:B------:R-:W-:-:S02]  /*0890*/  @!P3 MOV R11, R35 ;  /* 0x00000023000bb202 */ /* 0x000fc40000000f00 */
[C---:B------:R-:W-:Y:S02]  /*08a0*/  ISETP.GT.U32.OR P1, PT, R81.reuse, 0x22f, P5 ;  /* 0x0000022f5100780c */ /* 0x040fe40002f24470 */
[----:B------:R-:W-:Y:S01]  /*08b0*/  ISETP.GT.U32.OR P5, PT, R81, 0x22f, P6 ;  /* 0x0000022f5100780c */ /* 0x000fe200037a4470 */
[----:B------:R-:W-:Y:S01]  /*08c0*/  @!P3 IMAD.WIDE.U32 R10, R76, c[0x0][0x1c0], R10 ;  /* 0x000070004c0aba25 */ /* 0x000fe200078e000a */
[----:B------:R-:W-:-:S03]  /*08d0*/  @P0 LEA R20, P6, R14, c[0x0][0x170], 0x1 ;  /* 0x00005c000e140a11 */ /* 0x000fc600078c08ff */
[----:B------:R-:W-:Y:S01]  /*08e0*/  @!P3 IMAD.IADD R11, R11, 0x1, R19 ;  /* 0x000000010b0bb824 */ /* 0x000fe200078e0213 */
[----:B------:R-:W-:Y:S02]  /*08f0*/  @P0 LEA.HI.X R21, R14, c[0x0][0x174], R15, 0x1, P6 ;  /* 0x00005d000e150a11 */ /* 0x000fe400030f0c0f */
[----:B------:R-:W-:Y:S02]  /*0900*/  @!P4 MOV R14, R36 ;  /* 0x00000024000ec202 */ /* 0x000fe40000000f00 */
[----:B------:R-:W-:Y:S02]  /*0910*/  @!P4 MOV R15, R35 ;  /* 0x00000023000fc202 */ /* 0x000fe40000000f00 */
[C---:B------:R-:W-:Y:S01]  /*0920*/  @!P3 LEA R22, P6, R10.reuse, c[0x0][0x170], 0x1 ;  /* 0x00005c000a16ba11 */ /* 0x040fe200078c08ff */
[----:B------:R-:W-:Y:S01]  /*0930*/  @!P5 IMAD R16, R91, c[0x0][0x1c0], RZ ;  /* 0x000070005b10da24 */ /* 0x000fe200078e02ff */
[----:B------:R-:W-:Y:S01]  /*0940*/  SHF.R.S32.HI R84, RZ, 0x1f, R72 ;  /* 0x0000001fff547819 */ /* 0x000fe20000011448 */
[----:B------:R-:W-:Y:S01]  /*0950*/  @!P4 IMAD.WIDE.U32 R14, R75, c[0x0][0x1c0], R14 ;  /* 0x000070004b0eca25 */ /* 0x000fe200078e000e */
[----:B------:R-:W-:-:S02]  /*0960*/  @!P3 LEA.HI.X R23, R10, c[0x0][0x174], R11, 0x1, P6 ;  /* 0x00005d000a17ba11 */ /* 0x000fc400030f0c0b */
[-C--:B------:R-:W-:Y:S01]  /*0970*/  @!P1 MOV R10, R36.reuse ;  /* 0x00000024000a9202 */ /* 0x080fe20000000f00 */
[----:B------:R-:W-:Y:S01]  /*0980*/  @!P1 IMAD R11, R85, c[0x0][0x1c0], RZ ;  /* 0x00007000550b9a24 */ /* 0x000fe200078e02ff */
[----:B------:R-:W-:Y:S01]  /*0990*/  @!P4 IADD3 R15, R15, R17, RZ ;  /* 0x000000110f0fc210 */ /* 0x000fe20007ffe0ff */
[----:B------:R-:W-:Y:S01]  /*09a0*/  @!P5 IMAD R27, R73, c[0x0][0x1c4], R16 ;  /* 0x00007100491bda24 */ /* 0x000fe200078e0210 */
[----:B------:R-:W-:Y:S01]  /*09b0*/  @!P4 LEA R18, P6, R14, c[0x0][0x170], 0x1 ;  /* 0x00005c000e12ca11 */ /* 0x000fe200078c08ff */
[----:B------:R-:W-:Y:S01]  /*09c0*/  @!P1 IMAD R17, R74, c[0x0][0x1c4], R11 ;  /* 0x000071004a119a24 */ /* 0x000fe200078e020b */
[-C--:B------:R-:W-:Y:S02]  /*09d0*/  @!P1 MOV R11, R35.reuse ;  /* 0x00000023000b9202 */ /* 0x080fe40000000f00 */
[----:B------:R-:W-:Y:S02]  /*09e0*/  @!P4 LEA.HI.X R19, R14, c[0x0][0x174], R15, 0x1, P6 ;  /* 0x00005d000e13ca11 */ /* 0x000fe400030f0c0f */
[----:B------:R-:W-:Y:S01]  /*09f0*/  @!P5 MOV R24, R36 ;  /* 0x000000240018d202 */ /* 0x000fe20000000f00 */
[----:B------:R-:W-:Y:S01]  /*0a00*/  @!P1 IMAD.WIDE.U32 R10, R74, c[0x0][0x1c0], R10 ;  /* 0x000070004a0a9a25 */ /* 0x000fe200078e000a */
[----:B------:R-:W-:-:S04]  /*0a10*/  @!P5 MOV R25, R35 ;  /* 0x000000230019d202 */ /* 0x000fc80000000f00 */
[----:B------:R-:W-:Y:S01]  /*0a20*/  @!P1 IADD3 R11, R11, R17, RZ ;  /* 0x000000110b0b9210 */ /* 0x000fe20007ffe0ff */
[----:B------:R-:W-:Y:S01]  /*0a30*/  @!P5 IMAD.WIDE.U32 R24, R73, c[0x0][0x1c0], R24 ;  /* 0x000070004918da25 */ /* 0x000fe200078e0018 */
[----:B------:R-:W-:-:S04]  /*0a40*/  @!P1 LEA R14, P6, R10, c[0x0][0x170], 0x1 ;  /* 0x00005c000a0e9a11 */ /* 0x000fc800078c08ff */
[----:B------:R-:W-:Y:S02]  /*0a50*/  @!P1 LEA.HI.X R15, R10, c[0x0][0x174], R11, 0x1, P6 ;  /* 0x00005d000a0f9a11 */ /* 0x000fe400030f0c0b */
[----:B------:R-:W-:Y:S01]  /*0a60*/  CS2R R10, SRZ ;  /* 0x00000000000a7805 */ /* 0x000fe2000001ff00 */
[----:B------:R-:W-:Y:S02]  /*0a70*/  SHF.R.S32.HI R88, RZ, 0x1f, R71 ;  /* 0x0000001fff587819 */ /* 0x000fe40000011447 */
[----:B------:R-:W-:Y:S02]  /*0a80*/  @!P5 IADD3 R17, R25, R27, RZ ;  /* 0x0000001b1911d210 */ /* 0x000fe40007ffe0ff */
[----:B------:R-:W-:Y:S01]  /*0a90*/  @!P5 LEA R16, P6, R24, c[0x0][0x170], 0x1 ;  /* 0x00005c001810da11 */ /* 0x000fe200078c08ff */
[----:B------:R0:W2:Y:S01]  /*0aa0*/  @!P3 LDG.E R11, [R22.64] ;  /* 0x0000000c160bb981 */ /* 0x0000a2000c1e1900 */
[----:B------:R-:W-:Y:S02]  /*0ab0*/  ISETP.GE.U32.AND P3, PT, R72, c[0x0][0x1c8], PT ;  /* 0x0000720048007a0c */ /* 0x000fe40003f66070 */
[----:B------:R-:W-:Y:S01]  /*0ac0*/  @!P5 LEA.HI.X R17, R24, c[0x0][0x174], R17, 0x1, P6 ;  /* 0x00005d001811da11 */ /* 0x000fe200030f0c11 */
[----:B------:R1:W3:Y:S01]  /*0ad0*/  @!P2 LDG.E R10, [R12.64] ;  /* 0x0000000c0c0aa981 */ /* 0x0002e2000c1e1900 */
[----:B------:R-:W-:-:S02]  /*0ae0*/  ISETP.GE.AND.EX P3, PT, R84, c[0x0][0x1cc], PT, P3 ;  /* 0x0000730054007a0c */ /* 0x000fc40003f66330 */
[----:B------:R-:W-:Y:S02]  /*0af0*/  ISETP.GE.U32.AND P2, PT, R71, c[0x0][0x1c8], PT ;  /* 0x0000720047007a0c */ /* 0x000fe40003f46070 */
[----:B------:R-:W-:Y:S02]  /*0b00*/  ISETP.GT.U32.OR P3, PT, R81, 0x22f, P3 ;  /* 0x0000022f5100780c */ /* 0x000fe40001f64470 */
[----:B------:R-:W-:Y:S01]  /*0b10*/  ISETP.GE.AND.EX P2, PT, R88, c[0x0][0x1cc], PT, P2 ;  /* 0x0000730058007a0c */ /* 0x000fe20003f46320 */
[----:B-1----:R-:W-:-:S06]  /*0b20*/  CS2R R12, SRZ ;  /* 0x00000000000c7805 */ /* 0x002fcc000001ff00 */
[----:B------:R1:W4:Y:S01]  /*0b30*/  @!P4 LDG.E R12, [R18.64] ;  /* 0x0000000c120cc981 */ /* 0x000322000c1e1900 */
[----:B------:R-:W-:Y:S02]  /*0b40*/  ISETP.GT.U32.OR P4, PT, R81, 0x22f, P2 ;  /* 0x0000022f5100780c */ /* 0x000fe40001784470 */
[----:B------:R-:W-:Y:S01]  /*0b50*/  ISETP.GE.U32.AND P6, PT, R70, c[0x0][0x1c8], PT ;  /* 0x0000720046007a0c */ /* 0x000fe20003fc6070 */
[----:B------:R5:W2:Y:S01]  /*0b60*/  @!P1 LDG.E R13, [R14.64] ;  /* 0x0000000c0e0d9981 */ /* 0x000aa2000c1e1900 */
[----:B------:R-:W-:Y:S01]  /*0b70*/  SHF.R.S32.HI R90, RZ, 0x1f, R70 ;  /* 0x0000001fff5a7819 */ /* 0x000fe20000011446 */
[----:B-1----:R-:W-:-:S03]  /*0b80*/  @!P3 IMAD R19, R84, c[0x0][0x1c0], RZ ;  /* 0x000070005413ba24 */ /* 0x002fc600078e02ff */
[----:B------:R-:W-:Y:S01]  /*0b90*/  ISETP.GE.AND.EX P1, PT, R90, c[0x0][0x1cc], PT, P6 ;  /* 0x000073005a007a0c */ /* 0x000fe20003f26360 */
[----:B-----5:R-:W-:Y:S01]  /*0ba0*/  HFMA2.MMA R14, -RZ, RZ, 0, 0 ;  /* 0x00000000ff0e7435 */ /* 0x020fe200000001ff */
[----:B------:R-:W-:Y:S01]  /*0bb0*/  @!P3 IMAD R15, R72, c[0x0][0x1c4], R19 ;  /* 0x00007100480fba24 */ /* 0x000fe200078e0213 */
[----:B------:R-:W-:Y:S02]  /*0bc0*/  @!P3 MOV R18, R36 ;  /* 0x000000240012b202 */ /* 0x000fe40000000f00 */
[----:B0-----:R-:W-:Y:S01]  /*0bd0*/  @!P4 IMAD R22, R88, c[0x0][0x1c0], RZ ;  /* 0x000070005816ca24 */ /* 0x001fe200078e02ff */
[----:B------:R-:W-:Y:S02]  /*0be0*/  @!P3 MOV R19, R35 ;  /* 0x000000230013b202 */ /* 0x000fe40000000f00 */
[----:B------:R-:W-:Y:S02]  /*0bf0*/  ISETP.GE.U32.AND P6, PT, R68, c[0x0][0x1c8], PT ;  /* 0x0000720044007a0c */ /* 0x000fe40003fc6070 */
[----:B------:R-:W-:-:S02]  /*0c00*/  SHF.R.S32.HI R28, RZ, 0x1f, R68 ;  /* 0x0000001fff1c7819 */ /* 0x000fc40000011444 */
[----:B------:R-:W-:Y:S01]  /*0c10*/  ISETP.GT.U32.OR P1, PT, R81, 0x22f, P1 ;  /* 0x0000022f5100780c */ /* 0x000fe20000f24470 */
[----:B------:R-:W-:Y:S01]  /*0c20*/  @!P3 IMAD.WIDE.U32 R18, R72, c[0x0][0x1c0], R18 ;  /* 0x000070004812ba25 */ /* 0x000fe200078e0012 */
[----:B------:R-:W-:Y:S01]  /*0c30*/  ISETP.GE.AND.EX P6, PT, R28, c[0x0][0x1cc], PT, P6 ;  /* 0x000073001c007a0c */ /* 0x000fe20003fc6360 */
[----:B------:R0:W5:Y:S01]  /*0c40*/  @!P5 LDG.E R14, [R16.64] ;  /* 0x0000000c100ed981 */ /* 0x000162000c1e1900 */
[----:B------:R-:W-:Y:S01]  /*0c50*/  @!P4 MOV R23, R35 ;  /* 0x000000230017c202 */ /* 0x000fe20000000f00 */
[----:B------:R-:W-:Y:S02]  /*0c60*/  @!P4 IMAD R25, R71, c[0x0][0x1c4], R22 ;  /* 0x000071004719ca24 */ /* 0x000fe400078e0216 */
[----:B------:R-:W-:Y:S01]  /*0c70*/  @!P4 IMAD.MOV.U32 R22, RZ, RZ, R36 ;  /* 0x000000ffff16c224 */ /* 0x000fe200078e0024 */
[----:B------:R-:W-:Y:S02]  /*0c80*/  ISETP.GT.U32.OR P5, PT, R81, 0x22f, P6 ;  /* 0x0000022f5100780c */ /* 0x000fe400037a4470 */
[----:B------:R-:W-:Y:S01]  /*0c90*/  @!P3 IADD3 R15, R19, R15, RZ ;  /* 0x0000000f130fb210 */ /* 0x000fe20007ffe0ff */
[----:B------:R-:W-:Y:S01]  /*0ca0*/  @!P4 IMAD.WIDE.U32 R22, R71, c[0x0][0x1c0], R22 ;  /* 0x000070004716ca25 */ /* 0x000fe200078e0016 */
[----:B0-----:R-:W-:-:S02]  /*0cb0*/  @!P3 LEA R16, P6, R18, c[0x0][0x170], 0x1 ;  /* 0x00005c001210ba11 */ /* 0x001fc400078c08ff */
[----:B------:R-:W-:Y:S02]  /*0cc0*/  ISETP.GE.U32.AND P2, PT, R69, c[0x0][0x1c8], PT ;  /* 0x0000720045007a0c */ /* 0x000fe40003f46070 */
[----:B------:R-:W-:Y:S02]  /*0cd0*/  SHF.R.S32.HI R93, RZ, 0x1f, R69 ;  /* 0x0000001fff5d7819 */ /* 0x000fe40000011445 */
[----:B------:R-:W-:Y:S02]  /*0ce0*/  @!P3 LEA.HI.X R17, R18, c[0x0][0x174], R15, 0x1, P6 ;  /* 0x00005d001211ba11 */ /* 0x000fe400030f0c0f */
[----:B------:R-:W-:Y:S01]  /*0cf0*/  @!P4 IADD3 R15, R23, R25, RZ ;  /* 0x00000019170fc210 */ /* 0x000fe20007ffe0ff */
[----:B------:R-:W-:Y:S01]  /*0d00*/  @!P1 IMAD R27, R90, c[0x0][0x1c0], RZ ;  /* 0x000070005a1b9a24 */ /* 0x000fe200078e02ff */
[----:B------:R-:W-:Y:S02]  /*0d10*/  @!P1 MOV R24, R36 ;  /* 0x0000002400189202 */ /* 0x000fe40000000f00 */
[----:B------:R-:W-:-:S02]  /*0d20*/  @!P1 MOV R25, R35 ;  /* 0x0000002300199202 */ /* 0x000fc40000000f00 */
[----:B------:R-:W-:Y:S01]  /*0d30*/  ISETP.GE.AND.EX P2, PT, R93, c[0x0][0x1cc], PT, P2 ;  /* 0x000073005d007a0c */ /* 0x000fe20003f46320 */
[----:B------:R-:W-:Y:S01]  /*0d40*/  @!P1 IMAD R27, R70, c[0x0][0x1c4], R27 ;  /* 0x00007100461b9a24 */ /* 0x000fe200078e021b */
[----:B------:R-:W-:Y:S01]  /*0d50*/  @!P4 LEA R18, P6, R22, c[0x0][0x170], 0x1 ;  /* 0x00005c001612ca11 */ /* 0x000fe200078c08ff */
[----:B------:R-:W-:Y:S01]  /*0d60*/  @!P1 IMAD.WIDE.U32 R24, R70, c[0x0][0x1c0], R24 ;  /* 0x0000700046189a25 */ /* 0x000fe200078e0018 */
[----:B------:R-:W-:Y:S02]  /*0d70*/  ISETP.GT.U32.OR P2, PT, R81, 0x22f, P2 ;  /* 0x0000022f5100780c */ /* 0x000fe40001744470 */
[----:B------:R-:W-:Y:S02]  /*0d80*/  @!P4 LEA.HI.X R19, R22, c[0x0][0x174], R15, 0x1, P6 ;  /* 0x00005d001613ca11 */ /* 0x000fe400030f0c0f */
[----:B------:R-:W-:Y:S02]  /*0d90*/  @!P1 IADD3 R15, R25, R27, RZ ;  /* 0x0000001b190f9210 */ /* 0x000fe40007ffe0ff */
[----:B------:R-:W-:-:S04]  /*0da0*/  @!P1 LEA R22, P6, R24, c[0x0][0x170], 0x1 ;  /* 0x00005c0018169a11 */ /* 0x000fc800078c08ff */
[----:B------:R-:W-:Y:S01]  /*0db0*/  @!P1 LEA.HI.X R23, R24, c[0x0][0x174], R15, 0x1, P6 ;  /* 0x00005d0018179a11 */ /* 0x000fe200030f0c0f */
[----:B------:R-:W-:Y:S02]  /*0dc0*/  HFMA2.MMA R15, -RZ, RZ, 0, 0 ;  /* 0x00000000ff0f7435 */ /* 0x000fe400000001ff */
[----:B------:R-:W-:Y:S01]  /*0dd0*/  @!P2 IMAD R26, R93, c[0x0][0x1c0], RZ ;  /* 0x000070005d1aaa24 */ /* 0x000fe200078e02ff */
[----:B------:R-:W-:-:S03]  /*0de0*/  @!P2 MOV R27, R35 ;  /* 0x00000023001ba202 */ /* 0x000fc60000000f00 */
[----:B------:R-:W-:Y:S01]  /*0df0*/  @!P2 IMAD R29, R69, c[0x0][0x1c4], R26 ;  /* 0x00007100451daa24 */ /* 0x000fe200078e021a */
[----:B------:R-:W-:-:S03]  /*0e00*/  @!P2 MOV R26, R36 ;  /* 0x00000024001aa202 */ /* 0x000fc60000000f00 */
[----:B------:R0:W2:Y:S01]  /*0e10*/  @!P3 LDG.E R15, [R16.64] ;  /* 0x0000000c100fb981 */ /* 0x0000a2000c1e1900 */
[----:B------:R-:W-:Y:S01]  /*0e20*/  ISETP.GE.U32.AND P3, PT, R67, c[0x0][0x1c8], PT ;  /* 0x0000720043007a0c */ /* 0x000fe20003f66070 */
[----:B------:R-:W-:Y:S01]  /*0e30*/  @!P2 IMAD.WIDE.U32 R26, R69, c[0x0][0x1c0], R26 ;  /* 0x00007000451aaa25 */ /* 0x000fe200078e001a */
[----:B------:R-:W-:Y:S01]  /*0e40*/  SHF.R.S32.HI R86, RZ, 0x1f, R67 ;  /* 0x0000001fff567819 */ /* 0x000fe20000011443 */
[----:B0-----:R-:W-:-:S03]  /*0e50*/  CS2R R16, SRZ ;  /* 0x0000000000107805 */ /* 0x001fc6000001ff00 */
[----:B------:R-:W-:Y:S01]  /*0e60*/  ISETP.GE.AND.EX P3, PT, R86, c[0x0][0x1cc], PT, P3 ;  /* 0x0000730056007a0c */ /* 0x000fe20003f66330 */
[----:B------:R-:W-:Y:S01]  /*0e70*/  @!P5 IMAD R31, R28, c[0x0][0x1c0], RZ ;  /* 0x000070001c1fda24 */ /* 0x000fe200078e02ff */
[----:B------:R-:W-:Y:S02]  /*0e80*/  @!P2 IADD3 R25, R27, R29, RZ ;  /* 0x0000001d1b19a210 */ /* 0x000fe40007ffe0ff */
[----:B------:R-:W-:Y:S01]  /*0e90*/  SHF.R.S32.HI R87, RZ, 0x1f, R66 ;  /* 0x0000001fff577819 */ /* 0x000fe20000011442 */
[----:B------:R0:W2:Y:S01]  /*0ea0*/  @!P4 LDG.E R16, [R18.64] ;  /* 0x0000000c1210c981 */ /* 0x0000a2000c1e1900 */
[----:B------:R-:W-:Y:S02]  /*0eb0*/  ISETP.GE.U32.AND P4, PT, R66, c[0x0][0x1c8], PT ;  /* 0x0000720042007a0c */ /* 0x000fe40003f86070 */
[----:B------:R-:W-:Y:S01]  /*0ec0*/  @!P5 MOV R28, R36 ;  /* 0x00000024001cd202 */ /* 0x000fe20000000f00 */
[----:B------:R1:W2:Y:S01]  /*0ed0*/  @!P1 LDG.E R17, [R22.64] ;  /* 0x0000000c16119981 */ /* 0x0002a2000c1e1900 */
[----:B------:R-:W-:-:S02]  /*0ee0*/  @!P5 MOV R29, R35 ;  /* 0x00000023001dd202 */ /* 0x000fc40000000f00 */
[----:B------:R-:W-:Y:S02]  /*0ef0*/  ISETP.GT.U32.OR P3, PT, R81, 0x22f, P3 ;  /* 0x0000022f5100780c */ /* 0x000fe40001f64470 */
[----:B------:R-:W-:Y:S01]  /*0f00*/  ISETP.GE.AND.EX P4, PT, R87, c[0x0][0x1cc], PT, P4 ;  /* 0x0000730057007a0c */ /* 0x000fe20003f86340 */
[----:B------:R-:W-:Y:S01]  /*0f10*/  @!P5 IMAD R31, R68, c[0x0][0x1c4], R31 ;  /* 0x00007100441fda24 */ /* 0x000fe200078e021f */
[----:B------:R-:W-:Y:S01]  /*0f20*/  @!P2 LEA R24, P6, R26, c[0x0][0x170], 0x1 ;  /* 0x00005c001a18aa11 */ /* 0x000fe200078c08ff */
[----:B------:R-:W-:Y:S01]  /*0f30*/  @!P5 IMAD.WIDE.U32 R28, R68, c[0x0][0x1c0], R28 ;  /* 0x00007000441cda25 */ /* 0x000fe200078e001c */
[----:B------:R-:W-:Y:S01]  /*0f40*/  ISETP.GT.U32.OR P4, PT, R81, 0x22f, P4 ;  /* 0x0000022f5100780c */ /* 0x000fe20002784470 */
[----:B0-----:R-:W-:Y:S01]  /*0f50*/  CS2R R18, SRZ ;  /* 0x0000000000127805 */ /* 0x001fe2000001ff00 */
[----:B------:R-:W-:Y:S02]  /*0f60*/  @!P2 LEA.HI.X R25, R26, c[0x0][0x174], R25, 0x1, P6 ;  /* 0x00005d001a19aa11 */ /* 0x000fe400030f0c19 */
[----:B------:R-:W-:-:S02]  /*0f70*/  @!P5 IADD3 R27, R29, R31, RZ ;  /* 0x0000001f1d1bd210 */ /* 0x000fc40007ffe0ff */
[C---:B------:R-:W-:Y:S01]  /*0f80*/  @!P5 LEA R26, P6, R28.reuse, c[0x0][0x170], 0x1 ;  /* 0x00005c001c1ada11 */ /* 0x040fe200078c08ff */
[----:B------:R0:W2:Y:S01]  /*0f90*/  @!P2 LDG.E R18, [R24.64] ;  /* 0x0000000c1812a981 */ /* 0x0000a2000c1e1900 */
[----:B------:R-:W-:Y:S02]  /*0fa0*/  ISETP.GE.U32.AND P2, PT, R65, c[0x0][0x1c8], PT ;  /* 0x0000720041007a0c */ /* 0x000fe40003f46070 */
[----:B------:R-:W-:Y:S01]  /*0fb0*/  @!P5 LEA.HI.X R27, R28, c[0x0][0x174], R27, 0x1, P6 ;  /* 0x00005d001c1bda11 */ /* 0x000fe200030f0c1b */
[----:B------:R-:W-:Y:S01]  /*0fc0*/  @!P3 IMAD R28, R86, c[0x0][0x1c0], RZ ;  /* 0x00007000561cba24 */ /* 0x000fe200078e02ff */
[----:B------:R-:W-:Y:S01]  /*0fd0*/  SHF.R.S32.HI R30, RZ, 0x1f, R65 ;  /* 0x0000001fff1e7819 */ /* 0x000fe20000011441 */
[----:B------:R-:W-:Y:S01]  /*0fe0*/  @!P3 IMAD.MOV.U32 R29, RZ, RZ, R35 ;  /* 0x000000ffff1db224 */ /* 0x000fe200078e0023 */
[----:B------:R-:W-:Y:S01]  /*0ff0*/  ISETP.GE.U32.AND P1, PT, R64, c[0x0][0x1c8], PT ;  /* 0x0000720040007a0c */ /* 0x000fe20003f26070 */
[----:B-1----:R-:W-:Y:S01]  /*1000*/  @!P3 IMAD R23, R67, c[0x0][0x1c4], R28 ;  /* 0x000071004317ba24 */ /* 0x002fe200078e021c */
[----:B------:R-:W-:Y:S01]  /*1010*/  ISETP.GE.AND.EX P2, PT, R30, c[0x0][0x1cc], PT, P2 ;  /* 0x000073001e007a0c */ /* 0x000fe20003f46320 */
[----:B0-----:R-:W-:Y:S01]  /*1020*/  @!P4 IMAD R25, R87, c[0x0][0x1c0], RZ ;  /* 0x000070005719ca24 */ /* 0x001fe200078e02ff */
[----:B------:R-:W-:Y:S01]  /*1030*/  SHF.R.S32.HI R33, RZ, 0x1f, R64 ;  /* 0x0000001fff217819 */ /* 0x000fe20000011440 */
[----:B------:R0:W2:Y:S01]  /*1040*/  @P0 LDG.E R19, [R20.64] ;  /* 0x0000000c14130981 */ /* 0x0000a2000c1e1900 */
[----:B------:R-:W-:-:S02]  /*1050*/  @!P3 MOV R28, R36 ;  /* 0x00000024001cb202 */ /* 0x000fc40000000f00 */
[----:B------:R-:W-:Y:S02]  /*1060*/  ISETP.GT.U32.OR P2, PT, R81, 0x22f, P2 ;  /* 0x0000022f5100780c */ /* 0x000fe40001744470 */
[----:B------:R-:W-:Y:S01]  /*1070*/  ISETP.GE.AND.EX P1, PT, R33, c[0x0][0x1cc], PT, P1 ;  /* 0x0000730021007a0c */ /* 0x000fe20003f26310 */
[----:B------:R-:W-:Y:S01]  /*1080*/  @!P3 IMAD.WIDE.U32 R28, R67, c[0x0][0x1c0], R28 ;  /* 0x00007000431cba25 */ /* 0x000fe200078e001c */
[----:B------:R-:W-:-:S03]  /*1090*/  @!P4 MOV R24, R36 ;  /* 0x000000240018c202 */ /* 0x000fc60000000f00 */
[C---:B0-----:R-:W-:Y:S01]  /*10a0*/  @!P4 IMAD R21, R66.reuse, c[0x0][0x1c4], R25 ;  /* 0x000071004215ca24 */ /* 0x041fe200078e0219 */
[----:B------:R-:W-:Y:S02]  /*10b0*/  @!P4 MOV R25, R35 ;  /* 0x000000230019c202 */ /* 0x000fe40000000f00 */
[----:B------:R-:W-:Y:S02]  /*10c0*/  ISETP.GT.U32.OR P1, PT, R81, 0x22f, P1 ;  /* 0x0000022f5100780c */ /* 0x000fe40000f24470 */
[----:B------:R-:W-:Y:S01]  /*10d0*/  @!P3 IADD3 R23, R29, R23, RZ ;  /* 0x000000171d17b210 */ /* 0x000fe20007ffe0ff */
[----:B------:R-:W-:Y:S01]  /*10e0*/  @!P4 IMAD.WIDE.U32 R24, R66, c[0x0][0x1c0], R24 ;  /* 0x000070004218ca25 */ /* 0x000fe200078e0018 */
[----:B------:R-:W-:-:S04]  /*10f0*/  @!P3 LEA R22, P6, R28, c[0x0][0x170], 0x1 ;  /* 0x00005c001c16ba11 */ /* 0x000fc800078c08ff */
[----:B------:R-:W-:Y:S01]  /*1100*/  @!P3 LEA.HI.X R23, R28, c[0x0][0x174], R23, 0x1, P6 ;  /* 0x00005d001c17ba11 */ /* 0x000fe200030f0c17 */
[----:B------:R-:W-:Y:S01]  /*1110*/  @!P2 IMAD R30, R30, c[0x0][0x1c0], RZ ;  /* 0x000070001e1eaa24 */ /* 0x000fe200078e02ff */
[----:B------:R-:W-:Y:S02]  /*1120*/  @!P4 IADD3 R21, R25, R21, RZ ;  /* 0x000000151915c210 */ /* 0x000fe40007ffe0ff */
[C---:B------:R-:W-:Y:S01]  /*1130*/  @!P4 LEA R28, P6, R24.reuse, c[0x0][0x170], 0x1 ;  /* 0x00005c00181cca11 */ /* 0x040fe200078c08ff */
[----:B------:R-:W-:Y:S01]  /*1140*/  HFMA2.MMA R20, -RZ, RZ, 0, 0 ;  /* 0x00000000ff147435 */ /* 0x000fe200000001ff */
[----:B------:R-:W-:Y:S02]  /*1150*/  @!P1 IMAD R25, R33, c[0x0][0x1c0], RZ ;  /* 0x0000700021199a24 */ /* 0x000fe400078e02ff */
[----:B------:R-:W-:Y:S01]  /*1160*/  @!P4 LEA.HI.X R29, R24, c[0x0][0x174], R21, 0x1, P6 ;  /* 0x00005d00181dca11 */ /* 0x000fe200030f0c15 */
[----:B------:R-:W-:Y:S01]  /*1170*/  @!P2 IMAD R21, R65, c[0x0][0x1c4], R30 ;  /* 0x000071004115aa24 */ /* 0x000fe200078e021e */
[----:B------:R-:W-:-:S02]  /*1180*/  @!P2 MOV R30, R36 ;  /* 0x00000024001ea202 */ /* 0x000fc40000000f00 */
[-C--:B------:R-:W-:Y:S01]  /*1190*/  @!P2 MOV R31, R35.reuse ;  /* 0x00000023001fa202 */ /* 0x080fe20000000f00 */
[----:B------:R-:W-:Y:S01]  /*11a0*/  @!P1 IMAD R33, R64, c[0x0][0x1c4], R25 ;  /* 0x0000710040219a24 */ /* 0x000fe200078e0219 */
[----:B------:R-:W-:Y:S01]  /*11b0*/  @!P1 MOV R24, R36 ;  /* 0x0000002400189202 */ /* 0x000fe20000000f00 */
[----:B------:R0:W2:Y:S01]  /*11c0*/  @!P5 LDG.E R20, [R26.64] ;  /* 0x0000000c1a14d981 */ /* 0x0000a2000c1e1900 */
[----:B------:R-:W-:Y:S01]  /*11d0*/  @!P1 MOV R25, R35 ;  /* 0x0000002300199202 */ /* 0x000fe20000000f00 */
[----:B------:R-:W-:-:S04]  /*11e0*/  @!P2 IMAD.WIDE.U32 R30, R65, c[0x0][0x1c0], R30 ;  /* 0x00007000411eaa25 */ /* 0x000fc800078e001e */
[----:B------:R-:W-:Y:S01]  /*11f0*/  @!P1 IMAD.WIDE.U32 R24, R64, c[0x0][0x1c0], R24 ;  /* 0x0000700040189a25 */ /* 0x000fe200078e0018 */
[----:B------:R-:W-:Y:S02]  /*1200*/  @!P2 IADD3 R21, R31, R21, RZ ;  /* 0x000000151f15a210 */ /* 0x000fe40007ffe0ff */
[C---:B0-----:R-:W-:Y:S02]  /*1210*/  @!P2 LEA R26, P6, R30.reuse, c[0x0][0x170], 0x1 ;  /* 0x00005c001e1aaa11 */ /* 0x041fe400078c08ff */
[----:B------:R-:W-:Y:S02]  /*1220*/  ISETP.GE.U32.AND P5, PT, R63, c[0x0][0x1c8], PT ;  /* 0x000072003f007a0c */ /* 0x000fe40003fa6070 */
[----:B------:R-:W-:Y:S02]  /*1230*/  @!P2 LEA.HI.X R27, R30, c[0x0][0x174], R21, 0x1, P6 ;  /* 0x00005d001e1baa11 */ /* 0x000fe400030f0c15 */
[----:B------:R-:W-:Y:S02]  /*1240*/  @!P1 IADD3 R21, R25, R33, RZ ;  /* 0x0000002119159210 */ /* 0x000fe40007ffe0ff */
[----:B------:R-:W-:-:S02]  /*1250*/  @!P1 LEA R30, P6, R24, c[0x0][0x170], 0x1 ;  /* 0x00005c00181e9a11 */ /* 0x000fc400078c08ff */
[----:B------:R-:W-:Y:S02]  /*1260*/  SHF.R.S32.HI R32, RZ, 0x1f, R63 ;  /* 0x0000001fff207819 */ /* 0x000fe4000001143f */
[----:B------:R-:W-:Y:S01]  /*1270*/  @!P1 LEA.HI.X R31, R24, c[0x0][0x174], R21, 0x1, P6 ;  /* 0x00005d00181f9a11 */ /* 0x000fe200030f0c15 */
[----:B------:R-:W-:Y:S01]  /*1280*/  HFMA2.MMA R21, -RZ, RZ, 0, 0 ;  /* 0x00000000ff157435 */ /* 0x000fe200000001ff */
[----:B------:R-:W-:-:S04]  /*1290*/  ISETP.GE.AND.EX P5, PT, R32, c[0x0][0x1cc], PT, P5 ;  /* 0x0000730020007a0c */ /* 0x000fc80003fa6350 */
[----:B------:R-:W-:Y:S02]  /*12a0*/  ISETP.GT.U32.OR P5, PT, R81, 0x22f, P5 ;  /* 0x0000022f5100780c */ /* 0x000fe40002fa4470 */
[----:B------:R-:W-:-:S03]  /*12b0*/  SHF.R.S32.HI R40, RZ, 0x1f, R62 ;  /* 0x0000001fff287819 */ /* 0x000fc6000001143e */
[----:B------:R0:W2:Y:S01]  /*12c0*/  @!P3 LDG.E R21, [R22.64] ;  /* 0x0000000c1615b981 */ /* 0x0000a2000c1e1900 */
[----:B------:R-:W-:-:S04]  /*12d0*/  ISETP.GE.U32.AND P3, PT, R62, c[0x0][0x1c8], PT ;  /* 0x000072003e007a0c */ /* 0x000fc80003f66070 */
[----:B------:R-:W-:-:S03]  /*12e0*/  ISETP.GE.AND.EX P3, PT, R40, c[0x0][0x1cc], PT, P3 ;  /* 0x0000730028007a0c */ /* 0x000fc60003f66330 */
[----:B------:R-:W-:Y:S01]  /*12f0*/  @!P5 IMAD R32, R32, c[0x0][0x1c0], RZ ;  /* 0x000070002020da24 */ /* 0x000fe200078e02ff */
[----:B0-----:R-:W-:Y:S01]  /*1300*/  CS2R R22, SRZ ;  /* 0x0000000000167805 */ /* 0x001fe2000001ff00 */
[----:B------:R-:W-:Y:S02]  /*1310*/  ISETP.GT.U32.OR P3, PT, R81, 0x22f, P3 ;  /* 0x0000022f5100780c */ /* 0x000fe40001f64470 */
[----:B------:R-:W-:Y:S01]  /*1320*/  @!P5 IMAD R25, R63, c[0x0][0x1c4], R32 ;  /* 0x000071003f19da24 */ /* 0x000fe200078e0220 */
[----:B------:R-:W-:Y:S01]  /*1330*/  @!P5 MOV R32, R36 ;  /* 0x000000240020d202 */ /* 0x000fe20000000f00 */
[----:B------:R-:W-:Y:S01]  /*1340*/  @!P5 IMAD.MOV.U32 R33, RZ, RZ, R35 ;  /* 0x000000ffff21d224 */ /* 0x000fe200078e0023 */
[----:B------:R0:W2:Y:S01]  /*1350*/  @!P4 LDG.E R22, [R28.64] ;  /* 0x0000000c1c16c981 */ /* 0x0000a2000c1e1900 */
[----:B------:R-:W-:-:S03]  /*1360*/  SHF.R.S32.HI R39, RZ, 0x1f, R61 ;  /* 0x0000001fff277819 */ /* 0x000fc6000001143d */
[----:B------:R1:W2:Y:S01]  /*1370*/  @!P2 LDG.E R23, [R26.64] ;  /* 0x0000000c1a17a981 */ /* 0x0002a2000c1e1900 */
[----:B------:R-:W-:Y:S01]  /*1380*/  ISETP.GE.U32.AND P2, PT, R61, c[0x0][0x1c8], PT ;  /* 0x000072003d007a0c */ /* 0x000fe20003f46070 */
[----:B0-----:R-:W-:Y:S01]  /*1390*/  CS2R R28, SRZ ;  /* 0x00000000001c7805 */ /* 0x001fe2000001ff00 */
[----:B------:R-:W-:Y:S01]  /*13a0*/  @!P5 IMAD.WIDE.U32 R32, R63, c[0x0][0x1c0], R32 ;  /* 0x000070003f20da25 */ /* 0x000fe200078e0020 */
[----:B------:R-:W-:-:S04]  /*13b0*/  ISETP.GE.U32.AND P4, PT, R60, c[0x0][0x1c8], PT ;  /* 0x000072003c007a0c */ /* 0x000fc80003f86070 */
[----:B------:R0:W2:Y:S01]  /*13c0*/  @!P1 LDG.E R28, [R30.64] ;  /* 0x0000000c1e1c9981 */ /* 0x0000a2000c1e1900 */
[----:B------:R-:W-:Y:S02]  /*13d0*/  ISETP.GE.AND.EX P1, PT, R39, c[0x0][0x1cc], PT, P2 ;  /* 0x0000730027007a0c */ /* 0x000fe40003f26320 */
[----:B------:R-:W-:Y:S01]  /*13e0*/  @!P5 IADD3 R25, R33, R25, RZ ;  /* 0x000000192119d210 */ /* 0x000fe20007ffe0ff */
[----:B------:R-:W-:Y:S01]  /*13f0*/  @!P3 IMAD R33, R40, c[0x0][0x1c0], RZ ;  /* 0x000070002821ba24 */ /* 0x000fe200078e02ff */
[----:B------:R-:W-:Y:S02]  /*1400*/  @!P5 LEA R24, P6, R32, c[0x0][0x170], 0x1 ;  /* 0x00005c002018da11 */ /* 0x000fe400078c08ff */
[----:B------:R-:W-:Y:S02]  /*1410*/  SHF.R.S32.HI R38, RZ, 0x1f, R60 ;  /* 0x0000001fff267819 */ /* 0x000fe4000001143c */
[----:B-1----:R-:W-:Y:S02]  /*1420*/  @!P3 MOV R26, R36 ;  /* 0x00000024001ab202 */ /* 0x002fe40000000f00 */
[----:B------:R-:W-:-:S02]  /*1430*/  @!P3 MOV R27, R35 ;  /* 0x00000023001bb202 */ /* 0x000fc40000000f00 */
[----:B------:R-:W-:Y:S01]  /*1440*/  ISETP.GT.U32.OR P1, PT, R81, 0x22f, P1 ;  /* 0x0000022f5100780c */ /* 0x000fe20000f24470 */
[----:B------:R-:W-:Y:S01]  /*1450*/  @!P3 IMAD R33, R62, c[0x0][0x1c4], R33 ;  /* 0x000071003e21ba24 */ /* 0x000fe200078e0221 */
[----:B------:R-:W-:Y:S01]  /*1460*/  @!P5 LEA.HI.X R25, R32, c[0x0][0x174], R25, 0x1, P6 ;  /* 0x00005d002019da11 */ /* 0x000fe200030f0c19 */
[----:B------:R-:W-:Y:S01]  /*1470*/  @!P3 IMAD.WIDE.U32 R26, R62, c[0x0][0x1c0], R26 ;  /* 0x000070003e1aba25 */ /* 0x000fe200078e001a */
[----:B------:R-:W-:-:S03]  /*1480*/  ISETP.GE.AND.EX P2, PT, R38, c[0x0][0x1cc], PT, P4 ;  /* 0x0000730026007a0c */ /* 0x000fc60003f46340 */
[----:B------:R1:W2:Y:S01]  /*1490*/  @!P5 LDG.E R29, [R24.64] ;  /* 0x0000000c181dd981 */ /* 0x0002a2000c1e1900 */
[----:B------:R-:W-:Y:S02]  /*14a0*/  ISETP.GT.U32.OR P2, PT, R81, 0x22f, P2 ;  /* 0x0000022f5100780c */ /* 0x000fe40001744470 */
[----:B------:R-:W-:-:S03]  /*14b0*/  @!P3 IADD3 R27, R27, R33, RZ ;  /* 0x000000211b1bb210 */ /* 0x000fc60007ffe0ff */
[----:B0-----:R-:W-:Y:S02]  /*14c0*/  @!P1 MOV R30, R36 ;  /* 0x00000024001e9202 */ /* 0x001fe40000000f00 */
[C---:B-1----:R-:W-:Y:S02]  /*14d0*/  @!P3 LEA R24, P6, R26.reuse, c[0x0][0x170], 0x1 ;  /* 0x00005c001a18ba11 */ /* 0x042fe400078c08ff */
[----:B------:R-:W-:Y:S02]  /*14e0*/  @!P1 MOV R31, R35 ;  /* 0x00000023001f9202 */ /* 0x000fe40000000f00 */
[----:B------:R-:W-:Y:S01]  /*14f0*/  @!P3 LEA.HI.X R25, R26, c[0x0][0x174], R27, 0x1, P6 ;  /* 0x00005d001a19ba11 */ /* 0x000fe200030f0c1b */
[----:B------:R-:W-:Y:S01]  /*1500*/  @!P1 IMAD R26, R39, c[0x0][0x1c0], RZ ;  /* 0x00007000271a9a24 */ /* 0x000fe200078e02ff */
[----:B------:R-:W-:Y:S01]  /*1510*/  ISETP.GE.U32.AND P4, PT, R59, c[0x0][0x1c8], PT ;  /* 0x000072003b007a0c */ /* 0x000fe20003f86070 */
[----:B------:R-:W-:Y:S01]  /*1520*/  @!P1 IMAD.WIDE.U32 R30, R61, c[0x0][0x1c0], R30 ;  /* 0x000070003d1e9a25 */ /* 0x000fe200078e001e */
[----:B------:R-:W-:-:S03]  /*1530*/  SHF.R.S32.HI R41, RZ, 0x1f, R59 ;  /* 0x0000001fff297819 */ /* 0x000fc6000001143b */
[----:B------:R-:W-:Y:S02]  /*1540*/  @!P1 IMAD R27, R61, c[0x0][0x1c4], R26 ;  /* 0x000071003d1b9a24 */ /* 0x000fe400078e021a */
[----:B------:R-:W-:Y:S01]  /*1550*/  @!P2 IMAD R33, R38, c[0x0][0x1c0], RZ ;  /* 0x000070002621aa24 */ /* 0x000fe200078e02ff */
[----:B------:R-:W-:Y:S02]  /*1560*/  ISETP.GE.AND.EX P4, PT, R41, c[0x0][0x1cc], PT, P4 ;  /* 0x0000730029007a0c */ /* 0x000fe40003f86340 */
[----:B------:R-:W-:Y:S01]  /*1570*/  ISETP.GE.U32.AND P5, PT, R58, c[0x0][0x1c8], PT ;  /* 0x000072003a007a0c */ /* 0x000fe20003fa6070 */
[----:B------:R-:W-:Y:S01]  /*1580*/  @!P2 IMAD R39, R60, c[0x0][0x1c4], R33 ;  /* 0x000071003c27aa24 */ /* 0x000fe200078e0221 */
[----:B------:R-:W-:Y:S02]  /*1590*/  SHF.R.S32.HI R40, RZ, 0x1f, R58 ;  /* 0x0000001fff287819 */ /* 0x000fe4000001143a */
[----:B------:R-:W-:Y:S02]  /*15a0*/  @!P1 IADD3 R27, R31, R27, RZ ;  /* 0x0000001b1f1b9210 */ /* 0x000fe40007ffe0ff */
[----:B------:R-:W-:-:S02]  /*15b0*/  @!P1 LEA R26, P6, R30, c[0x0][0x170], 0x1 ;  /* 0x00005c001e1a9a11 */ /* 0x000fc400078c08ff */
[----:B------:R-:W-:Y:S02]  /*15c0*/  @!P2 MOV R32, R36 ;  /* 0x000000240020a202 */ /* 0x000fe40000000f00 */
[----:B------:R-:W-:Y:S02]  /*15d0*/  @!P2 MOV R33, R35 ;  /* 0x000000230021a202 */ /* 0x000fe40000000f00 */
[C---:B------:R-:W-:Y:S02]  /*15e0*/  ISETP.GT.U32.OR P4, PT, R81.reuse, 0x22f, P4 ;  /* 0x0000022f5100780c */ /* 0x040fe40002784470 */
[----:B------:R-:W-:Y:S02]  /*15f0*/  ISETP.GE.AND.EX P5, PT, R40, c[0x0][0x1cc], PT, P5 ;  /* 0x0000730028007a0c */ /* 0x000fe40003fa6350 */
[----:B------:R-:W-:Y:S01]  /*1600*/  @!P1 LEA.HI.X R27, R30, c[0x0][0x174], R27, 0x1, P6 ;  /* 0x00005d001e1b9a11 */ /* 0x000fe200030f0c1b */
[----:B------:R-:W-:Y:S01]  /*1610*/  HFMA2.MMA R30, -RZ, RZ, 0, 0 ;  /* 0x00000000ff1e7435 */ /* 0x000fe200000001ff */
[----:B------:R-:W-:Y:S01]  /*1620*/  @!P2 IMAD.WIDE.U32 R32, R60, c[0x0][0x1c0], R32 ;  /* 0x000070003c20aa25 */ /* 0x000fe200078e0020 */
[----:B------:R-:W-:-:S04]  /*1630*/  ISETP.GT.U32.OR P5, PT, R81, 0x22f, P5 ;  /* 0x0000022f5100780c */ /* 0x000fc80002fa4470 */
[----:B------:R-:W-:Y:S02]  /*1640*/  @!P2 IADD3 R31, R33, R39, RZ ;  /* 0x00000027211fa210 */ /* 0x000fe40007ffe0ff */
[C---:B------:R-:W-:Y:S02]  /*1650*/  @!P2 LEA R38, P6, R32.reuse, c[0x0][0x170], 0x1 ;  /* 0x00005c002026aa11 */ /* 0x040fe400078c08ff */
[----:B------:R0:W2:Y:S02]  /*1660*/  @!P3 LDG.E R30, [R24.64] ;  /* 0x0000000c181eb981 */ /* 0x0000a4000c1e1900 */
[----:B------:R-:W-:Y:S01]  /*1670*/  @!P2 LEA.HI.X R39, R32, c[0x0][0x174], R31, 0x1, P6 ;  /* 0x00005d002027aa11 */ /* 0x000fe200030f0c1f */
[----:B------:R-:W-:Y:S02]  /*1680*/  @!P4 IMAD R32, R41, c[0x0][0x1c0], RZ ;  /* 0x000070002920ca24 */ /* 0x000fe400078e02ff */
[----:B------:R-:W-:Y:S02]  /*1690*/  @!P5 MOV R33, R35 ;  /* 0x000000230021d202 */ /* 0x000fe40000000f00 */
[----:B0-----:R-:W-:-:S02]  /*16a0*/  @!P4 MOV R24, R36 ;  /* 0x000000240018c202 */ /* 0x001fc40000000f00 */
[----:B------:R-:W-:Y:S01]  /*16b0*/  @!P4 MOV R25, R35 ;  /* 0x000000230019c202 */ /* 0x000fe20000000f00 */
[C---:B------:R-:W-:Y:S02]  /*16c0*/  @!P4 IMAD R41, R59.reuse, c[0x0][0x1c4], R32 ;  /* 0x000071003b29ca24 */ /* 0x040fe400078e0220 */
[----:B------:R-:W-:Y:S02]  /*16d0*/  @!P5 IMAD R31, R40, c[0x0][0x1c0], RZ ;  /* 0x00007000281fda24 */ /* 0x000fe400078e02ff */
[----:B------:R-:W-:-:S04]  /*16e0*/  @!P4 IMAD.WIDE.U32 R24, R59, c[0x0][0x1c0], R24 ;  /* 0x000070003b18ca25 */ /* 0x000fc800078e0018 */
[----:B------:R-:W-:Y:S01]  /*16f0*/  @!P5 IMAD.MOV.U32 R32, RZ, RZ, R36 ;  /* 0x000000ffff20d224 */ /* 0x000fe200078e0024 */
[----:B------:R-:W-:Y:S01]  /*1700*/  @!P4 IADD3 R41, R25, R41, RZ ;  /* 0x000000291929c210 */ /* 0x000fe20007ffe0ff */
[----:B------:R-:W-:Y:S01]  /*1710*/  @!P5 IMAD R31, R58, c[0x0][0x1c4], R31 ;  /* 0x000071003a1fda24 */ /* 0x000fe200078e021f */
[----:B------:R-:W-:Y:S01]  /*1720*/  @!P4 LEA R40, P6, R24, c[0x0][0x170], 0x1 ;  /* 0x00005c001828ca11 */ /* 0x000fe200078c08ff */
[----:B------:R-:W-:Y:S01]  /*1730*/  @!P5 IMAD.WIDE.U32 R32, R58, c[0x0][0x1c0], R32 ;  /* 0x000070003a20da25 */ /* 0x000fe200078e0020 */
[----:B------:R-:W-:Y:S02]  /*1740*/  ISETP.GE.U32.AND P3, PT, R57, c[0x0][0x1c8], PT ;  /* 0x0000720039007a0c */ /* 0x000fe40003f66070 */
[----:B------:R-:W-:Y:S02]  /*1750*/  SHF.R.S32.HI R42, RZ, 0x1f, R57 ;  /* 0x0000001fff2a7819 */ /* 0x000fe40000011439 */
[----:B------:R-:W-:Y:S02]  /*1760*/  @!P4 LEA.HI.X R41, R24, c[0x0][0x174], R41, 0x1, P6 ;  /* 0x00005d001829ca11 */ /* 0x000fe400030f0c29 */
[----:B------:R-:W-:-:S02]  /*1770*/  @!P5 IADD3 R25, R33, R31, RZ ;  /* 0x0000001f2119d210 */ /* 0x000fc40007ffe0ff */
[----:B------:R-:W-:Y:S02]  /*1780*/  @!P5 LEA R24, P6, R32, c[0x0][0x170], 0x1 ;  /* 0x00005c002018da11 */ /* 0x000fe400078c08ff */
[----:B------:R-:W-:Y:S02]  /*1790*/  ISETP.GE.AND.EX P3, PT, R42, c[0x0][0x1cc], PT, P3 ;  /* 0x000073002a007a0c */ /* 0x000fe40003f66330 */
[----:B------:R-:W-:Y:S02]  /*17a0*/  @!P5 LEA.HI.X R25, R32, c[0x0][0x174], R25, 0x1, P6 ;  /* 0x00005d002019da11 */ /* 0x000fe400030f0c19 */
[----:B------:R-:W-:Y:S01]  /*17b0*/  ISETP.GT.U32.OR P3, PT, R81, 0x22f, P3 ;  /* 0x0000022f5100780c */ /* 0x000fe20001f64470 */
[----:B------:R-:W-:Y:S01]  /*17c0*/  CS2R R32, SRZ ;  /* 0x0000000000207805 */ /* 0x000fe2000001ff00 */
[----:B------:R-:W-:Y:S01]  /*17d0*/  HFMA2.MMA R31, -RZ, RZ, 0, 0 ;  /* 0x00000000ff1f7435 */ /* 0x000fe200000001ff */
[----:B------:R-:W-:-:S04]  /*17e0*/  SHF.R.S32.HI R45, RZ, 0x1f, R56 ;  /* 0x0000001fff2d7819 */ /* 0x000fc80000011438 */
[----:B------:R0:W4:Y:S01]  /*17f0*/  @!P4 LDG.E R33, [R40.64] ;  /* 0x0000000c2821c981 */ /* 0x000122000c1e1900 */
[----:B------:R-:W-:-:S03]  /*1800*/  ISETP.GE.U32.AND P4, PT, R56, c[0x0][0x1c8], PT ;  /* 0x0000720038007a0c */ /* 0x000fc60003f86070 */
[----:B------:R1:W4:Y:S01]  /*1810*/  @!P2 LDG.E R32, [R38.64] ;  /* 0x0000000c2620a981 */ /* 0x000322000c1e1900 */
[----:B------:R-:W-:Y:S01]  /*1820*/  ISETP.GE.AND.EX P4, PT, R45, c[0x0][0x1cc], PT, P4 ;  /* 0x000073002d007a0c */ /* 0x000fe20003f86340 */
[----:B------:R-:W-:Y:S02]  /*1830*/  @!P3 IMAD R42, R42, c[0x0][0x1c0], RZ ;  /* 0x000070002a2aba24 */ /* 0x000fe400078e02ff */
[----:B------:R0:W4:Y:S01]  /*1840*/  @!P1 LDG.E R31, [R26.64] ;  /* 0x0000000c1a1f9981 */ /* 0x000122000c1e1900 */
[----:B------:R-:W-:Y:S01]  /*1850*/  ISETP.GT.U32.OR P4, PT, R81, 0x22f, P4 ;  /* 0x0000022f5100780c */ /* 0x000fe20002784470 */
[----:B-1----:R-:W-:Y:S01]  /*1860*/  CS2R R38, SRZ ;  /* 0x0000000000267805 */ /* 0x002fe2000001ff00 */
[----:B0-----:R-:W-:Y:S02]  /*1870*/  @!P3 MOV R26, R36 ;  /* 0x00000024001ab202 */ /* 0x001fe40000000f00 */
[----:B------:R-:W-:-:S03]  /*1880*/  @!P3 MOV R27, R35 ;  /* 0x00000023001bb202 */ /* 0x000fc60000000f00 */
[----:B------:R0:W5:Y:S01]  /*1890*/  @!P5 LDG.E R38, [R24.64] ;  /* 0x0000000c1826d981 */ /* 0x000162000c1e1900 */
[----:B------:R-:W-:Y:S01]  /*18a0*/  @!P3 IMAD R43, R57, c[0x0][0x1c4], R42 ;  /* 0x00007100392bba24 */ /* 0x000fe200078e022a */
[----:B------:R-:W-:Y:S01]  /*18b0*/  ISETP.GE.U32.AND P5, PT, R55, c[0x0][0x1c8], PT ;  /* 0x0000720037007a0c */ /* 0x000fe20003fa6070 */
[----:B------:R-:W-:Y:S01]  /*18c0*/  @!P3 IMAD.WIDE.U32 R26, R57, c[0x0][0x1c0], R26 ;  /* 0x00007000391aba25 */ /* 0x000fe200078e001a */
[----:B------:R-:W-:-:S04]  /*18d0*/  SHF.R.S32.HI R44, RZ, 0x1f, R55 ;  /* 0x0000001fff2c7819 */ /* 0x000fc80000011437 */
[----:B------:R-:W-:Y:S02]  /*18e0*/  @!P3 IADD3 R27, R27, R43, RZ ;  /* 0x0000002b1b1bb210 */ /* 0x000fe40007ffe0ff */
[----:B0-----:R-:W-:Y:S02]  /*18f0*/  @!P3 LEA R24, P6, R26, c[0x0][0x170], 0x1 ;  /* 0x00005c001a18ba11 */ /* 0x001fe400078c08ff */
[----:B------:R-:W-:Y:S02]  /*1900*/  ISETP.GE.AND.EX P5, PT, R44, c[0x0][0x1cc], PT, P5 ;  /* 0x000073002c007a0c */ /* 0x000fe40003fa6350 */
[----:B------:R-:W-:Y:S01]  /*1910*/  @!P3 LEA.HI.X R25, R26, c[0x0][0x174], R27, 0x1, P6 ;  /* 0x00005d001a19ba11 */ /* 0x000fe200030f0c1b */
[----:B------:R-:W-:Y:S01]  /*1920*/  @!P4 IMAD R27, R45, c[0x0][0x1c0], RZ ;  /* 0x000070002d1bca24 */ /* 0x000fe200078e02ff */
[----:B------:R-:W-:Y:S02]  /*1930*/  ISETP.GT.U32.OR P5, PT, R81, 0x22f, P5 ;  /* 0x0000022f5100780c */ /* 0x000fe40002fa4470 */
[----:B------:R-:W-:Y:S01]  /*1940*/  ISETP.GE.U32.AND P2, PT, R54, c[0x0][0x1c8], PT ;  /* 0x0000720036007a0c */ /* 0x000fe20003f46070 */
[----:B------:R-:W-:Y:S01]  /*1950*/  @!P4 IMAD R40, R56, c[0x0][0x1c4], R27 ;  /* 0x000071003828ca24 */ /* 0x000fe200078e021b */
[----:B------:R-:W-:Y:S01]  /*1960*/  SHF.R.S32.HI R46, RZ, 0x1f, R54 ;  /* 0x0000001fff2e7819 */ /* 0x000fe20000011436 */
[----:B------:R0:W5:Y:S01]  /*1970*/  @!P3 LDG.E R39, [R24.64] ;  /* 0x0000000c1827b981 */ /* 0x000162000c1e1900 */
[----:B------:R-:W-:-:S02]  /*1980*/  @!P4 MOV R26, R36 ;  /* 0x00000024001ac202 */ /* 0x000fc40000000f00 */
[----:B------:R-:W-:Y:S02]  /*1990*/  @!P4 MOV R27, R35 ;  /* 0x00000023001bc202 */ /* 0x000fe40000000f00 */
[----:B------:R-:W-:Y:S02]  /*19a0*/  ISETP.GE.U32.AND P1, PT, R3, c[0x0][0x1c8], PT ;  /* 0x0000720003007a0c */ /* 0x000fe40003f26070 */
[----:B------:R-:W-:Y:S02]  /*19b0*/  SHF.R.S32.HI R41, RZ, 0x1f, R3 ;  /* 0x0000001fff297819 */ /* 0x000fe40000011403 */
[----:B------:R-:W-:Y:S01]  /*19c0*/  ISETP.GE.AND.EX P2, PT, R46, c[0x0][0x1cc], PT, P2 ;  /* 0x000073002e007a0c */ /* 0x000fe20003f46320 */
[----:B------:R-:W-:Y:S01]  /*19d0*/  @!P4 IMAD.WIDE.U32 R26, R56, c[0x0][0x1c0], R26 ;  /* 0x00007000381aca25 */ /* 0x000fe200078e001a */
[----:B------:R-:W-:Y:S02]  /*19e0*/  ISETP.GE.AND.EX P6, PT, R41, c[0x0][0x1cc], PT, P1 ;  /* 0x0000730029007a0c */ /* 0x000fe40003fc6310 */
[----:B------:R-:W-:Y:S01]  /*19f0*/  ISETP.GT.U32.OR P1, PT, R81, 0x22f, P2 ;  /* 0x0000022f5100780c */ /* 0x000fe20001724470 */
[----:B0-----:R-:W-:Y:S01]  /*1a00*/  @!P5 IMAD R24, R44, c[0x0][0x1c0], RZ ;  /* 0x000070002c18da24 */ /* 0x001fe200078e02ff */
[----:B------:R-:W-:-:S02]  /*1a10*/  @!P4 IADD3 R40, R27, R40, RZ ;  /* 0x000000281b28c210 */ /* 0x000fc40007ffe0ff */
[----:B------:R-:W-:Y:S01]  /*1a20*/  ISETP.GT.U32.OR P2, PT, R81, 0x22f, P6 ;  /* 0x0000022f5100780c */ /* 0x000fe20003744470 */
[----:B------:R-:W-:Y:S01]  /*1a30*/  @!P5 IMAD R27, R55, c[0x0][0x1c4], R24 ;  /* 0x00007100371bda24 */ /* 0x000fe200078e0218 */
[----:B------:R-:W-:Y:S02]  /*1a40*/  @!P5 MOV R24, R36 ;  /* 0x000000240018d202 */ /* 0x000fe40000000f00 */
[----:B------:R-:W-:Y:S02]  /*1a50*/  @!P5 MOV R25, R35 ;  /* 0x000000230019d202 */ /* 0x000fe40000000f00 */
[----:B------:R-:W-:-:S03]  /*1a60*/  @!P4 LEA R44, P6, R26, c[0x0][0x170], 0x1 ;  /* 0x00005c001a2cca11 */ /* 0x000fc600078c08ff */
[----:B------:R-:W-:Y:S01]  /*1a70*/  @!P5 IMAD.WIDE.U32 R24, R55, c[0x0][0x1c0], R24 ;  /* 0x000070003718da25 */ /* 0x000fe200078e0018 */
[----:B------:R-:W-:Y:S02]  /*1a80*/  @!P4 LEA.HI.X R45, R26, c[0x0][0x174], R40, 0x1, P6 ;  /* 0x00005d001a2dca11 */ /* 0x000fe400030f0c28 */
[----:B------:R-:W-:Y:S01]  /*1a90*/  @!P1 MOV R47, R35 ;  /* 0x00000023002f9202 */ /* 0x000fe20000000f00 */
[----:B------:R-:W-:Y:S01]  /*1aa0*/  @!P1 IMAD R40, R46, c[0x0][0x1c0], RZ ;  /* 0x000070002e289a24 */ /* 0x000fe200078e02ff */
[----:B------:R-:W-:Y:S01]  /*1ab0*/  @!P5 IADD3 R27, R25, R27, RZ ;  /* 0x0000001b191bd210 */ /* 0x000fe20007ffe0ff */
[----:B------:R-:W-:Y:S02]  /*1ac0*/  @!P1 IMAD.MOV.U32 R46, RZ, RZ, R36 ;  /* 0x000000ffff2e9224 */ /* 0x000fe400078e0024 */
[----:B------:R-:W-:Y:S01]  /*1ad0*/  @!P1 IMAD R25, R54, c[0x0][0x1c4], R40 ;  /* 0x0000710036199a24 */ /* 0x000fe200078e0228 */
[----:B------:R-:W-:Y:S01]  /*1ae0*/  HFMA2.MMA R40, -RZ, RZ, 0, 0 ;  /* 0x00000000ff287435 */ /* 0x000fe200000001ff */
[----:B------:R-:W-:Y:S01]  /*1af0*/  @!P5 LEA R26, P6, R24, c[0x0][0x170], 0x1 ;  /* 0x00005c00181ada11 */ /* 0x000fe200078c08ff */
[----:B------:R-:W-:Y:S01]  /*1b00*/  @!P1 IMAD.WIDE.U32 R46, R54, c[0x0][0x1c0], R46 ;  /* 0x00007000362e9a25 */ /* 0x000fe200078e002e */
[----:B------:R-:W-:-:S02]  /*1b10*/  @!P2 MOV R42, R36 ;  /* 0x00000024002aa202 */ /* 0x000fc40000000f00 */
[----:B------:R-:W-:Y:S01]  /*1b20*/  @!P2 MOV R43, R35 ;  /* 0x00000023002ba202 */ /* 0x000fe20000000f00 */
[----:B------:R-:W-:Y:S01]  /*1b30*/  @!P2 IMAD R41, R41, c[0x0][0x1c0], RZ ;  /* 0x000070002929aa24 */ /* 0x000fe200078e02ff */
[----:B------:R-:W-:Y:S02]  /*1b40*/  ISETP.GE.U32.AND P3, PT, R4, c[0x0][0x1c8], PT ;  /* 0x0000720004007a0c */ /* 0x000fe40003f66070 */
[----:B------:R-:W-:Y:S01]  /*1b50*/  SHF.R.S32.HI R48, RZ, 0x1f, R4 ;  /* 0x0000001fff307819 */ /* 0x000fe20000011404 */
[C---:B------:R-:W-:Y:S01]  /*1b60*/  @!P2 IMAD R41, R3.reuse, c[0x0][0x1c4], R41 ;  /* 0x000071000329aa24 */ /* 0x040fe200078e0229 */
[----:B------:R-:W-:Y:S01]  /*1b70*/  @!P5 LEA.HI.X R27, R24, c[0x0][0x174], R27, 0x1, P6 ;  /* 0x00005d00181bda11 */ /* 0x000fe200030f0c1b */
[----:B------:R-:W-:Y:S01]  /*1b80*/  @!P2 IMAD.WIDE.U32 R42, R3, c[0x0][0x1c0], R42 ;  /* 0x00007000032aaa25 */ /* 0x000fe200078e002a */
[----:B------:R-:W-:Y:S01]  /*1b90*/  @!P1 IADD3 R25, R47, R25, RZ ;  /* 0x000000192f199210 */ /* 0x000fe20007ffe0ff */
[----:B------:R0:W5:Y:S01]  /*1ba0*/  @!P4 LDG.E R40, [R44.64] ;  /* 0x0000000c2c28c981 */ /* 0x000162000c1e1900 */
[----:B------:R-:W-:-:S02]  /*1bb0*/  @!P1 LEA R24, P6, R46, c[0x0][0x170], 0x1 ;  /* 0x00005c002e189a11 */ /* 0x000fc400078c08ff */
[----:B------:R-:W-:Y:S02]  /*1bc0*/  ISETP.GE.AND.EX P3, PT, R48, c[0x0][0x1cc], PT, P3 ;  /* 0x0000730030007a0c */ /* 0x000fe40003f66330 */
[----:B------:R-:W-:Y:S02]  /*1bd0*/  @!P1 LEA.HI.X R25, R46, c[0x0][0x174], R25, 0x1, P6 ;  /* 0x00005d002e199a11 */ /* 0x000fe400030f0c19 */
[----:B------:R-:W-:Y:S02]  /*1be0*/  ISETP.GT.U32.OR P3, PT, R81, 0x22f, P3 ;  /* 0x0000022f5100780c */ /* 0x000fe40001f64470 */
[----:B------:R-:W-:Y:S02]  /*1bf0*/  @!P2 IADD3 R41, R43, R41, RZ ;  /* 0x000000292b29a210 */ /* 0x000fe40007ffe0ff */
[----:B0-----:R-:W-:-:S04]  /*1c00*/  @!P2 LEA R44, P6, R42, c[0x0][0x170], 0x1 ;  /* 0x00005c002a2caa11 */ /* 0x001fc800078c08ff */
[----:B------:R-:W-:Y:S01]  /*1c10*/  @!P2 LEA.HI.X R45, R42, c[0x0][0x174], R41, 0x1, P6 ;  /* 0x00005d002a2daa11 */ /* 0x000fe200030f0c29 */
[----:B------:R-:W-:Y:S01]  /*1c20*/  HFMA2.MMA R41, -RZ, RZ, 0, 0 ;  /* 0x00000000ff297435 */ /* 0x000fe200000001ff */
[----:B------:R-:W-:Y:S02]  /*1c30*/  ISETP.GE.U32.AND P4, PT, R5, c[0x0][0x1c8], PT ;  /* 0x0000720005007a0c */ /* 0x000fe40003f86070 */
[----:B------:R-:W-:Y:S01]  /*1c40*/  SHF.R.S32.HI R49, RZ, 0x1f, R5 ;  /* 0x0000001fff317819 */ /* 0x000fe20000011405 */
[----:B------:R-:W-:Y:S01]  /*1c50*/  @!P3 IMAD R43, R48, c[0x0][0x1c0], RZ ;  /* 0x00007000302bba24 */ /* 0x000fe200078e02ff */
[----:B------:R-:W-:Y:S02]  /*1c60*/  @!P3 MOV R46, R36 ;  /* 0x00000024002eb202 */ /* 0x000fe40000000f00 */
[----:B------:R-:W-:Y:S02]  /*1c70*/  ISETP.GE.AND.EX P4, PT, R49, c[0x0][0x1cc], PT, P4 ;  /* 0x0000730031007a0c */ /* 0x000fe40003f86340 */
[----:B------:R-:W-:Y:S01]  /*1c80*/  @!P3 MOV R47, R35 ;  /* 0x00000023002fb202 */ /* 0x000fe20000000f00 */
[----:B------:R0:W5:Y:S01]  /*1c90*/  @!P5 LDG.E R41, [R26.64] ;  /* 0x0000000c1a29d981 */ /* 0x000162000c1e1900 */
[----:B------:R-:W-:Y:S01]  /*1ca0*/  ISETP.GT.U32.OR P5, PT, R81, 0x22f, P4 ;  /* 0x0000022f5100780c */ /* 0x000fe200027a4470 */
[----:B------:R-:W-:Y:S01]  /*1cb0*/  @!P3 IMAD R42, R4, c[0x0][0x1c4], R43 ;  /* 0x00007100042aba24 */ /* 0x000fe200078e022b */
[----:B------:R-:W-:Y:S01]  /*1cc0*/  ISETP.GE.U32.AND P4, PT, R6, c[0x0][0x1c8], PT ;  /* 0x0000720006007a0c */ /* 0x000fe20003f86070 */
[----:B------:R-:W-:Y:S01]  /*1cd0*/  @!P3 IMAD.WIDE.U32 R46, R4, c[0x0][0x1c0], R46 ;  /* 0x00007000042eba25 */ /* 0x000fe200078e002e */
[----:B------:R-:W-:-:S04]  /*1ce0*/  SHF.R.S32.HI R48, RZ, 0x1f, R6 ;  /* 0x0000001fff307819 */ /* 0x000fc80000011406 */
[----:B------:R-:W-:Y:S02]  /*1cf0*/  ISETP.GE.AND.EX P4, PT, R48, c[0x0][0x1cc], PT, P4 ;  /* 0x0000730030007a0c */ /* 0x000fe40003f86340 */
[----:B0-----:R-:W-:Y:S02]  /*1d00*/  @!P3 IADD3 R27, R47, R42, RZ ;  /* 0x0000002a2f1bb210 */ /* 0x001fe40007ffe0ff */
[----:B------:R-:W-:Y:S01]  /*1d10*/  CS2R R42, SRZ ;  /* 0x00000000002a7805 */ /* 0x000fe2000001ff00 */
[----:B------:R-:W-:Y:S02]  /*1d20*/  ISETP.GT.U32.OR P4, PT, R81, 0x22f, P4 ;  /* 0x0000022f5100780c */ /* 0x000fe40002784470 */
[----:B------:R-:W-:-:S03]  /*1d30*/  @!P3 LEA R26, P6, R46, c[0x0][0x170], 0x1 ;  /* 0x00005c002e1aba11 */ /* 0x000fc600078c08ff */
[----:B------:R0:W5:Y:S04]  /*1d40*/  @!P2 LDG.E R43, [R44.64] ;  /* 0x0000000c2c2ba981 */ /* 0x000168000c1e1900 */
[----:B------:R1:W5:Y:S01]  /*1d50*/  @!P1 LDG.E R42, [R24.64] ;  /* 0x0000000c182a9981 */ /* 0x000362000c1e1900 */
[----:B0-----:R-:W-:Y:S02]  /*1d60*/  @!P5 MOV R44, R36 ;  /* 0x00000024002cd202 */ /* 0x001fe40000000f00 */
[----:B------:R-:W-:Y:S01]  /*1d70*/  @!P5 MOV R45, R35 ;  /* 0x00000023002dd202 */ /* 0x000fe20000000f00 */
[----:B-1----:R-:W-:Y:S01]  /*1d80*/  @!P5 IMAD R25, R49, c[0x0][0x1c0], RZ ;  /* 0x000070003119da24 */ /* 0x002fe200078e02ff */
[----:B------:R-:W-:-:S03]  /*1d90*/  @!P3 LEA.HI.X R27, R46, c[0x0][0x174], R27, 0x1, P6 ;  /* 0x00005d002e1bba11 */ /* 0x000fc600030f0c1b */
[----:B------:R-:W-:-:S04]  /*1da0*/  @!P5 IMAD.WIDE.U32 R44, R5, c[0x0][0x1c0], R44 ;  /* 0x00007000052cda25 */ /* 0x000fc800078e002c */
[----:B------:R-:W-:Y:S02]  /*1db0*/  @!P5 IMAD R25, R5, c[0x0][0x1c4], R25 ;  /* 0x000071000519da24 */ /* 0x000fe400078e0219 */
[----:B------:R-:W-:Y:S01]  /*1dc0*/  @!P4 IMAD R46, R48, c[0x0][0x1c0], RZ ;  /* 0x00007000302eca24 */ /* 0x000fe200078e02ff */
[----:B------:R-:W-:Y:S02]  /*1dd0*/  @!P4 MOV R47, R35 ;  /* 0x00000023002fc202 */ /* 0x000fe40000000f00 */
[----:B------:R-:W-:Y:S01]  /*1de0*/  @!P5 IADD3 R25, R45, R25, RZ ;  /* 0x000000192d19d210 */ /* 0x000fe20007ffe0ff */
[----:B------:R-:W-:Y:S01]  /*1df0*/  @!P4 IMAD R45, R6, c[0x0][0x1c4], R46 ;  /* 0x00007100062dca24 */ /* 0x000fe200078e022e */
[----:B------:R-:W-:Y:S01]  /*1e00*/  ISETP.GE.U32.AND P1, PT, R7, c[0x0][0x1c8], PT ;  /* 0x0000720007007a0c */ /* 0x000fe20003f26070 */
[----:B------:R-:W-:Y:S01]  /*1e10*/  @!P4 IMAD.MOV.U32 R46, RZ, RZ, R36 ;  /* 0x000000ffff2ec224 */ /* 0x000fe200078e0024 */
[----:B------:R-:W-:Y:S02]  /*1e20*/  SHF.R.S32.HI R92, RZ, 0x1f, R7 ;  /* 0x0000001fff5c7819 */ /* 0x000fe40000011407 */
[----:B------:R-:W-:Y:S01]  /*1e30*/  @!P5 LEA R24, P6, R44, c[0x0][0x170], 0x1 ;  /* 0x00005c002c18da11 */ /* 0x000fe200078c08ff */
[----:B------:R-:W-:Y:S01]  /*1e40*/  @!P4 IMAD.WIDE.U32 R46, R6, c[0x0][0x1c0], R46 ;  /* 0x00007000062eca25 */ /* 0x000fe200078e002e */
[----:B------:R-:W-:-:S02]  /*1e50*/  ISETP.GE.AND.EX P1, PT, R92, c[0x0][0x1cc], PT, P1 ;  /* 0x000073005c007a0c */ /* 0x000fc40003f26310 */
[----:B------:R-:W-:Y:S02]  /*1e60*/  ISETP.GE.U32.AND P2, PT, R8, c[0x0][0x1c8], PT ;  /* 0x0000720008007a0c */ /* 0x000fe40003f46070 */
[----:B------:R-:W-:Y:S02]  /*1e70*/  SHF.R.S32.HI R89, RZ, 0x1f, R8 ;  /* 0x0000001fff597819 */ /* 0x000fe40000011408 */
[----:B------:R-:W-:Y:S02]  /*1e80*/  @!P5 LEA.HI.X R25, R44, c[0x0][0x174], R25, 0x1, P6 ;  /* 0x00005d002c19da11 */ /* 0x000fe400030f0c19 */
[----:B------:R-:W-:Y:S02]  /*1e90*/  ISETP.GT.U32.OR P1, PT, R81, 0x22f, P1 ;  /* 0x0000022f5100780c */ /* 0x000fe40000f24470 */
[----:B------:R-:W-:Y:S02]  /*1ea0*/  @!P4 IADD3 R45, R47, R45, RZ ;  /* 0x0000002d2f2dc210 */ /* 0x000fe40007ffe0ff */
[----:B------:R-:W-:Y:S01]  /*1eb0*/  @!P4 LEA R48, P6, R46, c[0x0][0x170], 0x1 ;  /* 0x00005c002e30ca11 */ /* 0x000fe200078c08ff */
[----:B------:R-:W-:Y:S01]  /*1ec0*/  HFMA2.MMA R44, -RZ, RZ, 0, 0 ;  /* 0x00000000ff2c7435 */ /* 0x000fe200000001ff */
[----:B------:R-:W-:-:S02]  /*1ed0*/  ISETP.GE.AND.EX P2, PT, R89, c[0x0][0x1cc], PT, P2 ;  /* 0x0000730059007a0c */ /* 0x000fc40003f46320 */
[----:B------:R-:W-:Y:S02]  /*1ee0*/  @!P4 LEA.HI.X R49, R46, c[0x0][0x174], R45, 0x1, P6 ;  /* 0x00005d002e31ca11 */ /* 0x000fe400030f0c2d */
[----:B------:R-:W-:Y:S02]  /*1ef0*/  ISETP.GT.U32.OR P2, PT, R81, 0x22f, P2 ;  /* 0x0000022f5100780c */ /* 0x000fe40001744470 */
[----:B------:R-:W-:-:S03]  /*1f00*/  MOV R45, RZ ;  /* 0x000000ff002d7202 */ /* 0x000fc60000000f00 */
[----:B------:R0:W5:Y:S04]  /*1f10*/  @!P3 LDG.E R44, [R26.64] ;  /* 0x0000000c1a2cb981 */ /* 0x000168000c1e1900 */
[----:B------:R1:W5:Y:S01]  /*1f20*/  @!P5 LDG.E R45, [R24.64] ;  /* 0x0000000c182dd981 */ /* 0x000362000c1e1900 */
[----:B------:R-:W-:Y:S02]  /*1f30*/  ISETP.GE.U32.AND P3, PT, R9, c[0x0][0x1c8], PT ;  /* 0x0000720009007a0c */ /* 0x000fe40003f66070 */
[----:B------:R-:W-:Y:S01]  /*1f40*/  SHF.R.S32.HI R83, RZ, 0x1f, R9 ;  /* 0x0000001fff537819 */ /* 0x000fe20000011409 */
[----:B0-----:R-:W-:Y:S01]  /*1f50*/  @!P1 IMAD R26, R92, c[0x0][0x1c0], RZ ;  /* 0x000070005c1a9a24 */ /* 0x001fe200078e02ff */
[-C--:B-1----:R-:W-:Y:S02]  /*1f60*/  @!P1 MOV R24, R36.reuse ;  /* 0x0000002400189202 */ /* 0x082fe40000000f00 */
[-C--:B------:R-:W-:Y:S01]  /*1f70*/  @!P1 MOV R25, R35.reuse ;  /* 0x0000002300199202 */ /* 0x080fe20000000f00 */
[----:B------:R-:W-:Y:S01]  /*1f80*/  @!P1 IMAD R26, R7, c[0x0][0x1c4], R26 ;  /* 0x00007100071a9a24 */ /* 0x000fe200078e021a */
[----:B------:R-:W-:Y:S01]  /*1f90*/  @!P2 MOV R50, R36 ;  /* 0x000000240032a202 */ /* 0x000fe20000000f00 */
[----:B------:R-:W-:Y:S01]  /*1fa0*/  @!P2 IMAD R46, R89, c[0x0][0x1c0], RZ ;  /* 0x00007000592eaa24 */ /* 0x000fe200078e02ff */
[----:B------:R-:W-:Y:S01]  /*1fb0*/  @!P2 MOV R51, R35 ;  /* 0x000000230033a202 */ /* 0x000fe20000000f00 */
[----:B------:R-:W-:Y:S01]  /*1fc0*/  @!P1 IMAD.WIDE.U32 R24, R7, c[0x0][0x1c0], R24 ;  /* 0x0000700007189a25 */ /* 0x000fe200078e0018 */
[----:B------:R-:W-:-:S03]  /*1fd0*/  ISETP.GE.AND.EX P3, PT, R83, c[0x0][0x1cc], PT, P3 ;  /* 0x0000730053007a0c */ /* 0x000fc60003f66330 */
[C---:B------:R-:W-:Y:S01]  /*1fe0*/  @!P2 IMAD R46, R8.reuse, c[0x0][0x1c4], R46 ;  /* 0x00007100082eaa24 */ /* 0x040fe200078e022e */
[----:B------:R-:W-:Y:S01]  /*1ff0*/  @!P1 IADD3 R25, R25, R26, RZ ;  /* 0x0000001a19199210 */ /* 0x000fe20007ffe0ff */
[----:B------:R-:W-:Y:S01]  /*2000*/  @!P2 IMAD.WIDE.U32 R50, R8, c[0x0][0x1c0], R50 ;  /* 0x000070000832aa25 */ /* 0x000fe200078e0032 */
[----:B------:R-:W-:Y:S02]  /*2010*/  ISETP.GT.U32.OR P3, PT, R81, 0x22f, P3 ;  /* 0x0000022f5100780c */ /* 0x000fe40001f64470 */
[----:B------:R-:W-:-:S04]  /*2020*/  @!P1 LEA R26, P5, R24, c[0x0][0x170], 0x1 ;  /* 0x00005c00181a9a11 */ /* 0x000fc800078a08ff */
[----:B------:R-:W-:Y:S02]  /*2030*/  @!P1 LEA.HI.X R27, R24, c[0x0][0x174], R25, 0x1, P5 ;  /* 0x00005d00181b9a11 */ /* 0x000fe400028f0c19 */
[----:B------:R-:W-:Y:S02]  /*2040*/  @!P2 IADD3 R25, R51, R46, RZ ;  /* 0x0000002e3319a210 */ /* 0x000fe40007ffe0ff */
[----:B------:R-:W-:Y:S01]  /*2050*/  CS2R R46, SRZ ;  /* 0x00000000002e7805 */ /* 0x000fe2000001ff00 */
[----:B------:R-:W-:-:S04]  /*2060*/  @!P2 LEA R24, P5, R50, c[0x0][0x170], 0x1 ;  /* 0x00005c003218aa11 */ /* 0x000fc800078a08ff */
[----:B------:R-:W-:Y:S01]  /*2070*/  @!P2 LEA.HI.X R25, R50, c[0x0][0x174], R25, 0x1, P5 ;  /* 0x00005d003219aa11 */ /* 0x000fe200028f0c19 */
[----:B------:R0:W5:Y:S01]  /*2080*/  @!P4 LDG.E R46, [R48.64] ;  /* 0x0000000c302ec981 */ /* 0x000162000c1e1900 */
[----:B------:R-:W-:-:S03]  /*2090*/  @!P3 IMAD R50, R83, c[0x0][0x1c0], RZ ;  /* 0x000070005332ba24 */ /* 0x000fc600078e02ff */
[----:B------:R1:W5:Y:S01]  /*20a0*/  @!P1 LDG.E R47, [R26.64] ;  /* 0x0000000c1a2f9981 */ /* 0x000362000c1e1900 */
[----:B------:R-:W-:Y:S01]  /*20b0*/  @!P3 IMAD R50, R9, c[0x0][0x1c4], R50 ;  /* 0x000071000932ba24 */ /* 0x000fe200078e0232 */
[----:B0-----:R-:W-:Y:S02]  /*20c0*/  @!P3 MOV R48, R36 ;  /* 0x000000240030b202 */ /* 0x001fe40000000f00 */
[----:B------:R-:W-:-:S05]  /*20d0*/  @!P3 MOV R49, R35 ;  /* 0x000000230031b202 */ /* 0x000fca0000000f00 */
[----:B------:R-:W-:-:S05]  /*20e0*/  @!P3 IMAD.WIDE.U32 R48, R9, c[0x0][0x1c0], R48 ;  /* 0x000070000930ba25 */ /* 0x000fca00078e0030 */
[----:B------:R-:W-:Y:S02]  /*20f0*/  @!P3 IADD3 R50, R49, R50, RZ ;  /* 0x000000323132b210 */ /* 0x000fe40007ffe0ff */
[----:B-1----:R-:W-:-:S04]  /*2100*/  @!P3 LEA R26, P1, R48, c[0x0][0x170], 0x1 ;  /* 0x00005c00301aba11 */ /* 0x002fc800078208ff */
[----:B------:R-:W-:Y:S02]  /*2110*/  @!P3 LEA.HI.X R27, R48, c[0x0][0x174], R50, 0x1, P1 ;  /* 0x00005d00301bba11 */ /* 0x000fe400008f0c32 */
[----:B------:R-:W-:-:S06]  /*2120*/  CS2R R48, SRZ ;  /* 0x0000000000307805 */ /* 0x000fcc000001ff00 */
[----:B------:R2:W5:Y:S04]  /*2130*/  @!P2 LDG.E R48, [R24.64] ;  /* 0x0000000c1830a981 */ /* 0x000568000c1e1900 */
[----:B------:R0:W5:Y:S01]  /*2140*/  @!P3 LDG.E R49, [R26.64] ;  /* 0x0000000c1a31b981 */ /* 0x000162000c1e1900 */
[--C-:B--2---:R-:W-:Y:S02]  /*2150*/  PRMT R24, RZ, 0x7610, R19.reuse ;  /* 0x00007610ff187816 */ /* 0x104fe40000000013 */
[----:B0-----:R-:W-:-:S03]  /*2160*/  PRMT R27, RZ, 0x5410, R19 ;  /* 0x00005410ff1b7816 */ /* 0x001fc60000000013 */
[----:B------:R-:W-:Y:S01]  /*2170*/  FMUL.FTZ R25, R24, R24 ;  /* 0x0000001818197220 */ /* 0x000fe20000410000 */
[----:B---3--:R-:W-:Y:S01]  /*2180*/  PRMT R50, RZ, 0x5410, R10 ;  /* 0x00005410ff327816 */ /* 0x008fe2000000000a */
[C---:B------:R-:W-:Y:S01]  /*2190*/  FADD.FTZ R26, R27.reuse, R24 ;  /* 0x000000181b1a7221 */ /* 0x040fe20000010000 */
[----:B------:R-:W-:Y:S01]  /*21a0*/  PRMT R24, RZ, 0x7610, R10 ;  /* 0x00007610ff187816 */ /* 0x000fe2000000000a */
[----:B------:R-:W-:Y:S02]  /*21b0*/  FFMA.FTZ R25, R27, R27, R25 ;  /* 0x0000001b1b197223 */ /* 0x000fe40000010019 */
[----:B------:R-:W-:Y:S02]  /*21c0*/  FADD.FTZ R26, RZ, R26 ;  /* 0x0000001aff1a7221 */ /* 0x000fe40000010000 */
[----:B------:R-:W-:Y:S02]  /*21d0*/  FMUL.FTZ R27, R24, R24 ;  /* 0x00000018181b7220 */ /* 0x000fe40000410000 */
[----:B------:R-:W-:-:S02]  /*21e0*/  FADD.FTZ R24, R50, R24 ;  /* 0x0000001832187221 */ /* 0x000fc40000010000 */
[----:B------:R-:W-:Y:S01]  /*21f0*/  FFMA.FTZ R27, R50, R50, R27 ;  /* 0x00000032321b7223 */ /* 0x000fe2000001001b */
[----:B------:R-:W-:Y:S01]  /*2200*/  PRMT R50, RZ, 0x7610, R11 ;  /* 0x00007610ff327816 */ /* 0x000fe2000000000b */
[----:B------:R-:W-:Y:S02]  /*2210*/  FADD.FTZ R25, RZ, R25 ;  /* 0x00000019ff197221 */ /* 0x000fe40000010000 */
[----:B------:R-:W-:Y:S01]  /*2220*/  FADD.FTZ R24, R26, R24 ;  /* 0x000000181a187221 */ /* 0x000fe20000010000 */
[----:B------:R-:W-:Y:S01]  /*2230*/  PRMT R26, RZ, 0x5410, R11 ;  /* 0x00005410ff1a7816 */ /* 0x000fe2000000000b */
[----:B------:R-:W-:Y:S02]  /*2240*/  FADD.FTZ R27, R25, R27 ;  /* 0x0000001b191b7221 */ /* 0x000fe40000010000 */
[----:B------:R-:W-:Y:S02]  /*2250*/  FMUL.FTZ R25, R50, R50 ;  /* 0x0000003232197220 */ /* 0x000fe40000410000 */
[----:B------:R-:W-:-:S02]  /*2260*/  FADD.FTZ R50, R26, R50 ;  /* 0x000000321a327221 */ /* 0x000fc40000010000 */
[----:B------:R-:W-:Y:S02]  /*2270*/  FFMA.FTZ R25, R26, R26, R25 ;  /* 0x0000001a1a197223 */ /* 0x000fe40000010019 */
[----:B------:R-:W-:Y:S01]  /*2280*/  FADD.FTZ R24, R24, R50 ;  /* 0x0000003218187221 */ /* 0x000fe20000010000 */
[--C-:B----4-:R-:W-:Y:S02]  /*2290*/  PRMT R50, RZ, 0x7610, R12.reuse ;  /* 0x00007610ff327816 */ /* 0x110fe4000000000c */
[----:B------:R-:W-:Y:S01]  /*22a0*/  PRMT R26, RZ, 0x5410, R12 ;  /* 0x00005410ff1a7816 */ /* 0x000fe2000000000c */
[----:B------:R-:W-:Y:S02]  /*22b0*/  FADD.FTZ R27, R27, R25 ;  /* 0x000000191b1b7221 */ /* 0x000fe40000010000 */
[----:B------:R-:W-:Y:S02]  /*22c0*/  FMUL.FTZ R25, R50, R50 ;  /* 0x0000003232197220 */ /* 0x000fe40000410000 */
[----:B------:R-:W-:-:S02]  /*22d0*/  FADD.FTZ R50, R26, R50 ;  /* 0x000000321a327221 */ /* 0x000fc40000010000 */
[----:B------:R-:W-:Y:S02]  /*22e0*/  FFMA.FTZ R25, R26, R26, R25 ;  /* 0x0000001a1a197223 */ /* 0x000fe40000010019 */
[----:B------:R-:W-:Y:S01]  /*22f0*/  FADD.FTZ R24, R24, R50 ;  /* 0x0000003218187221 */ /* 0x000fe20000010000 */
[--C-:B------:R-:W-:Y:S02]  /*2300*/  PRMT R50, RZ, 0x7610, R13.reuse ;  /* 0x00007610ff327816 */ /* 0x100fe4000000000d */
[----:B------:R-:W-:Y:S01]  /*2310*/  PRMT R26, RZ, 0x5410, R13 ;  /* 0x00005410ff1a7816 */ /* 0x000fe2000000000d */
[----:B------:R-:W-:Y:S02]  /*2320*/  FADD.FTZ R27, R27, R25 ;  /* 0x000000191b1b7221 */ /* 0x000fe40000010000 */
[----:B------:R-:W-:Y:S02]  /*2330*/  FMUL.FTZ R25, R50, R50 ;  /* 0x0000003232197220 */ /* 0x000fe40000410000 */
[----:B------:R-:W-:-:S02]  /*2340*/  FADD.FTZ R50, R26, R50 ;  /* 0x000000321a327221 */ /* 0x000fc40000010000 */
[----:B------:R-:W-:Y:S02]  /*2350*/  FFMA.FTZ R25, R26, R26, R25 ;  /* 0x0000001a1a197223 */ /* 0x000fe40000010019 */
[----:B------:R-:W-:Y:S01]  /*2360*/  FADD.FTZ R24, R24, R50 ;  /* 0x0000003218187221 */ /* 0x000fe20000010000 */
[--C-:B-----5:R-:W-:Y:S02]  /*2370*/  PRMT R50, RZ, 0x7610, R14.reuse ;  /* 0x00007610ff327816 */ /* 0x120fe4000000000e */
        /* <DEDUP_REMOVED lines=174> */
[--C-:B------:R-:W-:Y:S01]  /*2e60*/  PRMT R50, RZ, 0x7610, R48.reuse ;  /* 0x00007610ff327816 */ /* 0x100fe20000000030 */
[----:B------:R-:W-:Y:S01]  /*2e70*/  FADD.FTZ R27, R27, R25 ;  /* 0x000000191b1b7221 */ /* 0x000fe20000010000 */
[----:B------:R-:W-:-:S03]  /*2e80*/  PRMT R26, RZ, 0x5410, R48 ;  /* 0x00005410ff1a7816 */ /* 0x000fc60000000030 */
[----:B------:R-:W-:-:S04]  /*2e90*/  FMUL.FTZ R25, R50, R50 ;  /* 0x0000003232197220 */ /* 0x000fc80000410000 */
[C---:B------:R-:W-:Y:S02]  /*2ea0*/  FFMA.FTZ R25, R26.reuse, R26, R25 ;  /* 0x0000001a1a197223 */ /* 0x040fe40000010019 */
[----:B------:R-:W-:Y:S02]  /*2eb0*/  FADD.FTZ R50, R26, R50 ;  /* 0x000000321a327221 */ /* 0x000fe40000010000 */
[----:B------:R-:W-:Y:S01]  /*2ec0*/  FADD.FTZ R27, R27, R25 ;  /* 0x000000191b1b7221 */ /* 0x000fe20000010000 */
[--C-:B------:R-:W-:Y:S01]  /*2ed0*/  PRMT R25, RZ, 0x7610, R49.reuse ;  /* 0x00007610ff197816 */ /* 0x100fe20000000031 */
[----:B------:R-:W-:Y:S01]  /*2ee0*/  FADD.FTZ R24, R24, R50 ;  /* 0x0000003218187221 */ /* 0x000fe20000010000 */
[----:B------:R-:W-:Y:S01]  /*2ef0*/  PRMT R50, RZ, 0x5410, R49 ;  /* 0x00005410ff327816 */ /* 0x000fe20000000031 */
[----:B------:R-:W-:Y:S02]  /*2f00*/  IMAD.MOV.U32 R51, RZ, RZ, -0x20 ;  /* 0xffffffe0ff337424 */ /* 0x000fe400078e00ff */
[----:B------:R-:W-:Y:S01]  /*2f10*/  FMUL.FTZ R26, R25, R25 ;  /* 0x00000019191a7220 */ /* 0x000fe20000410000 */
[----:B------:R-:W0:Y:S01]  /*2f20*/  S2R R52, SR_LANEID ;  /* 0x0000000000347919 */ /* 0x000e220000000000 */
[----:B------:R-:W-:-:S02]  /*2f30*/  FADD.FTZ R25, R50, R25 ;  /* 0x0000001932197221 */ /* 0x000fc40000010000 */
[----:B------:R-:W-:Y:S01]  /*2f40*/  FFMA.FTZ R26, R50, R50, R26 ;  /* 0x00000032321a7223 */ /* 0x000fe2000001001a */
[----:B------:R-:W-:Y:S01]  /*2f50*/  ISETP.GT.AND P1, PT, R81, 0x21f, PT ;  /* 0x0000021f5100780c */ /* 0x000fe20003f24270 */
[----:B------:R-:W-:Y:S02]  /*2f60*/  IMAD R50, R82, R51, 0x22f ;  /* 0x0000022f52327424 */ /* 0x000fe400078e0233 */
[----:B------:R-:W-:Y:S02]  /*2f70*/  FADD.FTZ R24, R24, R25 ;  /* 0x0000001918187221 */ /* 0x000fe40000010000 */
[----:B------:R-:W-:Y:S01]  /*2f80*/  FADD.FTZ R26, R27, R26 ;  /* 0x0000001a1b1a7221 */ /* 0x000fe20000010000 */
[----:B------:R-:W-:-:S05]  /*2f90*/  SEL R50, R50, 0x1f, P1 ;  /* 0x0000001f32327807 */ /* 0x000fca0000800000 */
[----:B------:R-:W1:Y:S04]  /*2fa0*/  SHFL.DOWN PT, R25, R24, 0x1, R50 ;  /* 0x0820000018197989 */ /* 0x000e6800000e0032 */
[----:B------:R-:W2:Y:S01]  /*2fb0*/  SHFL.DOWN PT, R27, R26, 0x1, R50 ;  /* 0x082000001a1b7989 */ /* 0x000ea200000e0032 */
[C---:B0-----:R-:W-:Y:S02]  /*2fc0*/  ISETP.GE.AND P1, PT, R52.reuse, R50, PT ;  /* 0x000000323400720c */ /* 0x041fe40003f26270 */
[----:B------:R-:W-:-:S11]  /*2fd0*/  IADD3 R51, R52, 0x2, RZ ;  /* 0x0000000234337810 */ /* 0x000fd60007ffe0ff */
[----:B-1----:R-:W-:Y:S02]  /*2fe0*/  @!P1 FADD.FTZ R24, R24, R25 ;  /* 0x0000001918189221 */ /* 0x002fe40000010000 */
[----:B--2---:R-:W-:-:S03]  /*2ff0*/  @!P1 FADD.FTZ R26, R26, R27 ;  /* 0x0000001b1a1a9221 */ /* 0x004fc60000010000 */
        /* <DEDUP_REMOVED lines=31> */
[----:B------:R-:W1:Y:S02]  /*31f0*/  LDS.128 R24, [0x20] ;  /* 0x00002000ff187984 */ /* 0x000e640000000c00 */
[----:B01----:R-:W-:-:S02]  /*3200*/  FADD.FTZ R50, R50, R24 ;  /* 0x0000001832327221 */ /* 0x003fc40000010000 */
        /* <DEDUP_REMOVED lines=41> */
.L_x_3218:
[----:B------:R-:W-:Y:S05]  /*34a0*/  BSYNC B0 ;  /* 0x0000000000007941 */ /* 0x000fea0003800000 */
.L_x_3217:
[----:B------:R-:W-:-:S04]  /*34b0*/  MOV R52, c[0x0][0xc] ;  /* 0x0000030000347a02 */ /* 0x000fc80000000f00 */
[----:B------:R-:W-:-:S13]  /*34c0*/  ISETP.GE.U32.AND P1, PT, R52, 0x2, PT ;  /* 0x000000023400780c */ /* 0x000fda0003f26070 */
[----:B------:R-:W-:Y:S05]  /*34d0*/  @!P1 BRA `(.L_x_3219) ;  /* 0x00000b3000009947 */ /* 0x000fea0003800000 */
[----:B------:R-:W-:Y:S05]  /*34e0*/  @P3 BRA `(.L_x_3220) ;  /* 0x0000023000003947 */ /* 0x000fea0003800000 */
[----:B------:R-:W1:Y:S01]  /*34f0*/  S2UR UR15, SR_CTAID.Y ;  /* 0x00000000000f79c3 */ /* 0x000e620000002600 */
[----:B------:R-:W-:Y:S02]  /*3500*/  ULOP3.LUT UR5, UR4, 0x1, URZ, 0xc0, !UPT ;  /* 0x0000000104057892 */ /* 0x000fe4000f8ec03f */
[----:B------:R-:W-:Y:S02]  /*3510*/  ULDC UR11, c[0x0][0x10] ;  /* 0x00000400000b7ab9 */ /* 0x000fe40000000800 */
[----:B------:R-:W-:Y:S02]  /*3520*/  UIMAD UR5, UR5, UR11, URZ ;  /* 0x0000000b050572a4 */ /* 0x000fe4000f8e023f */
[----:B------:R-:W-:Y:S02]  /*3530*/  ULDC UR6, c[0x0][0xc] ;  /* 0x0000030000067ab9 */ /* 0x000fe40000000800 */
[----:B------:R-:W-:Y:S02]  /*3540*/  UIMAD UR6, UR5, UR6, URZ ;  /* 0x00000006050672a4 */ /* 0x000fe4000f8e023f */
[----:B------:R-:W-:-:S02]  /*3550*/  UMOV UR18, 0x4 ;  /* 0x0000000400127882 */ /* 0x000fc40000000000 */
[----:B------:R-:W-:Y:S02]  /*3560*/  USHF.L.U32 UR10, UR6, 0x1, URZ ;  /* 0x00000001060a7899 */ /* 0x000fe4000800063f */
[----:B------:R-:W-:Y:S02]  /*3570*/  ULOP3.LUT UP0, URZ, UR4, 0x2, URZ, 0xc0, !UPT ;  /* 0x00000002043f7892 */ /* 0x000fe4000f80c03f */
[----:B------:R-:W-:Y:S02]  /*3580*/  ULDC.64 UR6, c[0x0][0x198] ;  /* 0x0000660000067ab9 */ /* 0x000fe40000000a00 */
[----:B------:R-:W-:Y:S02]  /*3590*/  UIMAD.WIDE UR6, UR10, UR18, UR6 ;  /* 0x000000120a0672a5 */ /* 0x000fe4000f8e0206 */
[----:B-1----:R-:W-:Y:S02]  /*35a0*/  UIMAD UR11, UR16, UR11, UR15 ;  /* 0x0000000b100b72a4 */ /* 0x002fe4000f8e020f */
[----:B------:R-:W-:-:S02]  /*35b0*/  UIADD3 UR5, UR5, UR15, URZ ;  /* 0x0000000f05057290 */ /* 0x000fc4000fffe03f */
[----:B------:R-:W-:-:S06]  /*35c0*/  UIMAD.WIDE.U32 UR6, UR11, 0x8, UR6 ;  /* 0x000000080b0678a5 */ /* 0x000fcc000f8e0006 */
[----:B------:R-:W-:Y:S01]  /*35d0*/  MOV R24, UR6 ;  /* 0x0000000600187c02 */ /* 0x000fe20008000f00 */
[----:B------:R-:W-:Y:S01]  /*35e0*/  UMOV UR6, 0x1 ;  /* 0x0000000100067882 */ /* 0x000fe20000000000 */
[----:B------:R-:W-:Y:S01]  /*35f0*/  MOV R25, UR7 ;  /* 0x0000000700197c02 */ /* 0x000fe20008000f00 */
[----:B------:R-:W-:-:S04]  /*3600*/  USEL UR6, UR6, 0xffffffff, !UP0 ;  /* 0xffffffff06067887 */ /* 0x000fc8000c000000 */
[----:B------:R1:W-:Y:S02]  /*3610*/  STG.E.64 [R24.64], R50 ;  /* 0x0000003218007986 */ /* 0x0003e4000c101b0c */
[----:B------:R-:W-:Y:S02]  /*3620*/  MOV R26, UR6 ;  /* 0x00000006001a7c02 */ /* 0x000fe40008000f00 */
[----:B-1----:R-:W-:Y:S02]  /*3630*/  MOV R24, UR18 ;  /* 0x0000001200187c02 */ /* 0x002fe40008000f00 */
[----:B------:R-:W-:-:S05]  /*3640*/  MOV R25, UR5 ;  /* 0x0000000500197c02 */ /* 0x000fca0008000f00 */
[----:B------:R-:W-:Y:S01]  /*3650*/  IMAD.WIDE.U32 R24, R25, R24, c[0x0][0x190] ;  /* 0x0000640019187625 */ /* 0x000fe200078e0018 */
[----:B------:R-:W-:Y:S06]  /*3660*/  MEMBAR.ALL.GPU ;  /* 0x0000000000007992 */ /* 0x000fec000000a000 */
[----:B------:R-:W-:Y:S01]  /*3670*/  PLOP3.LUT P1, PT, PT, PT, UP0, 0x80, 0x0 ;  /* 0x000000000000781c */ /* 0x000fe20003f2f008 */
[----:B------:R-:W-:-:S00]  /*3680*/  ERRBAR ;  /* 0x00000000000079ab */ /* 0x000fc00000000000 */
[----:B------:R1:W-:Y:S02]  /*3690*/  RED.E.ADD.S32.STRONG.GPU [R24.64], R26 ;  /* 0x0000001a1800798e */ /* 0x0003e4000c10e38c */
[----:B-1----:R-:W-:-:S04]  /*36a0*/  SEL R26, RZ, c[0x0][0xc], P1 ;  /* 0x00000300ff1a7a07 */ /* 0x002fc80000800000 */
[----:B------:R-:W-:-:S13]  /*36b0*/  ISETP.NE.AND P1, PT, R26, -0x1, PT ;  /* 0xffffffff1a00780c */ /* 0x000fda0003f25270 */
[----:B------:R-:W-:Y:S05]  /*36c0*/  @!P1 BRA `(.L_x_3220) ;  /* 0x0000005000009947 */ /* 0x000fea0003800000 */
.L_x_3221:
[----:B------:R-:W2:Y:S01]  /*36d0*/  LDG.E.STRONG.GPU R27, [R24.64] ;  /* 0x0000000c181b7981 */ /* 0x000ea2000c1ef900 */
[----:B------:R-:W-:Y:S01]  /*36e0*/  YIELD ;  /* 0x0000000000007946 */ /* 0x000fe20003800000 */
[----:B--2---:R-:W-:Y:S01]  /*36f0*/  ISETP.NE.AND P1, PT, R27, R26, PT ;  /* 0x0000001a1b00720c */ /* 0x004fe20003f25270 */
[----:B------:R-:W-:-:S12]  /*3700*/  CCTL.IVALL ;  /* 0x00000000ff00798f */ /* 0x000fd80002000000 */
[----:B------:R-:W-:Y:S05]  /*3710*/  @P1 BRA `(.L_x_3221) ;  /* 0xffffffb000001947 */ /* 0x000fea000383ffff */
.L_x_3220:
[----:B------:R-:W-:Y:S01]  /*3720*/  ISETP.NE.AND P1, PT, RZ, c[0x0][0xc], PT ;  /* 0x00000300ff007a0c */ /* 0x000fe20003f25270 */
[----:B------:R-:W-:Y:S01]  /*3730*/  WARPSYNC 0xffffffff ;  /* 0xffffffff00007948 */ /* 0x000fe20003800000 */
[----:B------:R-:W-:Y:S11]  /*3740*/  BAR.SYNC.DEFER_BLOCKING 0x0 ;  /* 0x0000000000007b1d */ /* 0x000ff60000010000 */
[----:B------:R-:W-:Y:S05]  /*3750*/  @!P1 BRA `(.L_x_3219) ;  /* 0x000008b000009947 */ /* 0x000fea0003800000 */
[----:B------:R-:W-:Y:S01]  /*3760*/  IADD3 R24, R52, -0x1, RZ ;  /* 0xffffffff34187810 */ /* 0x000fe20007ffe0ff */
[----:B------:R-:W-:-:S03]  /*3770*/  UMOV UR5, URZ ;  /* 0x0000003f00057c82 */ /* 0x000fc60008000000 */
[----:B------:R-:W-:-:S13]  /*3780*/  ISETP.GE.U32.AND P1, PT, R24, 0x3, PT ;  /* 0x000000031800780c */ /* 0x000fda0003f26070 */
[----:B------:R-:W-:Y:S05]  /*3790*/  @!P1 BRA `(.L_x_3222) ;  /* 0x000004a000009947 */ /* 0x000fea0003800000 */
[----:B------:R-:W-:Y:S01]  /*37a0*/  LOP3.LUT R52, R52, 0x3, RZ, 0xc0, !PT ;  /* 0x0000000334347812 */ /* 0x000fe200078ec0ff */
[----:B------:R-:W-:-:S03]  /*37b0*/  UMOV UR5, URZ ;  /* 0x0000003f00057c82 */ /* 0x000fc60008000000 */
[----:B------:R-:W-:Y:S02]  /*37c0*/  IADD3 R52, -R52, c[0x0][0xc], RZ ;  /* 0x0000030034347a10 */ /* 0x000fe40007ffe1ff */
.L_x_3223:
[----:B------:R-:W-:Y:S02]  /*37d0*/  MOV R24, UR5 ;  /* 0x0000000500187c02 */ /* 0x000fe40008000f00 */
[----:B------:R-:W-:Y:S02]  /*37e0*/  MOV R27, UR5 ;  /* 0x00000005001b7c02 */ /* 0x000fe40008000f00 */
[----:B------:R-:W-:Y:S02]  /*37f0*/  ISETP.EQ.OR P1, PT, R24, UR16, P3 ;  /* 0x0000001018007c0c */ /* 0x000fe40009f22670 */
[----:B------:R-:W-:-:S11]  /*3800*/  MOV R24, UR4 ;  /* 0x0000000400187c02 */ /* 0x000fd60008000f00 */
        /* <DEDUP_REMOVED lines=10> */
[----:B------:R-:W-:-:S06]  /*38b0*/  UIADD3 UR6, UR5, 0x1, URZ ;  /* 0x0000000105067890 */ /* 0x000fcc000fffe03f */
[----:B-1----:R-:W-:Y:S01]  /*38c0*/  IMAD.U32 R24, RZ, RZ, UR6 ;  /* 0x00000006ff187e24 */ /* 0x002fe2000f8e00ff */
[----:B------:R-:W-:-:S04]  /*38d0*/  MOV R25, UR4 ;  /* 0x0000000400197c02 */ /* 0x000fc80008000f00 */
[----:B------:R-:W-:-:S13]  /*38e0*/  ISETP.EQ.OR P2, PT, R24, UR16, P3 ;  /* 0x0000001018007c0c */ /* 0x000fda0009f42670 */
[----:B------:R-:W1:Y:S01]  /*38f0*/  @!P2 S2R R24, SR_CTAID.Y ;  /* 0x000000000018a919 */ /* 0x000e620000002600 */
[----:B------:R-:W-:-:S05]  /*3900*/  @!P2 LOP3.LUT R25, R25, 0x1, RZ, 0xc0, !PT ;  /* 0x000000011919a812 */ /* 0x000fca00078ec0ff */
[----:B------:R-:W-:-:S04]  /*3910*/  @!P2 IMAD R25, R25, c[0x0][0x10], RZ ;  /* 0x000004001919aa24 */ /* 0x000fc800078e02ff */
[----:B------:R-:W-:-:S05]  /*3920*/  @!P2 IMAD R25, R25, c[0x0][0xc], RZ ;  /* 0x000003001919aa24 */ /* 0x000fca00078e02ff */
[----:B------:R-:W-:Y:S01]  /*3930*/  @!P2 SHF.L.U32 R25, R25, 0x1, RZ ;  /* 0x000000011919a819 */ /* 0x000fe200000006ff */
[----:B0-2---:R-:W-:Y:S01]  /*3940*/  @!P1 FADD.FTZ R50, R50, R26 ;  /* 0x0000001a32329221 */ /* 0x005fe20000010000 */
[----:B------:R-:W-:-:S05]  /*3950*/  MOV R26, UR6 ;  /* 0x00000006001a7c02 */ /* 0x000fca0008000f00 */
[----:B-1----:R-:W-:Y:S01]  /*3960*/  @!P2 IMAD R26, R26, c[0x0][0x10], R24 ;  /* 0x000004001a1aaa24 */ /* 0x002fe200078e0218 */
[----:B------:R-:W-:-:S05]  /*3970*/  @!P2 MOV R24, 0x4 ;  /* 0x000000040018a802 */ /* 0x000fca0000000f00 */
[----:B------:R-:W-:-:S06]  /*3980*/  @!P2 IMAD.WIDE R24, R25, R24, c[0x0][0x198] ;  /* 0x000066001918a625 */ /* 0x000fcc00078e0218 */
[----:B------:R-:W-:-:S06]  /*3990*/  @!P2 IMAD.WIDE.U32 R24, R26, 0x8, R24 ;  /* 0x000000081a18a825 */ /* 0x000fcc00078e0018 */
[----:B------:R-:W2:Y:S01]  /*39a0*/  @!P2 LDG.E.64 R24, [R24.64] ;  /* 0x0000000c1818a981 */ /* 0x000ea2000c1e1b00 */
[----:B------:R-:W-:Y:S01]  /*39b0*/  UIADD3 UR6, UR5, 0x2, URZ ;  /* 0x0000000205067890 */ /* 0x000fe2000fffe03f */
[----:B------:R-:W-:Y:S01]  /*39c0*/  @!P1 FADD.FTZ R51, R51, R27 ;  /* 0x0000001b33339221 */ /* 0x000fe20000010000 */
[----:B------:R-:W-:-:S04]  /*39d0*/  MOV R27, UR4 ;  /* 0x00000004001b7c02 */ /* 0x000fc80008000f00 */
[----:B------:R-:W-:-:S04]  /*39e0*/  MOV R26, UR6 ;  /* 0x00000006001a7c02 */ /* 0x000fc80008000f00 */
[----:B------:R-:W-:-:S13]  /*39f0*/  ISETP.EQ.OR P4, PT, R26, UR16, P3 ;  /* 0x000000101a007c0c */ /* 0x000fda0009f82670 */
[----:B------:R-:W0:Y:S01]  /*3a00*/  @!P4 S2R R26, SR_CTAID.Y ;  /* 0x00000000001ac919 */ /* 0x000e220000002600 */
[----:B------:R-:W-:-:S05]  /*3a10*/  @!P4 LOP3.LUT R27, R27, 0x1, RZ, 0xc0, !PT ;  /* 0x000000011b1bc812 */ /* 0x000fca00078ec0ff */
[----:B------:R-:W-:-:S04]  /*3a20*/  @!P4 IMAD R27, R27, c[0x0][0x10], RZ ;  /* 0x000004001b1bca24 */ /* 0x000fc800078e02ff */
[----:B------:R-:W-:-:S05]  /*3a30*/  @!P4 IMAD R27, R27, c[0x0][0xc], RZ ;  /* 0x000003001b1bca24 */ /* 0x000fca00078e02ff */
[----:B------:R-:W-:Y:S01]  /*3a40*/  @!P4 SHF.L.U32 R27, R27, 0x1, RZ ;  /* 0x000000011b1bc819 */ /* 0x000fe200000006ff */
[----:B--2---:R-:W-:Y:S01]  /*3a50*/  @!P2 FADD.FTZ R50, R50, R24 ;  /* 0x000000183232a221 */ /* 0x004fe20000010000 */
[----:B------:R-:W-:-:S05]  /*3a60*/  MOV R24, UR6 ;  /* 0x0000000600187c02 */ /* 0x000fca0008000f00 */
[----:B0-----:R-:W-:Y:S01]  /*3a70*/  @!P4 IMAD R24, R24, c[0x0][0x10], R26 ;  /* 0x000004001818ca24 */ /* 0x001fe200078e021a */
        /* <DEDUP_REMOVED lines=16> */
[----:B0-----:R-:W-:Y:S02]  /*3b80*/  @!P1 IMAD R26, R26, c[0x0][0x10], R24 ;  /* 0x000004001a1a9a24 */ /* 0x001fe400078e0218 */
[----:B------:R-:W-:-:S04]  /*3b90*/  @!P1 IMAD.MOV.U32 R24, RZ, RZ, 0x4 ;  /* 0x00000004ff189424 */ /* 0x000fc800078e00ff */
[----:B------:R-:W-:-:S06]  /*3ba0*/  @!P1 IMAD.WIDE R24, R25, R24, c[0x0][0x198] ;  /* 0x0000660019189625 */ /* 0x000fcc00078e0218 */
[----:B------:R-:W-:-:S06]  /*3bb0*/  @!P1 IMAD.WIDE.U32 R24, R26, 0x8, R24 ;  /* 0x000000081a189825 */ /* 0x000fcc00078e0018 */
[----:B------:R-:W2:Y:S01]  /*3bc0*/  @!P1 LDG.E.64 R24, [R24.64] ;  /* 0x0000000c18189981 */ /* 0x000ea2000c1e1b00 */
[----:B------:R-:W-:Y:S01]  /*3bd0*/  IADD3 R52, R52, -0x4, RZ ;  /* 0xfffffffc34347810 */ /* 0x000fe20007ffe0ff */
[----:B------:R-:W-:Y:S01]  /*3be0*/  @!P4 FADD.FTZ R51, R51, R27 ;  /* 0x0000001b3333c221 */ /* 0x000fe20000010000 */
[----:B------:R-:W-:Y:S02]  /*3bf0*/  UIADD3 UR5, UR5, 0x4, URZ ;  /* 0x0000000405057890 */ /* 0x000fe4000fffe03f */
[----:B------:R-:W-:Y:S01]  /*3c00*/  ISETP.NE.AND P2, PT, R52, RZ, PT ;  /* 0x000000ff3400720c */ /* 0x000fe20003f45270 */
[----:B--2---:R-:W-:Y:S02]  /*3c10*/  @!P1 FADD.FTZ R50, R50, R24 ;  /* 0x0000001832329221 */ /* 0x004fe40000010000 */
[----:B------:R-:W-:-:S10]  /*3c20*/  @!P1 FADD.FTZ R51, R51, R25 ;  /* 0x0000001933339221 */ /* 0x000fd40000010000 */
[----:B------:R-:W-:Y:S05]  /*3c30*/  @P2 BRA `(.L_x_3223) ;  /* 0xfffffb9000002947 */ /* 0x000fea000383ffff */
.L_x_3222:
[----:B------:R-:W-:-:S04]  /*3c40*/  MOV R26, c[0x0][0xc] ;  /* 0x00000300001a7a02 */ /* 0x000fc80000000f00 */
[----:B------:R-:W-:-:S13]  /*3c50*/  LOP3.LUT P1, R26, R26, 0x3, RZ, 0xc0, !PT ;  /* 0x000000031a1a7812 */ /* 0x000fda000782c0ff */
[----:B------:R-:W-:Y:S05]  /*3c60*/  @!P1 BRA `(.L_x_3219) ;  /* 0x000003a000009947 */ /* 0x000fea0003800000 */
[----:B------:R-:W-:Y:S01]  /*3c70*/  MOV R24, UR5 ;  /* 0x0000000500187c02 */ /* 0x000fe20008000f00 */
[----:B------:R-:W-:Y:S01]  /*3c80*/  BSSY B0, `(.L_x_3224) ;  /* 0x0000015000007945 */ /* 0x000fe20003800000 */
[----:B------:R-:W-:Y:S02]  /*3c90*/  ISETP.NE.AND P2, PT, R26, 0x1, PT ;  /* 0x000000011a00780c */ /* 0x000fe40003f45270 */
[----:B------:R-:W-:-:S13]  /*3ca0*/  ISETP.EQ.OR P1, PT, R24, UR16, P3 ;  /* 0x0000001018007c0c */ /* 0x000fda0009f22670 */
        /* <DEDUP_REMOVED lines=8> */
[----:B------:R-:W-:-:S03]  /*3d30*/  USHF.L.U32 UR11, UR6, 0x1, URZ ;  /* 0x00000001060b7899 */ /* 0x000fc6000800063f */
[----:B------:R-:W-:Y:S02]  /*3d40*/  ULDC.64 UR6, c[0x0][0x198] ;  /* 0x0000660000067ab9 */ /* 0x000fe40000000a00 */
[----:B------:R-:W-:Y:S02]  /*3d50*/  UIMAD.WIDE UR6, UR11, UR15, UR6 ;  /* 0x0000000f0b0672a5 */ /* 0x000fe4000f8e0206 */
[----:B-1----:R-:W-:-:S04]  /*3d60*/  UIMAD UR10, UR5, UR18, UR10 ;  /* 0x00000012050a72a4 */ /* 0x002fc8000f8e020a */
[----:B------:R-:W-:-:S06]  /*3d70*/  UIMAD.WIDE.U32 UR6, UR10, 0x8, UR6 ;  /* 0x000000080a0678a5 */ /* 0x000fcc000f8e0006 */
[----:B------:R-:W-:Y:S02]  /*3d80*/  MOV R24, UR6 ;  /* 0x0000000600187c02 */ /* 0x000fe40008000f00 */
[----:B------:R-:W-:-:S06]  /*3d90*/  MOV R25, UR7 ;  /* 0x0000000700197c02 */ /* 0x000fcc0008000f00 */
[----:B------:R-:W2:Y:S02]  /*3da0*/  LDG.E.64 R24, [R24.64] ;  /* 0x0000000c18187981 */ /* 0x000ea4000c1e1b00 */
[----:B0-2---:R-:W-:Y:S02]  /*3db0*/  FADD.FTZ R50, R50, R24 ;  /* 0x0000001832327221 */ /* 0x005fe40000010000 */
[----:B------:R-:W-:Y:S02]  /*3dc0*/  FADD.FTZ R51, R51, R25 ;  /* 0x0000001933337221 */ /* 0x000fe40000010000 */
.L_x_3225:
[----:B------:R-:W-:Y:S05]  /*3dd0*/  BSYNC B0 ;  /* 0x0000000000007941 */ /* 0x000fea0003800000 */
.L_x_3224:
[----:B------:R-:W-:Y:S05]  /*3de0*/  @!P2 BRA `(.L_x_3219) ;  /* 0x000002200000a947 */ /* 0x000fea0003800000 */
[----:B------:R-:W-:-:S06]  /*3df0*/  UIADD3 UR6, UR5, 0x1, URZ ;  /* 0x0000000105067890 */ /* 0x000fcc000fffe03f */
[----:B------:R-:W-:-:S04]  /*3e00*/  MOV R24, UR6 ;  /* 0x0000000600187c02 */ /* 0x000fc80008000f00 */
[----:B------:R-:W-:-:S13]  /*3e10*/  ISETP.EQ.OR P2, PT, R24, UR16, P3 ;  /* 0x0000001018007c0c */ /* 0x000fda0009f42670 */
[----:B------:R-:W1:Y:S01]  /*3e20*/  @!P2 S2R R27, SR_CTAID.Y ;  /* 0x00000000001ba919 */ /* 0x000e620000002600 */
[----:B------:R-:W-:Y:S01]  /*3e30*/  @!P2 MOV R25, 0x4 ;  /* 0x000000040019a802 */ /* 0x000fe20000000f00 */
[----:B-1----:R-:W-:Y:S01]  /*3e40*/  @!P2 IMAD R27, R24, c[0x0][0x10], R27 ;  /* 0x00000400181baa24 */ /* 0x002fe200078e021b */
[----:B------:R-:W-:-:S04]  /*3e50*/  MOV R24, UR4 ;  /* 0x0000000400187c02 */ /* 0x000fc80008000f00 */
[----:B------:R-:W-:-:S05]  /*3e60*/  @!P2 LOP3.LUT R24, R24, 0x1, RZ, 0xc0, !PT ;  /* 0x000000011818a812 */ /* 0x000fca00078ec0ff */
[----:B------:R-:W-:-:S04]  /*3e70*/  @!P2 IMAD R24, R24, c[0x0][0x10], RZ ;  /* 0x000004001818aa24 */ /* 0x000fc800078e02ff */
[----:B------:R-:W-:-:S05]  /*3e80*/  @!P2 IMAD R24, R24, c[0x0][0xc], RZ ;  /* 0x000003001818aa24 */ /* 0x000fca00078e02ff */
[----:B------:R-:W-:-:S05]  /*3e90*/  @!P2 SHF.L.U32 R24, R24, 0x1, RZ ;  /* 0x000000011818a819 */ /* 0x000fca00000006ff */
[----:B------:R-:W-:-:S06]  /*3ea0*/  @!P2 IMAD.WIDE R24, R24, R25, c[0x0][0x198] ;  /* 0x000066001818a625 */ /* 0x000fcc00078e0219 */
[----:B------:R-:W-:-:S06]  /*3eb0*/  @!P2 IMAD.WIDE.U32 R24, R27, 0x8, R24 ;  /* 0x000000081b18a825 */ /* 0x000fcc00078e0018 */
[----:B------:R-:W2:Y:S01]  /*3ec0*/  @!P2 LDG.E.64 R24, [R24.64] ;  /* 0x0000000c1818a981 */ /* 0x000ea2000c1e1b00 */
[----:B------:R-:W-:Y:S01]  /*3ed0*/  UIADD3 UR5, UR5, 0x2, URZ ;  /* 0x0000000205057890 */ /* 0x000fe2000fffe03f */
[----:B0-2---:R-:W-:-:S05]  /*3ee0*/  @!P2 FADD.FTZ R50, R50, R24 ;  /* 0x000000183232a221 */ /* 0x005fca0000010000 */
[----:B------:R-:W-:Y:S01]  /*3ef0*/  MOV R24, UR5 ;  /* 0x0000000500187c02 */ /* 0x000fe20008000f00 */
[----:B------:R-:W-:Y:S01]  /*3f00*/  @!P2 FADD.FTZ R51, R51, R25 ;  /* 0x000000193333a221 */ /* 0x000fe20000010000 */
[----:B------:R-:W-:Y:S02]  /*3f10*/  MOV R25, UR5 ;  /* 0x0000000500197c02 */ /* 0x000fe40008000f00 */
[----:B------:R-:W-:Y:S02]  /*3f20*/  ISETP.EQ.OR P1, PT, R24, UR16, P3 ;  /* 0x0000001018007c0c */ /* 0x000fe40009f22670 */
[----:B------:R-:W-:Y:S02]  /*3f30*/  MOV R24, UR4 ;  /* 0x0000000400187c02 */ /* 0x000fe40008000f00 */
[----:B------:R-:W-:-:S13]  /*3f40*/  ISETP.EQ.OR P1, PT, R26, 0x2, P1 ;  /* 0x000000021a00780c */ /* 0x000fda0000f22670 */
[----:B------:R-:W0:Y:S01]  /*3f50*/  @!P1 S2R R26, SR_CTAID.Y ;  /* 0x00000000001a9919 */ /* 0x000e220000002600 */
[----:B------:R-:W-:-:S05]  /*3f60*/  @!P1 LOP3.LUT R24, R24, 0x1, RZ, 0xc0, !PT ;  /* 0x0000000118189812 */ /* 0x000fca00078ec0ff */
[----:B------:R-:W-:-:S04]  /*3f70*/  @!P1 IMAD R24, R24, c[0x0][0x10], RZ ;  /* 0x0000040018189a24 */ /* 0x000fc800078e02ff */
[----:B------:R-:W-:-:S05]  /*3f80*/  @!P1 IMAD R24, R24, c[0x0][0xc], RZ ;  /* 0x0000030018189a24 */ /* 0x000fca00078e02ff */
[----:B------:R-:W-:Y:S01]  /*3f90*/  @!P1 SHF.L.U32 R24, R24, 0x1, RZ ;  /* 0x0000000118189819 */ /* 0x000fe200000006ff */
[----:B0-----:R-:W-:Y:S01]  /*3fa0*/  @!P1 IMAD R26, R25, c[0x0][0x10], R26 ;  /* 0x00000400191a9a24 */ /* 0x001fe200078e021a */
[----:B------:R-:W-:-:S05]  /*3fb0*/  @!P1 MOV R25, 0x4 ;  /* 0x0000000400199802 */ /* 0x000fca0000000f00 */
[----:B------:R-:W-:-:S06]  /*3fc0*/  @!P1 IMAD.WIDE R24, R24, R25, c[0x0][0x198] ;  /* 0x0000660018189625 */ /* 0x000fcc00078e0219 */
[----:B------:R-:W-:-:S06]  /*3fd0*/  @!P1 IMAD.WIDE.U32 R24, R26, 0x8, R24 ;  /* 0x000000081a189825 */ /* 0x000fcc00078e0018 */
[----:B------:R-:W2:Y:S02]  /*3fe0*/  @!P1 LDG.E.64 R24, [R24.64] ;  /* 0x0000000c18189981 */ /* 0x000ea4000c1e1b00 */
[----:B--2---:R-:W-:Y:S02]  /*3ff0*/  @!P1 FADD.FTZ R50, R50, R24 ;  /* 0x0000001832329221 */ /* 0x004fe40000010000 */
[----:B------:R-:W-:Y:S02]  /*4000*/  @!P1 FADD.FTZ R51, R51, R25 ;  /* 0x0000001933339221 */ /* 0x000fe40000010000 */
.L_x_3219:
[----:B------:R-:W-:Y:S01]  /*4010*/  LOP3.LUT P1, RZ, R81, UR16, RZ, 0xfc, !PT ;  /* 0x0000001051ff7c12 */ /* 0x000fe2000f82fcff */
[----:B------:R-:W-:Y:S01]  /*4020*/  IMAD.U32 R24, RZ, RZ, UR9 ;  /* 0x00000009ff187e24 */ /* 0x000fe2000f8e00ff */
[----:B------:R-:W-:Y:S01]  /*4030*/  ISETP.EQ.U32.AND P2, PT, RZ, c[0x0][0x168], PT ;  /* 0x00005a00ff007a0c */ /* 0x000fe20003f42070 */
[----:B------:R1:W-:Y:S01]  /*4040*/  @!P3 STS.64 [0xb0], R50 ;  /* 0x0000b032ff00b388 */ /* 0x0003e20000000a00 */
[----:B------:R-:W-:Y:S01]  /*4050*/  HFMA2.MMA R27, -RZ, RZ, 0, 2.384185791015625e-07 ;  /* 0x00000004ff1b7435 */ /* 0x000fe200000001ff */
[----:B------:R-:W-:Y:S02]  /*4060*/  IADD3 R26, R2, UR14, RZ ;  /* 0x0000000e021a7c10 */ /* 0x000fe4000fffe0ff */
[----:B------:R-:W-:-:S13]  /*4070*/  ISETP.EQ.OR.EX P1, PT, RZ, c[0x0][0x16c], P1, P2 ;  /* 0x00005b00ff007a0c */ /* 0x000fda0000f22720 */
[----:B------:R-:W-:Y:S01]  /*4080*/  @!P1 MOV R25, 0x8 ;  /* 0x0000000800199802 */ /* 0x000fe20000000f00 */
[----:B01----:R-:W-:Y:S02]  /*4090*/  @!P1 FMUL.FTZ R51, R51, c[0x0][0x1f4] ;  /* 0x00007d0033339a20 */ /* 0x003fe40000410000 */
[----:B------:R-:W-:Y:S02]  /*40a0*/  @!P1 FMUL.FTZ R50, R50, c[0x0][0x1f4] ;  /* 0x00007d0032329a20 */ /* 0x000fe40000410000 */
[----:B------:R-:W-:-:S05]  /*40b0*/  @!P1 IMAD.WIDE R24, R25, R24, c[0x0][0x168] ;  /* 0x00005a0019189625 */ /* 0x000fca00078e0218 */
[----:B------:R-:W-:Y:S04]  /*40c0*/  @!P1 STG.E.64 [R24.64], R50 ;  /* 0x0000003218009986 */ /* 0x000fe8000c101b0c */
[----:B------:R-:W-:Y:S06]  /*40d0*/  BAR.SYNC.DEFER_BLOCKING 0x0 ;  /* 0x0000000000007b1d */ /* 0x000fec0000010000 */
[----:B------:R-:W0:Y:S02]  /*40e0*/  LDS.64 R24, [0xb0] ;  /* 0x0000b000ff187984 */ /* 0x000e240000000a00 */
[----:B0-----:R-:W-:-:S04]  /*40f0*/  FMUL.FTZ R24, R24, c[0x0][0x1f4] ;  /* 0x00007d0018187a20 */ /* 0x001fc80000410000 */
[----:B------:R-:W0:Y:S02]  /*4100*/  R2UR UR5, R24 ;  /* 0x00000000180573c2 */ /* 0x000e2400000e0000 */
[----:B0-----:R-:W-:-:S05]  /*4110*/  MOV R24, UR5 ;  /* 0x0000000500187c02 */ /* 0x001fca0008000f00 */
[----:B------:R-:W-:-:S04]  /*4120*/  FMUL.FTZ R24, R24, UR5 ;  /* 0x0000000518187c20 */ /* 0x000fc80008410000 */
[----:B------:R-:W-:-:S05]  /*4130*/  FFMA.FTZ R24, R25, c[0x0][0x1f4], -R24 ;  /* 0x00007d0019187a23 */ /* 0x000fca0000010818 */
[----:B------:R-:W-:-:S13]  /*4140*/  FSETP.GTU.FTZ.AND P1, PT, R24, RZ, PT ;  /* 0x000000ff1800720b */ /* 0x000fda0003f3c000 */
[----:B------:R-:W-:Y:S01]  /*4150*/  VOTEU.ANY UP0, P1 ;  /* 0x00000000003f7886 */ /* 0x000fe20000800100 */
[----:B------:R-:W-:-:S13]  /*4160*/  PLOP3.LUT P1, PT, PT, PT, UP0, 0x80, 0x0 ;  /* 0x000000000000781c */ /* 0x000fda0003f2f008 */
[----:B------:R-:W-:-:S06]  /*4170*/  @P1 FADD.FTZ R24, R24, c[0x0][0x188] ;  /* 0x0000620018181621 */ /* 0x000fcc0000010000 */
[----:B------:R-:W0:Y:S02]  /*4180*/  @P1 MUFU.RSQ R24, R24 ;  /* 0x0000001800181308 */ /* 0x000e240000001400 */
[----:B0-----:R0:W1:Y:S02]  /*4190*/  @P1 R2UR UR7, R24 ;  /* 0x00000000180713c2 */ /* 0x00106400000e0000 */
[----:B0-----:R-:W-:-:S04]  /*41a0*/  IMAD.WIDE R24, R26, R27, c[0x0][0x178] ;  /* 0x00005e001a187625 */ /* 0x001fc800078e021b */
[----:B------:R-:W-:Y:S02]  /*41b0*/  IMAD.WIDE R26, R26, R27, c[0x0][0x180] ;  /* 0x000060001a1a7625 */ /* 0x000fe400078e021b */
[----:B------:R-:W2:Y:S04]  /*41c0*/  LDG.E.64 R24, [R24.64] ;  /* 0x0000000c18187981 */ /* 0x000ea8000c1e1b00 */
[----:B------:R-:W2:Y:S01]  /*41d0*/  LDG.E.64 R26, [R26.64] ;  /* 0x0000000c1a1a7981 */ /* 0x000ea2000c1e1b00 */
[----:B------:R-:W-:Y:S01]  /*41e0*/  ISETP.NE.AND P6, PT, RZ, UR17, PT ;  /* 0x00000011ff007c0c */ /* 0x000fe2000bfc5270 */
[----:B------:R-:W-:Y:S01]  /*41f0*/  UMOV UR6, 0x3f800000 ;  /* 0x3f80000000067882 */ /* 0x000fe20000000000 */
[--C-:B------:R-:W-:Y:S02]  /*4200*/  PRMT R50, RZ, 0x5410, R19.reuse ;  /* 0x00005410ff327816 */ /* 0x100fe40000000013 */
[----:B------:R-:W-:Y:S01]  /*4210*/  PRMT R19, RZ, 0x7610, R19 ;  /* 0x00007610ff137816 */ /* 0x000fe20000000013 */
[----:B-1----:R-:W-:-:S02]  /*4220*/  @UP0 UMOV UR6, UR7 ;  /* 0x0000000700060c82 */ /* 0x002fc40008000000 */
[----:B------:R-:W-:Y:S02]  /*4230*/  FADD.FTZ R50, R50, -UR5 ;  /* 0x8000000532327e21 */ /* 0x000fe40008010000 */
[----:B------:R-:W-:Y:S02]  /*4240*/  FADD.FTZ R19, R19, -UR5 ;  /* 0x8000000513137e21 */ /* 0x000fe40008010000 */
[----:B------:R-:W-:Y:S02]  /*4250*/  FMUL.FTZ R50, R50, UR6 ;  /* 0x0000000632327c20 */ /* 0x000fe40008410000 */
[----:B------:R-:W-:Y:S02]  /*4260*/  FMUL.FTZ R19, R19, UR6 ;  /* 0x0000000613137c20 */ /* 0x000fe40008410000 */
[----:B--2---:R-:W-:Y:S02]  /*4270*/  FFMA.FTZ R50, R24, R50, R26 ;  /* 0x0000003218327223 */ /* 0x004fe4000001001a */
[----:B------:R-:W-:Y:S01]  /*4280*/  FFMA.FTZ R19, R25, R19, R27 ;  /* 0x0000001319137223 */ /* 0x000fe2000001001b */
[----:B------:R-:W-:Y:S05]  /*4290*/  @!P6 BRA `(.L_x_3226) ;  /* 0x000000a00000e947 */ /* 0x000fea0003800000 */
        /* <DEDUP_REMOVED lines=10> */
.L_x_3226:
[----:B------:R-:W-:Y:S01]  /*4340*/  BSSY B0, `(.L_x_3227) ;  /* 0x000000d000007945 */ /* 0x000fe20003800000 */
[----:B------:R-:W-:Y:S05]  /*4350*/  @!P0 BRA `(.L_x_3228) ;  /* 0x000000b000008947 */ /* 0x000fea0003800000 */
[----:B------:R-:W-:Y:S02]  /*4360*/  SHF.R.S32.HI R51, RZ, 0x1f, R0 ;  /* 0x0000001fff337819 */ /* 0x000fe40000011400 */
[----:B------:R-:W-:Y:S02]  /*4370*/  F2FP.BF16.PACK_AB R19, R19, R50 ;  /* 0x000000321313723e */ /* 0x000fe400000010ff */
[----:B------:R-:W-:Y:S01]  /*4380*/  MOV R50, R36 ;  /* 0x0000002400327202 */ /* 0x000fe20000000f00 */
[----:B------:R-:W-:Y:S01]  /*4390*/  IMAD R52, R51, c[0x0][0x1c0], RZ ;  /* 0x0000700033347a24 */ /* 0x000fe200078e02ff */
[----:B------:R-:W-:-:S03]  /*43a0*/  MOV R51, R35 ;  /* 0x0000002300337202 */ /* 0x000fc60000000f00 */
[C---:B------:R-:W-:Y:S02]  /*43b0*/  IMAD R52, R0.reuse, c[0x0][0x1c4], R52 ;  /* 0x0000710000347a24 */ /* 0x040fe400078e0234 */
[----:B------:R-:W-:-:S05]  /*43c0*/  IMAD.WIDE.U32 R50, R0, c[0x0][0x1c0], R50 ;  /* 0x0000700000327a25 */ /* 0x000fca00078e0032 */
[----:B------:R-:W-:Y:S02]  /*43d0*/  IADD3 R51, R51, R52, RZ ;  /* 0x0000003433337210 */ /* 0x000fe40007ffe0ff */
[----:B------:R-:W-:-:S04]  /*43e0*/  LEA R52, P1, R50, c[0x0][0x160], 0x1 ;  /* 0x0000580032347a11 */ /* 0x000fc800078208ff */
[----:B------:R-:W-:-:S05]  /*43f0*/  LEA.HI.X R53, R50, c[0x0][0x164], R51, 0x1, P1 ;  /* 0x0000590032357a11 */ /* 0x000fca00008f0c33 */
[----:B------:R0:W-:Y:S04]  /*4400*/  STG.E [R52.64], R19 ;  /* 0x0000001334007986 */ /* 0x0001e8000c10190c */
.L_x_3228:
[----:B------:R-:W-:Y:S05]  /*4410*/  BSYNC B0 ;  /* 0x0000000000007941 */ /* 0x000fea0003800000 */
.L_x_3227:
[--C-:B0-----:R-:W-:Y:S02]  /*4420*/  PRMT R19, RZ, 0x5410, R10.reuse ;  /* 0x00005410ff137816 */ /* 0x101fe4000000000a */
[----:B------:R-:W-:Y:S02]  /*4430*/  PRMT R10, RZ, 0x7610, R10 ;  /* 0x00007610ff0a7816 */ /* 0x000fe4000000000a */
[----:B------:R-:W-:Y:S01]  /*4440*/  ISETP.GE.U32.AND P1, PT, R77, c[0x0][0x1c8], PT ;  /* 0x000072004d007a0c */ /* 0x000fe20003f26070 */
[----:B------:R-:W-:Y:S02]  /*4450*/  FADD.FTZ R19, R19, -UR5 ;  /* 0x8000000513137e21 */ /* 0x000fe40008010000 */
[----:B------:R-:W-:Y:S01]  /*4460*/  FADD.FTZ R10, R10, -UR5 ;  /* 0x800000050a0a7e21 */ /* 0x000fe20008010000 */
[----:B------:R-:W-:Y:S01]  /*4470*/  ISETP.GE.AND.EX P1, PT, R78, c[0x0][0x1cc], PT, P1 ;  /* 0x000073004e007a0c */ /* 0x000fe20003f26310 */
[----:B------:R-:W-:Y:S02]  /*4480*/  FMUL.FTZ R19, R19, UR6 ;  /* 0x0000000613137c20 */ /* 0x000fe40008410000 */
[----:B------:R-:W-:Y:S01]  /*4490*/  FMUL.FTZ R10, R10, UR6 ;  /* 0x000000060a0a7c20 */ /* 0x000fe20008410000 */
        /* <DEDUP_REMOVED lines=14> */
.L_x_3229:
        /* <DEDUP_REMOVED lines=12> */
.L_x_3231:
[----:B------:R-:W-:Y:S05]  /*4640*/  BSYNC B0 ;  /* 0x0000000000007941 */ /* 0x000fea0003800000 */
.L_x_3230:
        /* <DEDUP_REMOVED lines=22> */
.L_x_3232:
        /* <DEDUP_REMOVED lines=12> */
.L_x_3234:
[----:B------:R-:W-:Y:S05]  /*4870*/  BSYNC B0 ;  /* 0x0000000000007941 */ /* 0x000fea0003800000 */
.L_x_3233:
[--C-:B------:R-:W-:Y:S02]  /*4880*/  PRMT R10, RZ, 0x5410, R12.reuse ;  /* 0x00005410ff0a7816 */ /* 0x100fe4000000000c */
        /* <DEDUP_REMOVED lines=12> */
[----:B------:R-:W1:Y:S02]  /*4950*/  MUFU.EX2 R11, R11 ;  /* 0x0000000b000b7308 */ /* 0x000e640000000800 */
[----:B-1----:R-:W-:-:S06]  /*4960*/  FADD.FTZ R11, R11, 1 ;  /* 0x3f8000000b0b7421 */ /* 0x002fcc0000010000 */
[----:B------:R-:W1:Y:S02]  /*4970*/  MUFU.RCP R11, R11 ;  /* 0x0000000b000b7308 */ /* 0x000e640000001000 */
[----:B-1----:R-:W-:Y:S02]  /*4980*/  FMUL.FTZ R10, R10, R11 ;  /* 0x0000000b0a0a7220 */ /* 0x002fe40000410000 */
[----:B------:R-:W-:-:S06]  /*4990*/  FMUL.FTZ R11, R12, -1.4426950216293334961 ;  /* 0xbfb8aa3b0c0b7820 */ /* 0x000fcc0000410000 */
[----:B------:R-:W1:Y:S02]  /*49a0*/  MUFU.EX2 R11, R11 ;  /* 0x0000000b000b7308 */ /* 0x000e640000000800 */
[----:B-1----:R-:W-:-:S06]  /*49b0*/  FADD.FTZ R11, R11, 1 ;  /* 0x3f8000000b0b7421 */ /* 0x002fcc0000010000 */
[----:B------:R-:W1:Y:S02]  /*49c0*/  MUFU.RCP R11, R11 ;  /* 0x0000000b000b7308 */ /* 0x000e640000001000 */
[----:B-1----:R-:W-:-:S06]  /*49d0*/  FMUL.FTZ R12, R12, R11 ;  /* 0x0000000b0c0c7220 */ /* 0x002fcc0000410000 */
.L_x_3235:
[----:B------:R-:W-:Y:S01]  /*49e0*/  BSSY B0, `(.L_x_3236) ;  /* 0x000000c000007945 */ /* 0x000fe20003800000 */
[----:B------:R-:W-:Y:S05]  /*49f0*/  @P1 BRA `(.L_x_3237) ;  /* 0x000000a000001947 */ /* 0x000fea0003800000 */
[----:B------:R-:W-:Y:S01]  /*4a00*/  F2FP.BF16.PACK_AB R12, R12, R10 ;  /* 0x0000000a0c0c723e */ /* 0x000fe200000010ff */
[----:B0-----:R-:W-:Y:S01]  /*4a10*/  IMAD R19, R80, c[0x0][0x1c0], RZ ;  /* 0x0000700050137a24 */ /* 0x001fe200078e02ff */
[----:B------:R-:W-:Y:S01]  /*4a20*/  MOV R10, R36 ;  /* 0x00000024000a7202 */ /* 0x000fe20000000f00 */
[----:B------:R-:W-:Y:S02]  /*4a30*/  IMAD.MOV.U32 R11, RZ, RZ, R35 ;  /* 0x000000ffff0b7224 */ /* 0x000fe400078e0023 */
[C---:B------:R-:W-:Y:S02]  /*4a40*/  IMAD R19, R75.reuse, c[0x0][0x1c4], R19 ;  /* 0x000071004b137a24 */ /* 0x040fe400078e0213 */
[----:B------:R-:W-:-:S05]  /*4a50*/  IMAD.WIDE.U32 R10, R75, c[0x0][0x1c0], R10 ;  /* 0x000070004b0a7a25 */ /* 0x000fca00078e000a */
[----:B------:R-:W-:Y:S02]  /*4a60*/  IADD3 R19, R11, R19, RZ ;  /* 0x000000130b137210 */ /* 0x000fe40007ffe0ff */
[----:B------:R-:W-:-:S04]  /*4a70*/  LEA R50, P1, R10, c[0x0][0x160], 0x1 ;  /* 0x000058000a327a11 */ /* 0x000fc800078208ff */
[----:B------:R-:W-:-:S05]  /*4a80*/  LEA.HI.X R51, R10, c[0x0][0x164], R19, 0x1, P1 ;  /* 0x000059000a337a11 */ /* 0x000fca00008f0c13 */
[----:B------:R0:W-:Y:S04]  /*4a90*/  STG.E [R50.64], R12 ;  /* 0x0000000c32007986 */ /* 0x0001e8000c10190c */
.L_x_3237:
[----:B------:R-:W-:Y:S05]  /*4aa0*/  BSYNC B0 ;  /* 0x0000000000007941 */ /* 0x000fea0003800000 */
.L_x_3236:
        /* <DEDUP_REMOVED lines=9> */
[----:B0-----:R-:W-:-:S02]  /*4b40*/  FFMA.FTZ R19, R24, R10, R26 ;  /* 0x0000000a18137223 */ /* 0x001fc4000001001a */
        /* <DEDUP_REMOVED lines=12> */
.L_x_3238:
        /* <DEDUP_REMOVED lines=12> */
.L_x_3240:
[----:B------:R-:W-:Y:S05]  /*4cd0*/  BSYNC B0 ;  /* 0x0000000000007941 */ /* 0x000fea0003800000 */
.L_x_3239:
[--C-:B------:R-:W-:Y:S02]  /*4ce0*/  PRMT R10, RZ, 0x5410, R14.reuse ;  /* 0x00005410ff0a7816 */ /* 0x100fe4000000000e */
[----:B------:R-:W-:Y:S02]  /*4cf0*/  PRMT R11, RZ, 0x7610, R14 ;  /* 0x00007610ff0b7816 */ /* 0x000fe4000000000e */
[--C-:B------:R-:W-:Y:S01]  /*4d00*/  PRMT R14, RZ, 0x5410, R15.reuse ;  /* 0x00005410ff0e7816 */ /* 0x100fe2000000000f */
[----:B------:R-:W-:Y:S01]  /*4d10*/  FADD.FTZ R10, R10, -UR5 ;  /* 0x800000050a0a7e21 */ /* 0x000fe20008010000 */
[----:B------:R-:W-:Y:S01]  /*4d20*/  PRMT R15, RZ, 0x7610, R15 ;  /* 0x00007610ff0f7816 */ /* 0x000fe2000000000f */
[----:B------:R-:W-:Y:S01]  /*4d30*/  FADD.FTZ R11, R11, -UR5 ;  /* 0x800000050b0b7e21 */ /* 0x000fe20008010000 */
[----:B------:R-:W-:Y:S01]  /*4d40*/  ISETP.GE.U32.AND P1, PT, R73, c[0x0][0x1c8], PT ;  /* 0x0000720049007a0c */ /* 0x000fe20003f26070 */
[----:B------:R-:W-:Y:S01]  /*4d50*/  FADD.FTZ R14, R14, -UR5 ;  /* 0x800000050e0e7e21 */ /* 0x000fe20008010000 */
[----:B------:R-:W-:Y:S01]  /*4d60*/  ISETP.GE.U32.AND P2, PT, R72, c[0x0][0x1c8], PT ;  /* 0x0000720048007a0c */ /* 0x000fe20003f46070 */
[----:B------:R-:W-:Y:S01]  /*4d70*/  FADD.FTZ R15, R15, -UR5 ;  /* 0x800000050f0f7e21 */ /* 0x000fe20008010000 */
[----:B------:R-:W-:Y:S01]  /*4d80*/  ISETP.GE.AND.EX P3, PT, R91, c[0x0][0x1cc], PT, P1 ;  /* 0x000073005b007a0c */ /* 0x000fe20003f66310 */
[----:B------:R-:W-:Y:S01]  /*4d90*/  FMUL.FTZ R10, R10, UR6 ;  /* 0x000000060a0a7c20 */ /* 0x000fe20008410000 */
[----:B------:R-:W-:Y:S01]  /*4da0*/  ISETP.GE.AND.EX P4, PT, R84, c[0x0][0x1cc], PT, P2 ;  /* 0x0000730054007a0c */ /* 0x000fe20003f86320 */
[----:B------:R-:W-:Y:S01]  /*4db0*/  FMUL.FTZ R11, R11, UR6 ;  /* 0x000000060b0b7c20 */ /* 0x000fe20008410000 */
[----:B------:R-:W-:Y:S01]  /*4dc0*/  ISETP.GE.U32.AND P2, PT, R71, c[0x0][0x1c8], PT ;  /* 0x0000720047007a0c */ /* 0x000fe20003f46070 */
[----:B------:R-:W-:Y:S01]  /*4dd0*/  FMUL.FTZ R14, R14, UR6 ;  /* 0x000000060e0e7c20 */ /* 0x000fe20008410000 */
[----:B------:R-:W-:Y:S01]  /*4de0*/  ISETP.GE.U32.AND P1, PT, R70, c[0x0][0x1c8], PT ;  /* 0x0000720046007a0c */ /* 0x000fe20003f26070 */
[----:B------:R-:W-:Y:S01]  /*4df0*/  FMUL.FTZ R15, R15, UR6 ;  /* 0x000000060f0f7c20 */ /* 0x000fe20008410000 */
[C---:B------:R-:W-:Y:S01]  /*4e00*/  ISETP.GT.U32.OR P3, PT, R81.reuse, 0x22f, P3 ;  /* 0x0000022f5100780c */ /* 0x040fe20001f64470 */
[----:B0-----:R-:W-:Y:S01]  /*4e10*/  FFMA.FTZ R19, R24, R10, R26 ;  /* 0x0000000a18137223 */ /* 0x001fe2000001001a */
[----:B------:R-:W-:Y:S01]  /*4e20*/  ISETP.GT.U32.OR P4, PT, R81, 0x22f, P4 ;  /* 0x0000022f5100780c */ /* 0x000fe20002784470 */
        /* <DEDUP_REMOVED lines=12> */
.L_x_3241:
        /* <DEDUP_REMOVED lines=12> */
.L_x_3243:
[----:B------:R-:W-:Y:S05]  /*4fb0*/  BSYNC B0 ;  /* 0x0000000000007941 */ /* 0x000fea0003800000 */
.L_x_3242:
[----:B------:R-:W-:Y:S02]  /*4fc0*/  FFMA.FTZ R14, R24, R14, R26 ;  /* 0x0000000e180e7223 */ /* 0x000fe4000001001a */
[----:B------:R-:W-:Y:S01]  /*4fd0*/  FFMA.FTZ R15, R25, R15, R27 ;  /* 0x0000000f190f7223 */ /* 0x000fe2000001001b */
[----:B------:R-:W-:Y:S05]  /*4fe0*/  @!P6 BRA `(.L_x_3244) ;  /* 0x000000a00000e947 */ /* 0x000fea0003800000 */
        /* <DEDUP_REMOVED lines=10> */
.L_x_3244:
        /* <DEDUP_REMOVED lines=12> */
.L_x_3246:
[----:B------:R-:W-:Y:S05]  /*5150*/  BSYNC B0 ;  /* 0x0000000000007941 */ /* 0x000fea0003800000 */
.L_x_3245:
[--C-:B------:R-:W-:Y:S02]  /*5160*/  PRMT R10, RZ, 0x5410, R16.reuse ;  /* 0x00005410ff0a7816 */ /* 0x100fe40000000010 */
[----:B------:R-:W-:Y:S02]  /*5170*/  PRMT R11, RZ, 0x7610, R16 ;  /* 0x00007610ff0b7816 */ /* 0x000fe40000000010 */
[--C-:B0-----:R-:W-:Y:S01]  /*5180*/  PRMT R14, RZ, 0x5410, R17.reuse ;  /* 0x00005410ff0e7816 */ /* 0x101fe20000000011 */
[----:B------:R-:W-:Y:S01]  /*5190*/  FADD.FTZ R10, R10, -UR5 ;  /* 0x800000050a0a7e21 */ /* 0x000fe20008010000 */
[----:B------:R-:W-:Y:S01]  /*51a0*/  PRMT R15, RZ, 0x7610, R17 ;  /* 0x00007610ff0f7816 */ /* 0x000fe20000000011 */
[----:B------:R-:W-:Y:S01]  /*51b0*/  FADD.FTZ R11, R11, -UR5 ;  /* 0x800000050b0b7e21 */ /* 0x000fe20008010000 */
[----:B------:R-:W-:Y:S01]  /*51c0*/  ISETP.GE.AND.EX P2, PT, R88, c[0x0][0x1cc], PT, P2 ;  /* 0x0000730058007a0c */ /* 0x000fe20003f46320 */
[----:B------:R-:W-:Y:S01]  /*51d0*/  FMUL.FTZ R10, R10, UR6 ;  /* 0x000000060a0a7c20 */ /* 0x000fe20008410000 */
[----:B------:R-:W-:Y:S01]  /*51e0*/  ISETP.GE.AND.EX P1, PT, R90, c[0x0][0x1cc], PT, P1 ;  /* 0x000073005a007a0c */ /* 0x000fe20003f26310 */
[----:B------:R-:W-:Y:S01]  /*51f0*/  FMUL.FTZ R11, R11, UR6 ;  /* 0x000000060b0b7c20 */ /* 0x000fe20008410000 */
[C---:B------:R-:W-:Y:S01]  /*5200*/  ISETP.GT.U32.OR P2, PT, R81.reuse, 0x22f, P2 ;  /* 0x0000022f5100780c */ /* 0x040fe20001744470 */
[----:B------:R-:W-:Y:S01]  /*5210*/  FADD.FTZ R14, R14, -UR5 ;  /* 0x800000050e0e7e21 */ /* 0x000fe20008010000 */
[----:B------:R-:W-:Y:S01]  /*5220*/  ISETP.GT.U32.OR P1, PT, R81, 0x22f, P1 ;  /* 0x0000022f5100780c */ /* 0x000fe20000f24470 */
[----:B------:R-:W-:-:S02]  /*5230*/  FADD.FTZ R15, R15, -UR5 ;  /* 0x800000050f0f7e21 */ /* 0x000fc40008010000 */
[----:B------:R-:W-:Y:S02]  /*5240*/  FFMA.FTZ R16, R24, R10, R26 ;  /* 0x0000000a18107223 */ /* 0x000fe4000001001a */
        /* <DEDUP_REMOVED lines=12> */
.L_x_3247:
        /* <DEDUP_REMOVED lines=12> */
.L_x_3249:
[----:B------:R-:W-:Y:S05]  /*53d0*/  BSYNC B0 ;  /* 0x0000000000007941 */ /* 0x000fea0003800000 */
.L_x_3248:
[----:B------:R-:W-:Y:S01]  /*53e0*/  FMUL.FTZ R10, R14, UR6 ;  /* 0x000000060e0a7c20 */ /* 0x000fe20008410000 */
[--C-:B------:R-:W-:Y:S01]  /*53f0*/  PRMT R14, RZ, 0x5410, R18.reuse ;  /* 0x00005410ff0e7816 */ /* 0x100fe20000000012 */
[----:B------:R-:W-:Y:S01]  /*5400*/  FMUL.FTZ R15, R15, UR6 ;  /* 0x000000060f0f7c20 */ /* 0x000fe20008410000 */
[----:B------:R-:W-:Y:S01]  /*5410*/  PRMT R18, RZ, 0x7610, R18 ;  /* 0x00007610ff127816 */ /* 0x000fe20000000012 */
        /* <DEDUP_REMOVED lines=13> */
.L_x_3250:
        /* <DEDUP_REMOVED lines=12> */
.L_x_3252:
[----:B------:R-:W-:Y:S05]  /*55b0*/  BSYNC B0 ;  /* 0x0000000000007941 */ /* 0x000fea0003800000 */
.L_x_3251:
[--C-:B------:R-:W-:Y:S01]  /*55c0*/  PRMT R10, RZ, 0x5410, R20.reuse ;  /* 0x00005410ff0a7816 */ /* 0x100fe20000000014 */
[----:B------:R-:W-:Y:S01]  /*55d0*/  FADD.FTZ R14, R14, -UR5 ;  /* 0x800000050e0e7e21 */ /* 0x000fe20008010000 */
[----:B------:R-:W-:Y:S01]  /*55e0*/  PRMT R20, RZ, 0x7610, R20 ;  /* 0x00007610ff147816 */ /* 0x000fe20000000014 */
[----:B------:R-:W-:Y:S01]  /*55f0*/  FADD.FTZ R18, R18, -UR5 ;  /* 0x8000000512127e21 */ /* 0x000fe20008010000 */
[----:B------:R-:W-:Y:S01]  /*5600*/  ISETP.GE.U32.AND P1, PT, R69, c[0x0][0x1c8], PT ;  /* 0x0000720045007a0c */ /* 0x000fe20003f26070 */
[----:B------:R-:W-:Y:S01]  /*5610*/  FADD.FTZ R11, R10, -UR5 ;  /* 0x800000050a0b7e21 */ /* 0x000fe20008010000 */
[----:B------:R-:W-:Y:S01]  /*5620*/  ISETP.GE.U32.AND P2, PT, R68, c[0x0][0x1c8], PT ;  /* 0x0000720044007a0c */ /* 0x000fe20003f46070 */
[----:B0-----:R-:W-:Y:S01]  /*5630*/  FADD.FTZ R15, R20, -UR5 ;  /* 0x80000005140f7e21 */ /* 0x001fe20008010000 */
[----:B------:R-:W-:Y:S01]  /*5640*/  SHF.R.S32.HI R17, RZ, 0x1f, R68 ;  /* 0x0000001fff117819 */ /* 0x000fe20000011444 */
[----:B------:R-:W-:Y:S01]  /*5650*/  FMUL.FTZ R10, R14, UR6 ;  /* 0x000000060e0a7c20 */ /* 0x000fe20008410000 */
[----:B------:R-:W-:Y:S01]  /*5660*/  ISETP.GE.AND.EX P3, PT, R93, c[0x0][0x1cc], PT, P1 ;  /* 0x000073005d007a0c */ /* 0x000fe20003f66310 */
[----:B------:R-:W-:Y:S01]  /*5670*/  FMUL.FTZ R18, R18, UR6 ;  /* 0x0000000612127c20 */ /* 0x000fe20008410000 */
[----:B------:R-:W-:Y:S01]  /*5680*/  ISETP.GE.AND.EX P4, PT, R17, c[0x0][0x1cc], PT, P2 ;  /* 0x0000730011007a0c */ /* 0x000fe20003f86320 */
[----:B------:R-:W-:Y:S01]  /*5690*/  FMUL.FTZ R14, R11, UR6 ;  /* 0x000000060b0e7c20 */ /* 0x000fe20008410000 */
[----:B------:R-:W-:Y:S01]  /*56a0*/  ISETP.GE.U32.AND P2, PT, R67, c[0x0][0x1c8], PT ;  /* 0x0000720043007a0c */ /* 0x000fe20003f46070 */
[----:B------:R-:W-:Y:S01]  /*56b0*/  FMUL.FTZ R15, R15, UR6 ;  /* 0x000000060f0f7c20 */ /* 0x000fe20008410000 */
[----:B------:R-:W-:Y:S01]  /*56c0*/  ISETP.GE.U32.AND P1, PT, R66, c[0x0][0x1c8], PT ;  /* 0x0000720042007a0c */ /* 0x000fe20003f26070 */
[----:B------:R-:W-:Y:S01]  /*56d0*/  FFMA.FTZ R16, R24, R10, R26 ;  /* 0x0000000a18107223 */ /* 0x000fe2000001001a */
[----:B------:R-:W-:Y:S01]  /*56e0*/  ISETP.GT.U32.OR P3, PT, R81, 0x22f, P3 ;  /* 0x0000022f5100780c */ /* 0x000fe20001f64470 */
[----:B------:R-:W-:Y:S01]  /*56f0*/  FFMA.FTZ R18, R25, R18, R27 ;  /* 0x0000001219127223 */ /* 0x000fe2000001001b */
[----:B------:R-:W-:Y:S01]  /*5700*/  ISETP.GT.U32.OR P4, PT, R81, 0x22f, P4 ;  /* 0x0000022f5100780c */ /* 0x000fe20002784470 */
[----:B------:R-:W-:Y:S09]  /*5710*/  @!P6 BRA `(.L_x_3253) ;  /* 0x000000a00000e947 */ /* 0x000ff20003800000 */
        /* <DEDUP_REMOVED lines=10> */
.L_x_3253:
        /* <DEDUP_REMOVED lines=12> */
.L_x_3255:
[----:B------:R-:W-:Y:S05]  /*5880*/  BSYNC B0 ;  /* 0x0000000000007941 */ /* 0x000fea0003800000 */
.L_x_3254:
        /* <DEDUP_REMOVED lines=13> */
.L_x_3256:
[----:B------:R-:W-:Y:S01]  /*5960*/  BSSY B0, `(.L_x_3257) ;  /* 0x000000c000007945 */ /* 0x000fe20003800000 */
[----:B------:R-:W-:Y:S05]  /*5970*/  @P4 BRA `(.L_x_3258) ;  /* 0x000000a000004947 */ /* 0x000fea0003800000 */
[----:B------:R-:W-:Y:S01]  /*5980*/  IMAD R11, R17, c[0x0][0x1c0], RZ ;  /* 0x00007000110b7a24 */ /* 0x000fe200078e02ff */
[----:B------:R-:W-:Y:S02]  /*5990*/  MOV R10, R36 ;  /* 0x00000024000a7202 */ /* 0x000fe40000000f00 */
[----:B------:R-:W-:Y:S01]  /*59a0*/  F2FP.BF16.PACK_AB R14, R15, R14 ;  /* 0x0000000e0f0e723e */ /* 0x000fe200000010ff */
[----:B0-----:R-:W-:Y:S01]  /*59b0*/  IMAD R13, R68, c[0x0][0x1c4], R11 ;  /* 0x00007100440d7a24 */ /* 0x001fe200078e020b */
[----:B------:R-:W-:-:S05]  /*59c0*/  MOV R11, R35 ;  /* 0x00000023000b7202 */ /* 0x000fca0000000f00 */
[----:B------:R-:W-:-:S05]  /*59d0*/  IMAD.WIDE.U32 R10, R68, c[0x0][0x1c0], R10 ;  /* 0x00007000440a7a25 */ /* 0x000fca00078e000a */
[----:B------:R-:W-:Y:S02]  /*59e0*/  IADD3 R13, R11, R13, RZ ;  /* 0x0000000d0b0d7210 */ /* 0x000fe40007ffe0ff */
[----:B------:R-:W-:-:S04]  /*59f0*/  LEA R12, P3, R10, c[0x0][0x160], 0x1 ;  /* 0x000058000a0c7a11 */ /* 0x000fc800078608ff */
[----:B------:R-:W-:-:S05]  /*5a00*/  LEA.HI.X R13, R10, c[0x0][0x164], R13, 0x1, P3 ;  /* 0x000059000a0d7a11 */ /* 0x000fca00018f0c0d */
[----:B------:R0:W-:Y:S04]  /*5a10*/  STG.E [R12.64], R14 ;  /* 0x0000000e0c007986 */ /* 0x0001e8000c10190c */
.L_x_3258:
[----:B------:R-:W-:Y:S05]  /*5a20*/  BSYNC B0 ;  /* 0x0000000000007941 */ /* 0x000fea0003800000 */
.L_x_3257:
[--C-:B------:R-:W-:Y:S02]  /*5a30*/  PRMT R10, RZ, 0x5410, R21.reuse ;  /* 0x00005410ff0a7816 */ /* 0x100fe40000000015 */
[----:B0-----:R-:W-:Y:S02]  /*5a40*/  PRMT R12, RZ, 0x7610, R21 ;  /* 0x00007610ff0c7816 */ /* 0x001fe40000000015 */
[--C-:B------:R-:W-:Y:S01]  /*5a50*/  PRMT R14, RZ, 0x5410, R22.reuse ;  /* 0x00005410ff0e7816 */ /* 0x100fe20000000016 */
        /* <DEDUP_REMOVED lines=24> */
.L_x_3259:
        /* <DEDUP_REMOVED lines=12> */
.L_x_3261:
[----:B------:R-:W-:Y:S05]  /*5ca0*/  BSYNC B0 ;  /* 0x0000000000007941 */ /* 0x000fea0003800000 */
.L_x_3260:
[----:B------:R-:W-:Y:S01]  /*5cb0*/  FMUL.FTZ R11, R14, UR6 ;  /* 0x000000060e0b7c20 */ /* 0x000fe20008410000 */
[--C-:B------:R-:W-:Y:S01]  /*5cc0*/  PRMT R80, RZ, 0x5410, R23.reuse ;  /* 0x00005410ff507816 */ /* 0x100fe20000000017 */
[----:B------:R-:W-:Y:S01]  /*5cd0*/  FMUL.FTZ R10, R15, UR6 ;  /* 0x000000060f0a7c20 */ /* 0x000fe20008410000 */
[----:B------:R-:W-:Y:S01]  /*5ce0*/  PRMT R16, RZ, 0x7610, R23 ;  /* 0x00007610ff107816 */ /* 0x000fe20000000017 */
        /* <DEDUP_REMOVED lines=13> */
.L_x_3262:
[----:B------:R-:W-:Y:S01]  /*5dc0*/  BSSY B0, `(.L_x_3263) ;  /* 0x000000c000007945 */ /* 0x000fe20003800000 */
[----:B------:R-:W-:Y:S05]  /*5dd0*/  @P1 BRA `(.L_x_3264) ;  /* 0x000000a000001947 */ /* 0x000fea0003800000 */
[----:B------:R-:W-:Y:S01]  /*5de0*/  MOV R10, R36 ;  /* 0x00000024000a7202 */ /* 0x000fe20000000f00 */
[----:B------:R-:W-:Y:S01]  /*5df0*/  IMAD R87, R87, c[0x0][0x1c0], RZ ;  /* 0x0000700057577a24 */ /* 0x000fe200078e02ff */
[----:B------:R-:W-:Y:S02]  /*5e00*/  MOV R11, R35 ;  /* 0x00000023000b7202 */ /* 0x000fe40000000f00 */
[----:B------:R-:W-:Y:S01]  /*5e10*/  F2FP.BF16.PACK_AB R15, R15, R14 ;  /* 0x0000000e0f0f723e */ /* 0x000fe200000010ff */
[C---:B------:R-:W-:Y:S02]  /*5e20*/  IMAD R87, R66.reuse, c[0x0][0x1c4], R87 ;  /* 0x0000710042577a24 */ /* 0x040fe400078e0257 */
[----:B------:R-:W-:-:S04]  /*5e30*/  IMAD.WIDE.U32 R10, R66, c[0x0][0x1c0], R10 ;  /* 0x00007000420a7a25 */ /* 0x000fc800078e000a */
[----:B------:R-:W-:Y:S01]  /*5e40*/  IMAD.IADD R87, R11, 0x1, R87 ;  /* 0x000000010b577824 */ /* 0x000fe200078e0257 */
[----:B0-----:R-:W-:-:S04]  /*5e50*/  LEA R12, P1, R10, c[0x0][0x160], 0x1 ;  /* 0x000058000a0c7a11 */ /* 0x001fc800078208ff */
[----:B------:R-:W-:-:S05]  /*5e60*/  LEA.HI.X R13, R10, c[0x0][0x164], R87, 0x1, P1 ;  /* 0x000059000a0d7a11 */ /* 0x000fca00008f0c57 */
[----:B------:R0:W-:Y:S04]  /*5e70*/  STG.E [R12.64], R15 ;  /* 0x0000000f0c007986 */ /* 0x0001e8000c10190c */
.L_x_3264:
[----:B------:R-:W-:Y:S05]  /*5e80*/  BSYNC B0 ;  /* 0x0000000000007941 */ /* 0x000fea0003800000 */
.L_x_3263:
[--C-:B------:R-:W-:Y:S01]  /*5e90*/  PRMT R79, RZ, 0x5410, R28.reuse ;  /* 0x00005410ff4f7816 */ /* 0x100fe2000000001c */
[----:B------:R-:W-:Y:S01]  /*5ea0*/  FADD.FTZ R80, R80, -UR5 ;  /* 0x8000000550507e21 */ /* 0x000fe20008010000 */
[----:B0-----:R-:W-:Y:S01]  /*5eb0*/  PRMT R17, RZ, 0x7610, R28 ;  /* 0x00007610ff117816 */ /* 0x001fe2000000001c */
[----:B------:R-:W-:Y:S01]  /*5ec0*/  FADD.FTZ R16, R16, -UR5 ;  /* 0x8000000510107e21 */ /* 0x000fe20008010000 */
[----:B------:R-:W-:Y:S01]  /*5ed0*/  PRMT R78, RZ, 0x5410, R29 ;  /* 0x00005410ff4e7816 */ /* 0x000fe2000000001d */
[----:B------:R-:W-:Y:S01]  /*5ee0*/  FADD.FTZ R79, R79, -UR5 ;  /* 0x800000054f4f7e21 */ /* 0x000fe20008010000 */
[----:B------:R-:W-:Y:S01]  /*5ef0*/  PRMT R53, RZ, 0x5410, R30 ;  /* 0x00005410ff357816 */ /* 0x000fe2000000001e */
[----:B------:R-:W-:Y:S01]  /*5f00*/  FMUL.FTZ R80, R80, UR6 ;  /* 0x0000000650507c20 */ /* 0x000fe20008410000 */
[----:B------:R-:W-:Y:S01]  /*5f10*/  PRMT R52, RZ, 0x5410, R31 ;  /* 0x00005410ff347816 */ /* 0x000fe2000000001f */
[----:B------:R-:W-:Y:S01]  /*5f20*/  FADD.FTZ R78, R78, -UR5 ;  /* 0x800000054e4e7e21 */ /* 0x000fe20008010000 */
        /* <DEDUP_REMOVED lines=28> */
[----:B------:R-:W-:Y:S01]  /*60f0*/  ISETP.GE.U32.AND P1, PT, R65, c[0x0][0x1c8], PT ;  /* 0x0000720041007a0c */ /* 0x000fe20003f26070 */
[----:B------:R-:W-:Y:S01]  /*6100*/  FADD.FTZ R50, R50, -UR5 ;  /* 0x8000000532327e21 */ /* 0x000fe20008010000 */
[----:B------:R-:W-:Y:S01]  /*6110*/  ISETP.GE.U32.AND P2, PT, R64, c[0x0][0x1c8], PT ;  /* 0x0000720040007a0c */ /* 0x000fe20003f46070 */
[----:B------:R-:W-:Y:S01]  /*6120*/  FADD.FTZ R18, R18, -UR5 ;  /* 0x8000000512127e21 */ /* 0x000fe20008010000 */
[----:B------:R-:W-:Y:S01]  /*6130*/  SHF.R.S32.HI R19, RZ, 0x1f, R65 ;  /* 0x0000001fff137819 */ /* 0x000fe20000011441 */
[----:B------:R-:W-:Y:S01]  /*6140*/  FMUL.FTZ R79, R79, UR6 ;  /* 0x000000064f4f7c20 */ /* 0x000fe20008410000 */
[----:B------:R-:W-:Y:S01]  /*6150*/  SHF.R.S32.HI R84, RZ, 0x1f, R64 ;  /* 0x0000001fff547819 */ /* 0x000fe20000011440 */
[----:B------:R-:W-:Y:S01]  /*6160*/  FMUL.FTZ R78, R78, UR6 ;  /* 0x000000064e4e7c20 */ /* 0x000fe20008410000 */
[----:B------:R-:W-:Y:S01]  /*6170*/  ISETP.GE.AND.EX P1, PT, R19, c[0x0][0x1cc], PT, P1 ;  /* 0x0000730013007a0c */ /* 0x000fe20003f26310 */
[----:B------:R-:W-:Y:S01]  /*6180*/  FMUL.FTZ R53, R53, UR6 ;  /* 0x0000000635357c20 */ /* 0x000fe20008410000 */
[----:B------:R-:W-:Y:S01]  /*6190*/  ISETP.GE.AND.EX P2, PT, R84, c[0x0][0x1cc], PT, P2 ;  /* 0x0000730054007a0c */ /* 0x000fe20003f46320 */
[----:B------:R-:W-:Y:S01]  /*61a0*/  FMUL.FTZ R52, R52, UR6 ;  /* 0x0000000634347c20 */ /* 0x000fe20008410000 */
[----:B------:R-:W-:Y:S01]  /*61b0*/  ISETP.GT.U32.OR P1, PT, R81, 0x22f, P1 ;  /* 0x0000022f5100780c */ /* 0x000fe20000f24470 */
[----:B------:R-:W-:Y:S01]  /*61c0*/  FMUL.FTZ R51, R51, UR6 ;  /* 0x0000000633337c20 */ /* 0x000fe20008410000 */
[----:B------:R-:W-:Y:S01]  /*61d0*/  ISETP.GT.U32.OR P2, PT, R81, 0x22f, P2 ;  /* 0x0000022f5100780c */ /* 0x000fe20001744470 */
[----:B------:R-:W-:-:S02]  /*61e0*/  FMUL.FTZ R10, R10, UR6 ;  /* 0x000000060a0a7c20 */ /* 0x000fc40008410000 */
[----:B------:R-:W-:Y:S02]  /*61f0*/  FMUL.FTZ R11, R11, UR6 ;  /* 0x000000060b0b7c20 */ /* 0x000fe40008410000 */
[----:B------:R-:W-:Y:S02]  /*6200*/  FMUL.FTZ R12, R12, UR6 ;  /* 0x000000060c0c7c20 */ /* 0x000fe40008410000 */
[----:B------:R-:W-:Y:S02]  /*6210*/  FMUL.FTZ R13, R13, UR6 ;  /* 0x000000060d0d7c20 */ /* 0x000fe40008410000 */
[----:B------:R-:W-:Y:S02]  /*6220*/  FMUL.FTZ R14, R14, UR6 ;  /* 0x000000060e0e7c20 */ /* 0x000fe40008410000 */
[----:B------:R-:W-:Y:S02]  /*6230*/  FMUL.FTZ R15, R15, UR6 ;  /* 0x000000060f0f7c20 */ /* 0x000fe40008410000 */
[----:B------:R-:W-:-:S02]  /*6240*/  FMUL.FTZ R20, R20, UR6 ;  /* 0x0000000614147c20 */ /* 0x000fc40008410000 */
[----:B------:R-:W-:Y:S02]  /*6250*/  FMUL.FTZ R21, R21, UR6 ;  /* 0x0000000615157c20 */ /* 0x000fe40008410000 */
[----:B------:R-:W-:Y:S02]  /*6260*/  FMUL.FTZ R22, R22, UR6 ;  /* 0x0000000616167c20 */ /* 0x000fe40008410000 */
[----:B------:R-:W-:Y:S02]  /*6270*/  FMUL.FTZ R23, R23, UR6 ;  /* 0x0000000617177c20 */ /* 0x000fe40008410000 */
[----:B------:R-:W-:Y:S02]  /*6280*/  FMUL.FTZ R28, R28, UR6 ;  /* 0x000000061c1c7c20 */ /* 0x000fe40008410000 */
[----:B------:R-:W-:Y:S02]  /*6290*/  FMUL.FTZ R50, R50, UR6 ;  /* 0x0000000632327c20 */ /* 0x000fe40008410000 */
[----:B------:R-:W-:-:S02]  /*62a0*/  FMUL.FTZ R18, R18, UR6 ;  /* 0x0000000612127c20 */ /* 0x000fc40008410000 */
[----:B------:R-:W-:Y:S02]  /*62b0*/  FADD.FTZ R17, R17, -UR5 ;  /* 0x8000000511117e21 */ /* 0x000fe40008010000 */
[----:B------:R-:W-:Y:S02]  /*62c0*/  FMUL.FTZ R16, R16, UR6 ;  /* 0x0000000610107c20 */ /* 0x000fe40008410000 */
[C-C-:B------:R-:W-:Y:S02]  /*62d0*/  FFMA.FTZ R80, R24.reuse, R80, R26.reuse ;  /* 0x0000005018507223 */ /* 0x140fe4000001001a */
[C-C-:B------:R-:W-:Y:S02]  /*62e0*/  FFMA.FTZ R79, R24.reuse, R79, R26.reuse ;  /* 0x0000004f184f7223 */ /* 0x140fe4000001001a */
[C-C-:B------:R-:W-:Y:S02]  /*62f0*/  FFMA.FTZ R78, R24.reuse, R78, R26.reuse ;  /* 0x0000004e184e7223 */ /* 0x140fe4000001001a */
[----:B------:R-:W-:-:S02]  /*6300*/  FFMA.FTZ R53, R24, R53, R26 ;  /* 0x0000003518357223 */ /* 0x000fc4000001001a */
[C-C-:B------:R-:W-:Y:S02]  /*6310*/  FFMA.FTZ R52, R24.reuse, R52, R26.reuse ;  /* 0x0000003418347223 */ /* 0x140fe4000001001a */
[C-C-:B------:R-:W-:Y:S02]  /*6320*/  FFMA.FTZ R51, R24.reuse, R51, R26.reuse ;  /* 0x0000003318337223 */ /* 0x140fe4000001001a */
        /* <DEDUP_REMOVED lines=12> */
[----:B------:R-:W-:Y:S02]  /*63f0*/  FFMA.FTZ R24, R24, R18, R26 ;  /* 0x0000001218187223 */ /* 0x000fe4000001001a */
[----:B------:R-:W-:Y:S02]  /*6400*/  FMUL.FTZ R26, R17, UR6 ;  /* 0x00000006111a7c20 */ /* 0x000fe40008410000 */
        /* <DEDUP_REMOVED lines=12> */
.L_x_3265:
        /* <DEDUP_REMOVED lines=12> */
.L_x_3267:
[----:B------:R-:W-:Y:S05]  /*6590*/  BSYNC B0 ;  /* 0x0000000000007941 */ /* 0x000fea0003800000 */
.L_x_3266:
        /* <DEDUP_REMOVED lines=12> */
.L_x_3268:
        /* <DEDUP_REMOVED lines=12> */
.L_x_3270:
[----:B------:R-:W-:Y:S05]  /*6720*/  BSYNC B0 ;  /* 0x0000000000007941 */ /* 0x000fea0003800000 */
.L_x_3269:
[----:B------:R-:W-:Y:S02]  /*6730*/  PRMT R16, RZ, 0x7610, R29 ;  /* 0x00007610ff107816 */ /* 0x000fe4000000001d */
[----:B------:R-:W-:Y:S02]  /*6740*/  PRMT R29, RZ, 0x7610, R30 ;  /* 0x00007610ff1d7816 */ /* 0x000fe4000000001e */
[----:B------:R-:W-:Y:S01]  /*6750*/  ISETP.GE.U32.AND P5, PT, R63, c[0x0][0x1c8], PT ;  /* 0x000072003f007a0c */ /* 0x000fe20003fa6070 */
[----:B------:R-:W-:Y:S01]  /*6760*/  FADD.FTZ R16, R16, -UR5 ;  /* 0x8000000510107e21 */ /* 0x000fe20008010000 */
[----:B------:R-:W-:Y:S01]  /*6770*/  ISETP.GE.U32.AND P3, PT, R62, c[0x0][0x1c8], PT ;  /* 0x000072003e007a0c */ /* 0x000fe20003f66070 */
[----:B------:R-:W-:Y:S01]  /*6780*/  FADD.FTZ R29, R29, -UR5 ;  /* 0x800000051d1d7e21 */ /* 0x000fe20008010000 */
[----:B------:R-:W-:Y:S01]  /*6790*/  ISETP.GE.U32.AND P4, PT, R61, c[0x0][0x1c8], PT ;  /* 0x000072003d007a0c */ /* 0x000fe20003f86070 */
[----:B------:R-:W-:Y:S01]  /*67a0*/  FMUL.FTZ R16, R16, UR6 ;  /* 0x0000000610107c20 */ /* 0x000fe20008410000 */
[----:B0-----:R-:W-:Y:S01]  /*67b0*/  SHF.R.S32.HI R18, RZ, 0x1f, R63 ;  /* 0x0000001fff127819 */ /* 0x001fe2000001143f */
[----:B------:R-:W-:Y:S01]  /*67c0*/  FMUL.FTZ R29, R29, UR6 ;  /* 0x000000061d1d7c20 */ /* 0x000fe20008410000 */
[----:B------:R-:W-:Y:S01]  /*67d0*/  SHF.R.S32.HI R80, RZ, 0x1f, R62 ;  /* 0x0000001fff507819 */ /* 0x000fe2000001143e */
[----:B------:R-:W-:Y:S01]  /*67e0*/  FFMA.FTZ R16, R25, R16, R27 ;  /* 0x0000001019107223 */ /* 0x000fe2000001001b */
[----:B------:R-:W-:-:S02]  /*67f0*/  SHF.R.S32.HI R79, RZ, 0x1f, R61 ;  /* 0x0000001fff4f7819 */ /* 0x000fc4000001143d */
[----:B------:R-:W-:Y:S02]  /*6800*/  PRMT R26, RZ, 0x7610, R31 ;  /* 0x00007610ff1a7816 */ /* 0x000fe4000000001f */
[----:B------:R-:W-:Y:S02]  /*6810*/  ISETP.GE.AND.EX P5, PT, R18, c[0x0][0x1cc], PT, P5 ;  /* 0x0000730012007a0c */ /* 0x000fe40003fa6350 */
[----:B------:R-:W-:Y:S01]  /*6820*/  ISETP.GE.AND.EX P3, PT, R80, c[0x0][0x1cc], PT, P3 ;  /* 0x0000730050007a0c */ /* 0x000fe20003f66330 */
[----:B------:R-:W-:Y:S01]  /*6830*/  FADD.FTZ R26, R26, -UR5 ;  /* 0x800000051a1a7e21 */ /* 0x000fe20008010000 */
[----:B------:R-:W-:Y:S02]  /*6840*/  ISETP.GE.AND.EX P4, PT, R79, c[0x0][0x1cc], PT, P4 ;  /* 0x000073004f007a0c */ /* 0x000fe40003f86340 */
[----:B------:R-:W-:Y:S02]  /*6850*/  ISETP.GE.U32.AND P2, PT, R60, c[0x0][0x1c8], PT ;  /* 0x000072003c007a0c */ /* 0x000fe40003f46070 */
[----:B------:R-:W-:-:S02]  /*6860*/  ISETP.GE.U32.AND P1, PT, R59, c[0x0][0x1c8], PT ;  /* 0x000072003b007a0c */ /* 0x000fc40003f26070 */
[C---:B------:R-:W-:Y:S02]  /*6870*/  ISETP.GT.U32.OR P5, PT, R81.reuse, 0x22f, P5 ;  /* 0x0000022f5100780c */ /* 0x040fe40002fa4470 */
[C---:B------:R-:W-:Y:S02]  /*6880*/  ISETP.GT.U32.OR P3, PT, R81.reuse, 0x22f, P3 ;  /* 0x0000022f5100780c */ /* 0x040fe40001f64470 */
[----:B------:R-:W-:Y:S01]  /*6890*/  ISETP.GT.U32.OR P4, PT, R81, 0x22f, P4 ;  /* 0x0000022f5100780c */ /* 0x000fe20002784470 */
[----:B------:R-:W-:Y:S07]  /*68a0*/  @!P6 BRA `(.L_x_3271) ;  /* 0x000000a00000e947 */ /* 0x000fee0003800000 */
        /* <DEDUP_REMOVED lines=10> */
.L_x_3271:
        /* <DEDUP_REMOVED lines=12> */
.L_x_3273:
[----:B------:R-:W-:Y:S05]  /*6a10*/  BSYNC B0 ;  /* 0x0000000000007941 */ /* 0x000fea0003800000 */
.L_x_3272:
[----:B------:R-:W-:Y:S02]  /*6a20*/  FMUL.FTZ R26, R26, UR6 ;  /* 0x000000061a1a7c20 */ /* 0x000fe40008410000 */
        /* <DEDUP_REMOVED lines=12> */
.L_x_3274:
[----:B------:R-:W-:Y:S01]  /*6af0*/  BSSY B0, `(.L_x_3275) ;  /* 0x000000c000007945 */ /* 0x000fe20003800000 */
[----:B------:R-:W-:Y:S05]  /*6b00*/  @P3 BRA `(.L_x_3276) ;  /* 0x000000a000003947 */ /* 0x000fea0003800000 */
[----:B------:R-:W-:Y:S01]  /*6b10*/  IMAD R17, R80, c[0x0][0x1c0], RZ ;  /* 0x0000700050117a24 */ /* 0x000fe200078e02ff */
[----:B------:R-:W-:Y:S02]  /*6b20*/  F2FP.BF16.PACK_AB R53, R16, R53 ;  /* 0x000000351035723e */ /* 0x000fe400000010ff */
[----:B------:R-:W-:Y:S01]  /*6b30*/  MOV R16, R36 ;  /* 0x0000002400107202 */ /* 0x000fe20000000f00 */
[----:B0-----:R-:W-:Y:S01]  /*6b40*/  IMAD R18, R62, c[0x0][0x1c4], R17 ;  /* 0x000071003e127a24 */ /* 0x001fe200078e0211 */
[----:B------:R-:W-:-:S05]  /*6b50*/  MOV R17, R35 ;  /* 0x0000002300117202 */ /* 0x000fca0000000f00 */
[----:B------:R-:W-:-:S05]  /*6b60*/  IMAD.WIDE.U32 R16, R62, c[0x0][0x1c0], R16 ;  /* 0x000070003e107a25 */ /* 0x000fca00078e0010 */
[----:B------:R-:W-:Y:S02]  /*6b70*/  IADD3 R17, R17, R18, RZ ;  /* 0x0000001211117210 */ /* 0x000fe40007ffe0ff */
[----:B------:R-:W-:-:S04]  /*6b80*/  LEA R18, P3, R16, c[0x0][0x160], 0x1 ;  /* 0x0000580010127a11 */ /* 0x000fc800078608ff */
[----:B------:R-:W-:-:S05]  /*6b90*/  LEA.HI.X R19, R16, c[0x0][0x164], R17, 0x1, P3 ;  /* 0x0000590010137a11 */ /* 0x000fca00018f0c11 */
[----:B------:R0:W-:Y:S04]  /*6ba0*/  STG.E [R18.64], R53 ;  /* 0x0000003512007986 */ /* 0x0001e8000c10190c */
.L_x_3276:
[----:B------:R-:W-:Y:S05]  /*6bb0*/  BSYNC B0 ;  /* 0x0000000000007941 */ /* 0x000fea0003800000 */
.L_x_3275:
        /* <DEDUP_REMOVED lines=12> */
.L_x_3277:
[----:B------:R-:W-:Y:S01]  /*6c80*/  BSSY B0, `(.L_x_3278) ;  /* 0x000000c000007945 */ /* 0x000fe20003800000 */
[----:B------:R-:W-:Y:S05]  /*6c90*/  @P4 BRA `(.L_x_3279) ;  /* 0x000000a000004947 */ /* 0x000fea0003800000 */
[----:B------:R-:W-:Y:S02]  /*6ca0*/  IMAD R16, R79, c[0x0][0x1c0], RZ ;  /* 0x000070004f107a24 */ /* 0x000fe400078e02ff */
[----:B------:R-:W-:Y:S02]  /*6cb0*/  IMAD.MOV.U32 R17, RZ, RZ, R35 ;  /* 0x000000ffff117224 */ /* 0x000fe400078e0023 */
[----:B0-----:R-:W-:Y:S01]  /*6cc0*/  IMAD R19, R61, c[0x0][0x1c4], R16 ;  /* 0x000071003d137a24 */ /* 0x001fe200078e0210 */
[----:B------:R-:W-:-:S05]  /*6cd0*/  MOV R16, R36 ;  /* 0x0000002400107202 */ /* 0x000fca0000000f00 */
[----:B------:R-:W-:-:S05]  /*6ce0*/  IMAD.WIDE.U32 R16, R61, c[0x0][0x1c0], R16 ;  /* 0x000070003d107a25 */ /* 0x000fca00078e0010 */
[----:B------:R-:W-:Y:S02]  /*6cf0*/  IADD3 R19, R17, R19, RZ ;  /* 0x0000001311137210 */ /* 0x000fe40007ffe0ff */
[----:B------:R-:W-:Y:S02]  /*6d00*/  LEA R18, P3, R16, c[0x0][0x160], 0x1 ;  /* 0x0000580010127a11 */ /* 0x000fe400078608ff */
[----:B------:R-:W-:Y:S02]  /*6d10*/  F2FP.BF16.PACK_AB R17, R26, R52 ;  /* 0x000000341a11723e */ /* 0x000fe400000010ff */
[----:B------:R-:W-:-:S05]  /*6d20*/  LEA.HI.X R19, R16, c[0x0][0x164], R19, 0x1, P3 ;  /* 0x0000590010137a11 */ /* 0x000fca00018f0c13 */
[----:B------:R0:W-:Y:S04]  /*6d30*/  STG.E [R18.64], R17 ;  /* 0x0000001112007986 */ /* 0x0001e8000c10190c */
.L_x_3279:
[----:B------:R-:W-:Y:S05]  /*6d40*/  BSYNC B0 ;  /* 0x0000000000007941 */ /* 0x000fea0003800000 */
.L_x_3278:
[----:B------:R-:W-:Y:S02]  /*6d50*/  PRMT R16, RZ, 0x7610, R32 ;  /* 0x00007610ff107816 */ /* 0x000fe40000000020 */
[----:B------:R-:W-:Y:S02]  /*6d60*/  PRMT R26, RZ, 0x7610, R33 ;  /* 0x00007610ff1a7816 */ /* 0x000fe40000000021 */
[----:B0-----:R-:W-:Y:S01]  /*6d70*/  SHF.R.S32.HI R78, RZ, 0x1f, R60 ;  /* 0x0000001fff4e7819 */ /* 0x001fe2000001143c */
[----:B------:R-:W-:Y:S01]  /*6d80*/  FADD.FTZ R16, R16, -UR5 ;  /* 0x8000000510107e21 */ /* 0x000fe20008010000 */
[----:B------:R-:W-:Y:S01]  /*6d90*/  SHF.R.S32.HI R53, RZ, 0x1f, R59 ;  /* 0x0000001fff357819 */ /* 0x000fe2000001143b */
[----:B------:R-:W-:Y:S01]  /*6da0*/  FADD.FTZ R26, R26, -UR5 ;  /* 0x800000051a1a7e21 */ /* 0x000fe20008010000 */
[----:B------:R-:W-:Y:S01]  /*6db0*/  ISETP.GE.U32.AND P3, PT, R58, c[0x0][0x1c8], PT ;  /* 0x000072003a007a0c */ /* 0x000fe20003f66070 */
[----:B------:R-:W-:Y:S01]  /*6dc0*/  FMUL.FTZ R16, R16, UR6 ;  /* 0x0000000610107c20 */ /* 0x000fe20008410000 */
[----:B------:R-:W-:Y:S01]  /*6dd0*/  SHF.R.S32.HI R52, RZ, 0x1f, R58 ;  /* 0x0000001fff347819 */ /* 0x000fe2000001143a */
[----:B------:R-:W-:Y:S01]  /*6de0*/  FMUL.FTZ R26, R26, UR6 ;  /* 0x000000061a1a7c20 */ /* 0x000fe20008410000 */
[----:B------:R-:W-:Y:S01]  /*6df0*/  PRMT R29, RZ, 0x7610, R38 ;  /* 0x00007610ff1d7816 */ /* 0x000fe20000000026 */
[----:B------:R-:W-:Y:S01]  /*6e00*/  FFMA.FTZ R30, R25, R16, R27 ;  /* 0x00000010191e7223 */ /* 0x000fe2000001001b */
[----:B------:R-:W-:-:S02]  /*6e10*/  ISETP.GE.AND.EX P2, PT, R78, c[0x0][0x1cc], PT, P2 ;  /* 0x000073004e007a0c */ /* 0x000fc40003f46320 */
[----:B------:R-:W-:Y:S01]  /*6e20*/  ISETP.GE.AND.EX P1, PT, R53, c[0x0][0x1cc], PT, P1 ;  /* 0x0000730035007a0c */ /* 0x000fe20003f26310 */
[----:B------:R-:W-:Y:S01]  /*6e30*/  FADD.FTZ R29, R29, -UR5 ;  /* 0x800000051d1d7e21 */ /* 0x000fe20008010000 */
[----:B------:R-:W-:Y:S02]  /*6e40*/  ISETP.GE.AND.EX P3, PT, R52, c[0x0][0x1cc], PT, P3 ;  /* 0x0000730034007a0c */ /* 0x000fe40003f66330 */
[C---:B------:R-:W-:Y:S02]  /*6e50*/  ISETP.GT.U32.OR P2, PT, R81.reuse, 0x22f, P2 ;  /* 0x0000022f5100780c */ /* 0x040fe40001744470 */
[C---:B------:R-:W-:Y:S02]  /*6e60*/  ISETP.GT.U32.OR P1, PT, R81.reuse, 0x22f, P1 ;  /* 0x0000022f5100780c */ /* 0x040fe40000f24470 */
[----:B------:R-:W-:Y:S01]  /*6e70*/  ISETP.GT.U32.OR P3, PT, R81, 0x22f, P3 ;  /* 0x0000022f5100780c */ /* 0x000fe20001f64470 */
[----:B------:R-:W-:Y:S07]  /*6e80*/  @!P6 BRA `(.L_x_3280) ;  /* 0x000000a00000e947 */ /* 0x000fee0003800000 */
        /* <DEDUP_REMOVED lines=10> */
.L_x_3280:
        /* <DEDUP_REMOVED lines=12> */
.L_x_3282:
[----:B------:R-:W-:Y:S05]  /*6ff0*/  BSYNC B0 ;  /* 0x0000000000007941 */ /* 0x000fea0003800000 */
.L_x_3281:
        /* <DEDUP_REMOVED lines=13> */
.L_x_3283:
        /* <DEDUP_REMOVED lines=12> */
.L_x_3285:
[----:B------:R-:W-:Y:S05]  /*7190*/  BSYNC B0 ;  /* 0x0000000000007941 */ /* 0x000fea0003800000 */
.L_x_3284:
[----:B------:R-:W-:Y:S01]  /*71a0*/  FFMA.FTZ R30, R25, R30, R27 ;  /* 0x0000001e191e7223 */ /* 0x000fe2000001001b */
[----:B------:R-:W-:Y:S05]  /*71b0*/  @!P6 BRA `(.L_x_3286) ;  /* 0x000000a00000e947 */ /* 0x000fea0003800000 */
[----:B------:R-:W-:Y:S02]  /*71c0*/  FMUL.FTZ R10, R11, -1.4426950216293334961 ;  /* 0xbfb8aa3b0b0a7820 */ /* 0x000fe40000410000 */
[----:B------:R-:W-:-:S04]  /*71d0*/  FMUL.FTZ R17, R30, -1.4426950216293334961 ;  /* 0xbfb8aa3b1e117820 */ /* 0x000fc80000410000 */
[----:B------:R-:W1:Y:S08]  /*71e0*/  MUFU.EX2 R10, R10 ;  /* 0x0000000a000a7308 */ /* 0x000e700000000800 */
[----:B------:R-:W2:Y:S01]  /*71f0*/  MUFU.EX2 R17, R17 ;  /* 0x0000001100117308 */ /* 0x000ea20000000800 */
[----:B-1----:R-:W-:-:S07]  /*7200*/  FADD.FTZ R16, R10, 1 ;  /* 0x3f8000000a107421 */ /* 0x002fce0000010000 */
[----:B------:R-:W1:Y:S01]  /*7210*/  MUFU.RCP R16, R16 ;  /* 0x0000001000107308 */ /* 0x000e620000001000 */
[----:B0-2---:R-:W-:-:S07]  /*7220*/  FADD.FTZ R18, R17, 1 ;  /* 0x3f80000011127421 */ /* 0x005fce0000010000 */
[----:B------:R-:W0:Y:S01]  /*7230*/  MUFU.RCP R19, R18 ;  /* 0x0000001200137308 */ /* 0x000e220000001000 */
[----:B-1----:R-:W-:Y:S02]  /*7240*/  FMUL.FTZ R11, R11, R16 ;  /* 0x000000100b0b7220 */ /* 0x002fe40000410000 */
[----:B0-----:R-:W-:-:S05]  /*7250*/  FMUL.FTZ R30, R30, R19 ;  /* 0x000000131e1e7220 */ /* 0x001fca0000410000 */
.L_x_3286:
        /* <DEDUP_REMOVED lines=12> */
.L_x_3288:
[----:B------:R-:W-:Y:S05]  /*7320*/  BSYNC B0 ;  /* 0x0000000000007941 */ /* 0x000fea0003800000 */
.L_x_3287:
        /* <DEDUP_REMOVED lines=8> */
[----:B------:R-:W-:Y:S01]  /*73b0*/  SHF.R.S32.HI R32, RZ, 0x1f, R57 ;  /* 0x0000001fff207819 */ /* 0x000fe20000011439 */
[----:B------:R-:W-:Y:S01]  /*73c0*/  FMUL.FTZ R26, R26, UR6 ;  /* 0x000000061a1a7c20 */ /* 0x000fe20008410000 */
[----:B------:R-:W-:Y:S01]  /*73d0*/  SHF.R.S32.HI R31, RZ, 0x1f, R56 ;  /* 0x0000001fff1f7819 */ /* 0x000fe20000011438 */
[----:B0-----:R-:W-:Y:S01]  /*73e0*/  FFMA.FTZ R19, R25, R10, R27 ;  /* 0x0000000a19137223 */ /* 0x001fe2000001001b */
        /* <DEDUP_REMOVED lines=22> */
.L_x_3289:
        /* <DEDUP_REMOVED lines=12> */
.L_x_3291:
[----:B------:R-:W-:Y:S05]  /*7610*/  BSYNC B0 ;  /* 0x0000000000007941 */ /* 0x000fea0003800000 */
.L_x_3290:
[----:B------:R-:W-:Y:S02]  /*7620*/  FMUL.FTZ R18, R18, UR6 ;  /* 0x0000000612127c20 */ /* 0x000fe40008410000 */
        /* <DEDUP_REMOVED lines=12> */
.L_x_3292:
[----:B------:R-:W-:Y:S01]  /*76f0*/  BSSY B0, `(.L_x_3293) ;  /* 0x000000c000007945 */ /* 0x000fe20003800000 */
[----:B------:R-:W-:Y:S05]  /*7700*/  @P3 BRA `(.L_x_3294) ;  /* 0x000000a000003947 */ /* 0x000fea0003800000 */
[----:B------:R-:W-:Y:S01]  /*7710*/  MOV R11, R35 ;  /* 0x00000023000b7202 */ /* 0x000fe20000000f00 */
[----:B0-----:R-:W-:Y:S01]  /*7720*/  IMAD R17, R31, c[0x0][0x1c0], RZ ;  /* 0x000070001f117a24 */ /* 0x001fe200078e02ff */
[----:B------:R-:W-:Y:S01]  /*7730*/  F2FP.BF16.PACK_AB R13, R26, R13 ;  /* 0x0000000d1a0d723e */ /* 0x000fe200000010ff */
[----:B------:R-:W-:Y:S02]  /*7740*/  IMAD.MOV.U32 R10, RZ, RZ, R36 ;  /* 0x000000ffff0a7224 */ /* 0x000fe400078e0024 */
[C---:B------:R-:W-:Y:S02]  /*7750*/  IMAD R17, R56.reuse, c[0x0][0x1c4], R17 ;  /* 0x0000710038117a24 */ /* 0x040fe400078e0211 */
[----:B------:R-:W-:-:S05]  /*7760*/  IMAD.WIDE.U32 R10, R56, c[0x0][0x1c0], R10 ;  /* 0x00007000380a7a25 */ /* 0x000fca00078e000a */
[----:B------:R-:W-:Y:S02]  /*7770*/  IADD3 R17, R11, R17, RZ ;  /* 0x000000110b117210 */ /* 0x000fe40007ffe0ff */
[----:B------:R-:W-:-:S04]  /*7780*/  LEA R16, P3, R10, c[0x0][0x160], 0x1 ;  /* 0x000058000a107a11 */ /* 0x000fc800078608ff */
[----:B------:R-:W-:-:S05]  /*7790*/  LEA.HI.X R17, R10, c[0x0][0x164], R17, 0x1, P3 ;  /* 0x000059000a117a11 */ /* 0x000fca00018f0c11 */
[----:B------:R0:W-:Y:S04]  /*77a0*/  STG.E [R16.64], R13 ;  /* 0x0000000d10007986 */ /* 0x0001e8000c10190c */
.L_x_3294:
[----:B------:R-:W-:Y:S05]  /*77b0*/  BSYNC B0 ;  /* 0x0000000000007941 */ /* 0x000fea0003800000 */
.L_x_3293:
[----:B0-----:R-:W-:Y:S01]  /*77c0*/  FFMA.FTZ R17, R25, R18, R27 ;  /* 0x0000001219117223 */ /* 0x001fe2000001001b */
        /* <DEDUP_REMOVED lines=11> */
.L_x_3295:
        /* <DEDUP_REMOVED lines=12> */
.L_x_3297:
[----:B------:R-:W-:Y:S05]  /*7940*/  BSYNC B0 ;  /* 0x0000000000007941 */ /* 0x000fea0003800000 */
.L_x_3296:
[----:B------:R-:W-:Y:S02]  /*7950*/  PRMT R10, RZ, 0x7610, R42 ;  /* 0x00007610ff0a7816 */ /* 0x000fe4000000002a */
[----:B------:R-:W-:Y:S02]  /*7960*/  PRMT R11, RZ, 0x7610, R43 ;  /* 0x00007610ff0b7816 */ /* 0x000fe4000000002b */
[----:B------:R-:W-:Y:S01]  /*7970*/  SHF.R.S32.HI R30, RZ, 0x1f, R54 ;  /* 0x0000001fff1e7819 */ /* 0x000fe20000011436 */
        /* <DEDUP_REMOVED lines=27> */
.L_x_3298:
        /* <DEDUP_REMOVED lines=12> */
.L_x_3300:
[----:B------:R-:W-:Y:S05]  /*7bf0*/  BSYNC B0 ;  /* 0x0000000000007941 */ /* 0x000fea0003800000 */
.L_x_3299:
[----:B------:R-:W-:Y:S02]  /*7c00*/  FMUL.FTZ R16, R19, UR6 ;  /* 0x0000000613107c20 */ /* 0x000fe40008410000 */
        /* <DEDUP_REMOVED lines=12> */
.L_x_3301:
        /* <DEDUP_REMOVED lines=12> */
.L_x_3303:
[----:B------:R-:W-:Y:S05]  /*7d90*/  BSYNC B0 ;  /* 0x0000000000007941 */ /* 0x000fea0003800000 */
.L_x_3302:
        /* <DEDUP_REMOVED lines=12> */
.L_x_3304:
[----:B------:R-:W-:Y:S01]  /*7e60*/  BSSY B0, `(.L_x_3305) ;  /* 0x000000c000007945 */ /* 0x000fe20003800000 */
[----:B------:R-:W-:Y:S05]  /*7e70*/  @P3 BRA `(.L_x_3306) ;  /* 0x000000a000003947 */ /* 0x000fea0003800000 */
[----:B------:R-:W-:Y:S01]  /*7e80*/  MOV R10, R36 ;  /* 0x00000024000a7202 */ /* 0x000fe20000000f00 */
[----:B0-----:R-:W-:Y:S01]  /*7e90*/  IMAD R13, R26, c[0x0][0x1c0], RZ ;  /* 0x000070001a0d7a24 */ /* 0x001fe200078e02ff */
[----:B------:R-:W-:Y:S02]  /*7ea0*/  MOV R11, R35 ;  /* 0x00000023000b7202 */ /* 0x000fe40000000f00 */
[----:B------:R-:W-:Y:S01]  /*7eb0*/  F2FP.BF16.PACK_AB R21, R16, R21 ;  /* 0x000000151015723e */ /* 0x000fe200000010ff */
[C---:B------:R-:W-:Y:S02]  /*7ec0*/  IMAD R13, R4.reuse, c[0x0][0x1c4], R13 ;  /* 0x00007100040d7a24 */ /* 0x040fe400078e020d */
[----:B------:R-:W-:-:S04]  /*7ed0*/  IMAD.WIDE.U32 R10, R4, c[0x0][0x1c0], R10 ;  /* 0x00007000040a7a25 */ /* 0x000fc800078e000a */
[----:B------:R-:W-:Y:S01]  /*7ee0*/  IMAD.IADD R13, R11, 0x1, R13 ;  /* 0x000000010b0d7824 */ /* 0x000fe200078e020d */
[----:B------:R-:W-:-:S04]  /*7ef0*/  LEA R12, P1, R10, c[0x0][0x160], 0x1 ;  /* 0x000058000a0c7a11 */ /* 0x000fc800078208ff */
[----:B------:R-:W-:-:S05]  /*7f00*/  LEA.HI.X R13, R10, c[0x0][0x164], R13, 0x1, P1 ;  /* 0x000059000a0d7a11 */ /* 0x000fca00008f0c0d */
[----:B------:R0:W-:Y:S04]  /*7f10*/  STG.E [R12.64], R21 ;  /* 0x000000150c007986 */ /* 0x0001e8000c10190c */
.L_x_3306:
[----:B------:R-:W-:Y:S05]  /*7f20*/  BSYNC B0 ;  /* 0x0000000000007941 */ /* 0x000fea0003800000 */
.L_x_3305:
[----:B------:R-:W-:Y:S02]  /*7f30*/  PRMT R11, RZ, 0x7610, R46 ;  /* 0x00007610ff0b7816 */ /* 0x000fe4000000002e */
[----:B0-----:R-:W-:Y:S02]  /*7f40*/  PRMT R12, RZ, 0x7610, R47 ;  /* 0x00007610ff0c7816 */ /* 0x001fe4000000002f */
        /* <DEDUP_REMOVED lines=10> */
[----:B------:R-:W-:Y:S01]  /*7ff0*/  ISETP.GE.U32.AND P2, PT, R7, c[0x0][0x1c8], PT ;  /* 0x0000720007007a0c */ /* 0x000fe20003f46070 */
[----:B------:R-:W-:Y:S01]  /*8000*/  FMUL.FTZ R14, R11, UR6 ;  /* 0x000000060b0e7c20 */ /* 0x000fe20008410000 */
[----:B------:R-:W-:Y:S01]  /*8010*/  ISETP.GE.U32.AND P3, PT, R8, c[0x0][0x1c8], PT ;  /* 0x0000720008007a0c */ /* 0x000fe20003f66070 */
[----:B------:R-:W-:Y:S01]  /*8020*/  FMUL.FTZ R12, R12, UR6 ;  /* 0x000000060c0c7c20 */ /* 0x000fe20008410000 */
[----:B------:R-:W-:Y:S01]  /*8030*/  SHF.R.S32.HI R21, RZ, 0x1f, R5 ;  /* 0x0000001fff157819 */ /* 0x000fe20000011405 */
[----:B------:R-:W-:Y:S01]  /*8040*/  FMUL.FTZ R16, R13, UR6 ;  /* 0x000000060d107c20 */ /* 0x000fe20008410000 */
[----:B------:R-:W-:Y:S01]  /*8050*/  SHF.R.S32.HI R20, RZ, 0x1f, R6 ;  /* 0x0000001fff147819 */ /* 0x000fe20000011406 */
[----:B------:R-:W-:Y:S01]  /*8060*/  FMUL.FTZ R18, R15, UR6 ;  /* 0x000000060f127c20 */ /* 0x000fe20008410000 */
[----:B------:R-:W-:Y:S01]  /*8070*/  ISETP.GE.U32.AND P4, PT, R9, c[0x0][0x1c8], PT ;  /* 0x0000720009007a0c */ /* 0x000fe20003f86070 */
[----:B------:R-:W-:Y:S01]  /*8080*/  FMUL.FTZ R10, R10, UR6 ;  /* 0x000000060a0a7c20 */ /* 0x000fe20008410000 */
[----:B------:R-:W-:Y:S01]  /*8090*/  ISETP.GE.AND.EX P5, PT, R21, c[0x0][0x1cc], PT, P5 ;  /* 0x0000730015007a0c */ /* 0x000fe20003fa6350 */
[C-C-:B------:R-:W-:Y:S01]  /*80a0*/  FFMA.FTZ R14, R25.reuse, R14, R27.reuse ;  /* 0x0000000e190e7223 */ /* 0x140fe2000001001b */
[----:B------:R-:W-:Y:S01]  /*80b0*/  ISETP.GE.AND.EX P1, PT, R20, c[0x0][0x1cc], PT, P1 ;  /* 0x0000730014007a0c */ /* 0x000fe20003f26310 */
[C-C-:B------:R-:W-:Y:S01]  /*80c0*/  FFMA.FTZ R19, R25.reuse, R12, R27.reuse ;  /* 0x0000000c19137223 */ /* 0x140fe2000001001b */
[----:B------:R-:W-:Y:S01]  /*80d0*/  ISETP.GE.AND.EX P2, PT, R92, c[0x0][0x1cc], PT, P2 ;  /* 0x000073005c007a0c */ /* 0x000fe20003f46320 */
[--C-:B------:R-:W-:Y:S01]  /*80e0*/  FFMA.FTZ R17, R25, R16, R27.reuse ;  /* 0x0000001019117223 */ /* 0x100fe2000001001b */
        /* <DEDUP_REMOVED lines=20> */
.L_x_3307:
        /* <DEDUP_REMOVED lines=12> */
.L_x_3309:
[----:B------:R-:W-:Y:S05]  /*82f0*/  BSYNC B0 ;  /* 0x0000000000007941 */ /* 0x000fea0003800000 */
.L_x_3308:
        /* <DEDUP_REMOVED lines=11> */
.L_x_3310:
        /* <DEDUP_REMOVED lines=12> */
.L_x_3312:
[----:B------:R-:W-:Y:S05]  /*8470*/  BSYNC B0 ;  /* 0x0000000000007941 */ /* 0x000fea0003800000 */
.L_x_3311:
        /* <DEDUP_REMOVED lines=11> */
.L_x_3313:
        /* <DEDUP_REMOVED lines=12> */
.L_x_3315:
[----:B------:R-:W-:Y:S05]  /*85f0*/  BSYNC B0 ;  /* 0x0000000000007941 */ /* 0x000fea0003800000 */
.L_x_3314:
        /* <DEDUP_REMOVED lines=11> */
.L_x_3316:
        /* <DEDUP_REMOVED lines=12> */
.L_x_3318:
[----:B------:R-:W-:Y:S05]  /*8770*/  BSYNC B0 ;  /* 0x0000000000007941 */ /* 0x000fea0003800000 */
.L_x_3317:
        /* <DEDUP_REMOVED lines=11> */
.L_x_3319:
        /* <DEDUP_REMOVED lines=11> */
.L_x_3321:
[----:B------:R-:W-:Y:S05]  /*88e0*/  BSYNC B0 ;  /* 0x0000000000007941 */ /* 0x000fea0003800000 */
.L_x_3320:
[----:B------:R-:W-:Y:S02]  /*88f0*/  ULDC UR5, c[0x0][0x10] ;  /* 0x0000040000057ab9 */ /* 0x000fe40000000800 */
[----:B------:R-:W-:Y:S02]  /*8900*/  UIADD3 UR9, UR9, UR5, URZ ;  /* 0x0000000509097290 */ /* 0x000fe4000fffe03f */
[----:B------:R-:W-:Y:S02]  /*8910*/  UIADD3 UR4, UR4, 0x1, URZ ;  /* 0x0000000104047890 */ /* 0x000fe4000fffe03f */
[----:B------:R-:W-:-:S06]  /*8920*/  UISETP.GE.AND UP0, UPT, UR9, UR8, UPT ;  /* 0x000000080900728c */ /* 0x000fcc000bf06270 */
[----:B------:R-:W-:-:S13]  /*8930*/  PLOP3.LUT P1, PT, PT, PT, UP0, 0x80, 0x0 ;  /* 0x000000000000781c */ /* 0x000fda0003f2f008 */
[----:B------:R-:W-:Y:S01]  /*8940*/  @P1 CALL.REL.NOINC `(.L_x_3322) ;  /* 0x0000001000001944 */ /* 0x000fe20003c00000 */
[----:B------:R-:W-:Y:S05]  /*8950*/  BRA `(.L_x_3323) ;  /* 0xffff7a5000007947 */ /* 0x000fea000383ffff */
.L_x_3322:
[----:B------:R-:W-:Y:S05]  /*8960*/  EXIT ;  /* 0x000000000000794d */ /* 0x000fea0003800000 */
.L_x_3324:
        /* <DEDUP_REMOVED lines=9> */
.L_x_5189:


//--------------------- .text._Z35group_norm_nhwc_fwd_one_pass_kernelI11Bf16IOBf16WLi64ELi70ELi560EEv26Group_norm_nhwc_fwd_params --------------------------
	.section	.text._Z35group_norm_nhwc_fwd_one_pass_kernelI11Bf16IOBf16WLi64ELi70ELi560EEv26Group_norm_nhwc_fwd_params,"ax",@progbits
	.sectioninfo	@"SHI_REGISTERS=43"
	.align	128
        .global         _Z35group_norm_nhwc_fwd_one_pass_kernelI11Bf16IOBf16WLi64ELi70ELi560EEv26Group_norm_nhwc_fwd_params
        .type           _Z35group_norm_nhwc_fwd_one_pass_kernelI11Bf16IOBf16WLi64ELi70ELi560EEv26Group_norm_nhwc_fwd_params,@function
        .size           _Z35group_norm_nhwc_fwd_one_pass_kernelI11Bf16IOBf16WLi64ELi70ELi560EEv26Group_norm_nhwc_fwd_params,(.L_x_5190 - _Z35group_norm_nhwc_fwd_one_pass_kernelI11Bf16IOBf16WLi64ELi70ELi560EEv26Group_norm_nhwc_fwd_params)
        .other          _Z35group_norm_nhwc_fwd_one_pass_kernelI11Bf16IOBf16WLi64ELi70ELi560EEv26Group_norm_nhwc_fwd_params,@"STO_CUDA_ENTRY STV_DEFAULT"
_Z35group_norm_nhwc_fwd_one_pass_kernelI11Bf16IOBf16WLi64ELi70ELi560EEv26Group_norm_nhwc_fwd_params:
.text._Z35group_norm_nhwc_fwd_one_pass_kernelI11Bf16IOBf16WLi64ELi70ELi560EEv26Group_norm_nhwc_fwd_params:
        /* <DEDUP_REMOVED lines=30> */
.L_x_3347:
        /* <DEDUP_REMOVED lines=196> */
.L_x_3326:
[----:B------:R-:W-:Y:S05]  /*0e20*/  BSYNC B0 ;  /* 0x0000000000007941 */ /* 0x000fea0003800000 */
.L_x_3325:
        /* <DEDUP_REMOVED lines=25> */
.L_x_3329:
[----:B------:R-:W2:Y:S01]  /*0fc0*/  LDG.E.STRONG.GPU R14, [R12.64] ;  /* 0x000000060c0e7981 */ /* 0x000ea2000c1ef900 */
[----:B------:R-:W-:Y:S01]  /*0fd0*/  YIELD ;  /* 0x0000000000007946 */ /* 0x000fe20003800000 */
[----:B--2---:R-:W-:Y:S01]  /*0fe0*/  ISETP.NE.AND P1, PT, R14, R15, PT ;  /* 0x0000000f0e00720c */ /* 0x004fe20003f25270 */
[----:B------:R-:W-:-:S12]  /*0ff0*/  CCTL.IVALL ;  /* 0x00000000ff00798f */ /* 0x000fd80002000000 */
[----:B------:R-:W-:Y:S05]  /*1000*/  @P1 BRA `(.L_x_3329) ;  /* 0xffffffb000001947 */ /* 0x000fea000383ffff */
.L_x_3328:
        /* <DEDUP_REMOVED lines=11> */
.L_x_3331:
        /* <DEDUP_REMOVED lines=59> */
.L_x_3330:
        /* <DEDUP_REMOVED lines=19> */
.L_x_3333:
[----:B------:R-:W-:Y:S05]  /*15a0*/  BSYNC B0 ;  /* 0x0000000000007941 */ /* 0x000fea0003800000 */
.L_x_3332:
        /* <DEDUP_REMOVED lines=30> */
.L_x_3327:
[----:B------:R-:W-:Y:S01]  /*1790*/  LOP3.LUT P1, RZ, R25, R26, RZ, 0xfc, !PT ;  /* 0x0000001a19ff7212 */ /* 0x000fe2000782fcff */
[----:B------:R-:W-:Y:S01]  /*17a0*/  @!P2 STS.64 [0xb0], R20 ;  /* 0x0000b014ff00a388 */ /* 0x000fe20000000a00 */
[----:B------:R-:W-:Y:S01]  /*17b0*/  ISETP.EQ.U32.AND P3, PT, RZ, c[0x0][0x168], PT ;  /* 0x00005a00ff007a0c */ /* 0x000fe20003f62070 */
[----:B------:R-:W-:Y:S01]  /*17c0*/  HFMA2.MMA R13, -RZ, RZ, 0, 1.1920928955078125e-07 ;  /* 0x00000002ff0d7435 */ /* 0x000fe200000001ff */
        /* <DEDUP_REMOVED lines=10> */
[----:B------:R2:W3:Y:S04]  /*1870*/  LDG.E.U16 R39, [R14.64+0x2] ;  /* 0x000002060e277981 */ /* 0x0004e8000c1e1500 */
[----:B------:R4:W5:Y:S04]  /*1880*/  LDG.E.U16 R2, [R12.64+0x2] ;  /* 0x000002060c027981 */ /* 0x000968000c1e1500 */
[----:B------:R2:W5:Y:S04]  /*1890*/  LDG.E.U16 R33, [R14.64] ;  /* 0x000000060e217981 */ /* 0x000568000c1e1500 */
[----:B------:R4:W5:Y:S01]  /*18a0*/  LDG.E.U16 R38, [R12.64] ;  /* 0x000000060c267981 */ /* 0x000962000c1e1500 */
[----:B-1----:R-:W-:-:S02]  /*18b0*/  MOV R16, 0x3f800000 ;  /* 0x3f80000000107802 */ /* 0x002fc40000000f00 */
[--C-:B------:R-:W-:Y:S01]  /*18c0*/  PRMT R19, RZ, 0x7610, R30.reuse ;  /* 0x00007610ff137816 */ /* 0x100fe2000000001e */
[----:B------:R-:W1:Y:S01]  /*18d0*/  LDS.64 R22, [0xb0] ;  /* 0x0000b000ff167984 */ /* 0x000e620000000a00 */
[----:B0-----:R-:W-:Y:S02]  /*18e0*/  PRMT R21, RZ, 0x5410, R31 ;  /* 0x00005410ff157816 */ /* 0x001fe4000000001f */
[--C-:B--2---:R-:W-:Y:S02]  /*18f0*/  PRMT R15, RZ, 0x7610, R29.reuse ;  /* 0x00007610ff0f7816 */ /* 0x104fe4000000001d */
[----:B------:R-:W-:Y:S02]  /*1900*/  PRMT R17, RZ, 0x5410, R30 ;  /* 0x00005410ff117816 */ /* 0x000fe4000000001e */
[----:B----4-:R-:W-:Y:S02]  /*1910*/  PRMT R13, RZ, 0x5410, R29 ;  /* 0x00005410ff0d7816 */ /* 0x010fe4000000001d */
[----:B------:R-:W-:-:S02]  /*1920*/  PRMT R29, RZ, 0x5410, R32 ;  /* 0x00005410ff1d7816 */ /* 0x000fc40000000020 */
[----:B------:R-:W-:Y:S02]  /*1930*/  ISETP.NE.AND P4, PT, RZ, UR5, PT ;  /* 0x00000005ff007c0c */ /* 0x000fe4000bf85270 */
        /* <DEDUP_REMOVED lines=9> */
[----:B------:R-:W-:Y:S02]  /*19d0*/  FFMA.FTZ R23, R23, c[0x0][0x1f4], -R40 ;  /* 0x00007d0017177a23 */ /* 0x000fe40000010828 */
[--C-:B------:R-:W-:Y:S02]  /*19e0*/  FADD.FTZ R19, R19, -R22.reuse ;  /* 0x8000001613137221 */ /* 0x100fe40000010000 */
[--C-:B------:R-:W-:Y:S01]  /*19f0*/  FADD.FTZ R13, R13, -R22.reuse ;  /* 0x800000160d0d7221 */ /* 0x100fe20000010000 */
[----:B------:R-:W-:Y:S01]  /*1a00*/  FSETP.GTU.FTZ.AND P1, PT, R23, RZ, PT ;  /* 0x000000ff1700720b */ /* 0x000fe20003f3c000 */
[----:B------:R-:W-:-:S02]  /*1a10*/  FADD.FTZ R17, R17, -R22 ;  /* 0x8000001611117221 */ /* 0x000fc40000010000 */
[--C-:B------:R-:W-:Y:S02]  /*1a20*/  FADD.FTZ R21, R21, -R22.reuse ;  /* 0x8000001615157221 */ /* 0x100fe40000010000 */
[----:B------:R-:W-:-:S08]  /*1a30*/  FADD.FTZ R29, R29, -R22 ;  /* 0x800000161d1d7221 */ /* 0x000fd00000010000 */
[----:B------:R-:W-:-:S04]  /*1a40*/  @P1 FADD.FTZ R23, R23, c[0x0][0x188] ;  /* 0x0000620017171621 */ /* 0x000fc80000010000 */
[----:B------:R0:W1:Y:S01]  /*1a50*/  @P1 MUFU.RSQ R16, R23 ;  /* 0x0000001700101308 */ /* 0x0000620000001400 */
[----:B------:R-:W-:-:S04]  /*1a60*/  ISETP.GE.U32.AND P1, PT, R3, c[0x0][0x1c8], PT ;  /* 0x0000720003007a0c */ /* 0x000fc80003f26070 */
[----:B------:R-:W-:Y:S02]  /*1a70*/  ISETP.GE.AND.EX P1, PT, R28, c[0x0][0x1cc], PT, P1 ;  /* 0x000073001c007a0c */ /* 0x000fe40003f26310 */
[----:B0-----:R-:W-:Y:S02]  /*1a80*/  PRMT R23, RZ, 0x7610, R31 ;  /* 0x00007610ff177816 */ /* 0x001fe4000000001f */
[----:B------:R-:W-:Y:S02]  /*1a90*/  PRMT R31, RZ, 0x7610, R32 ;  /* 0x00007610ff1f7816 */ /* 0x000fe40000000020 */
[----:B------:R-:W-:Y:S01]  /*1aa0*/  ISETP.GT.U32.OR P1, PT, R26, 0x22f, P1 ;  /* 0x0000022f1a00780c */ /* 0x000fe20000f24470 */
[--C-:B------:R-:W-:Y:S02]  /*1ab0*/  FADD.FTZ R23, R23, -R22.reuse ;  /* 0x8000001617177221 */ /* 0x100fe40000010000 */
[----:B------:R-:W-:Y:S02]  /*1ac0*/  FADD.FTZ R31, R31, -R22 ;  /* 0x800000161f1f7221 */ /* 0x000fe40000010000 */
[----:B-1----:R-:W-:-:S02]  /*1ad0*/  FMUL.FTZ R15, R15, R16 ;  /* 0x000000100f0f7220 */ /* 0x002fc40000410000 */
[-C--:B------:R-:W-:Y:S02]  /*1ae0*/  FMUL.FTZ R19, R19, R16.reuse ;  /* 0x0000001013137220 */ /* 0x080fe40000410000 */
[-C--:B------:R-:W-:Y:S02]  /*1af0*/  FMUL.FTZ R23, R23, R16.reuse ;  /* 0x0000001017177220 */ /* 0x080fe40000410000 */
[-C--:B------:R-:W-:Y:S02]  /*1b00*/  FMUL.FTZ R31, R31, R16.reuse ;  /* 0x000000101f1f7220 */ /* 0x080fe40000410000 */
[-C--:B------:R-:W-:Y:S02]  /*1b10*/  FMUL.FTZ R13, R13, R16.reuse ;  /* 0x000000100d0d7220 */ /* 0x080fe40000410000 */
[-C--:B------:R-:W-:Y:S02]  /*1b20*/  FMUL.FTZ R17, R17, R16.reuse ;  /* 0x0000001011117220 */ /* 0x080fe40000410000 */
[----:B------:R-:W-:-:S02]  /*1b30*/  FMUL.FTZ R12, R21, R16 ;  /* 0x00000010150c7220 */ /* 0x000fc40000410000 */
[----:B------:R-:W-:Y:S01]  /*1b40*/  FMUL.FTZ R29, R29, R16 ;  /* 0x000000101d1d7220 */ /* 0x000fe20000410000 */
[----:B---3--:R-:W-:Y:S02]  /*1b50*/  PRMT R14, RZ, 0x5410, R39 ;  /* 0x00005410ff0e7816 */ /* 0x008fe40000000027 */
[----:B-----5:R-:W-:-:S05]  /*1b60*/  PRMT R2, RZ, 0x5410, R2 ;  /* 0x00005410ff027816 */ /* 0x020fca0000000002 */
[C-C-:B------:R-:W-:Y:S02]  /*1b70*/  FFMA.FTZ R20, R14.reuse, R15, R2.reuse ;  /* 0x0000000f0e147223 */ /* 0x140fe40000010002 */
[C-C-:B------:R-:W-:Y:S02]  /*1b80*/  FFMA.FTZ R18, R14.reuse, R19, R2.reuse ;  /* 0x000000130e127223 */ /* 0x140fe40000010002 */
[C---:B------:R-:W-:Y:S01]  /*1b90*/  FFMA.FTZ R16, R14.reuse, R23, R2 ;  /* 0x000000170e107223 */ /* 0x040fe20000010002 */
[----:B------:R-:W-:Y:S01]  /*1ba0*/  PRMT R23, RZ, 0x5410, R38 ;  /* 0x00005410ff177816 */ /* 0x000fe20000000026 */
[----:B------:R-:W-:Y:S01]  /*1bb0*/  FFMA.FTZ R2, R14, R31, R2 ;  /* 0x0000001f0e027223 */ /* 0x000fe20000010002 */
[----:B------:R-:W-:-:S05]  /*1bc0*/  PRMT R14, RZ, 0x5410, R33 ;  /* 0x00005410ff0e7816 */ /* 0x000fca0000000021 */
        /* <DEDUP_REMOVED lines=15> */
.L_x_3334:
        /* <DEDUP_REMOVED lines=12> */
.L_x_3336:
[----:B------:R-:W-:Y:S05]  /*1d80*/  BSYNC B0 ;  /* 0x0000000000007941 */ /* 0x000fea0003800000 */
.L_x_3335:
        /* <DEDUP_REMOVED lines=11> */
.L_x_3337:
        /* <DEDUP_REMOVED lines=12> */
.L_x_3339:
[----:B------:R-:W-:Y:S05]  /*1f00*/  BSYNC B0 ;  /* 0x0000000000007941 */ /* 0x000fea0003800000 */
.L_x_3338:
        /* <DEDUP_REMOVED lines=11> */
.L_x_3340:
        /* <DEDUP_REMOVED lines=12> */
.L_x_3342:
[----:B------:R-:W-:Y:S05]  /*2080*/  BSYNC B0 ;  /* 0x0000000000007941 */ /* 0x000fea0003800000 */
.L_x_3341:
        /* <DEDUP_REMOVED lines=11> */
.L_x_3343:
        /* <DEDUP_REMOVED lines=11> */
.L_x_3345:
[----:B------:R-:W-:Y:S05]  /*21f0*/  BSYNC B0 ;  /* 0x0000000000007941 */ /* 0x000fea0003800000 */
.L_x_3344:
[----:B------:R-:W-:Y:S02]  /*2200*/  IADD3 R9, R9, c[0x0][0x10], RZ ;  /* 0x0000040009097a10 */ /* 0x000fe40007ffe0ff */
[----:B------:R-:W-:Y:S02]  /*2210*/  IADD3 R8, R8, 0x1, RZ ;  /* 0x0000000108087810 */ /* 0x000fe40007ffe0ff */
[----:B------:R-:W-:-:S13]  /*2220*/  ISETP.GE.AND P1, PT, R9, UR4, PT ;  /* 0x0000000409007c0c */ /* 0x000fda000bf26270 */
[----:B------:R-:W-:Y:S01]  /*2230*/  @P1 CALL.REL.NOINC `(.L_x_3346) ;  /* 0x0000001000001944 */ /* 0x000fe20003c00000 */
[----:B------:R-:W-:Y:S05]  /*2240*/  BRA `(.L_x_3347) ;  /* 0xffffdf9000007947 */ /* 0x000fea000383ffff */
.L_x_3346:
[----:B------:R-:W-:Y:S05]  /*2250*/  EXIT ;  /* 0x000000000000794d */ /* 0x000fea0003800000 */
.L_x_3348:
        /* <DEDUP_REMOVED lines=10> */
.L_x_5190:


//--------------------- .text._Z35group_norm_nhwc_fwd_one_pass_kernelI11Bf16IOBf16WLi128ELi70ELi560EEv26Group_norm_nhwc_fwd_params --------------------------
	.section	.text._Z35group_norm_nhwc_fwd_one_pass_kernelI11Bf16IOBf16WLi128ELi70ELi560EEv26Group_norm_nhwc_fwd_params,"ax",@progbits
	.sectioninfo	@"SHI_REGISTERS=56"
	.align	128
        .global         _Z35group_norm_nhwc_fwd_one_pass_kernelI11Bf16IOBf16WLi128ELi70ELi560EEv26Group_norm_nhwc_fwd_params
        .type           _Z35group_norm_nhwc_fwd_one_pass_kernelI11Bf16IOBf16WLi128ELi70ELi560EEv26Group_norm_nhwc_fwd_params,@function
        .size           _Z35group_norm_nhwc_fwd_one_pass_kernelI11Bf16IOBf16WLi128ELi70ELi560EEv26Group_norm_nhwc_fwd_params,(.L_x_5191 - _Z35group_norm_nhwc_fwd_one_pass_kernelI11Bf16IOBf16WLi128ELi70ELi560EEv26Group_norm_nhwc_fwd_params)
        .other          _Z35group_norm_nhwc_fwd_one_pass_kernelI11Bf16IOBf16WLi128ELi70ELi560EEv26Group_norm_nhwc_fwd_params,@"STO_CUDA_ENTRY STV_DEFAULT"
_Z35group_norm_nhwc_fwd_one_pass_kernelI11Bf16IOBf16WLi128ELi70ELi560EEv26Group_norm_nhwc_fwd_params:
.text._Z35group_norm_nhwc_fwd_one_pass_kernelI11Bf16IOBf16WLi128ELi70ELi560EEv26Group_norm_nhwc_fwd_params:
        /* <DEDUP_REMOVED lines=34> */
.L_x_3383:
[----:B-1----:R-:W-:Y:S02]  /*0220*/  IABS R8, c[0x0][0x1d8] ;  /* 0x0000760000087a13 */ /* 0x002fe40000000000 */
[----:B------:R-:W-:-:S02]  /*0230*/  IABS R10, R46 ;  /* 0x0000002e000a7213 */ /* 0x000fc40000000000 */
[----:B0-----:R-:W0:Y:S01]  /*0240*/  I2F.RP R5, R8 ;  /* 0x0000000800057306 */ /* 0x001e220000209400 */
        /* <DEDUP_REMOVED lines=278> */
.L_x_3350:
[----:B------:R-:W-:Y:S05]  /*13b0*/  BSYNC B0 ;  /* 0x0000000000007941 */ /* 0x000fea0003800000 */
.L_x_3349:
        /* <DEDUP_REMOVED lines=13> */
[----:B------:R-:W-:Y:S02]  /*1490*/  IADD3 R12, R12, R18, RZ ;  /* 0x000000120c0c7210 */ /* 0x000fe40007ffe0ff */
[----:B------:R-:W-:Y:S01]  /*14a0*/  MOV R18, 0x1 ;  /* 0x0000000100127802 */ /* 0x000fe20000000f00 */
[----:B------:R-:W-:-:S03]  /*14b0*/  IMAD.WIDE.U32 R14, R13, 0x8, R14 ;  /* 0x000000080d0e7825 */ /* 0x000fc600078e000e */
[----:B------:R-:W-:Y:S01]  /*14c0*/  SEL R19, R18, 0xffffffff, !P1 ;  /* 0xffffffff12137807 */ /* 0x000fe20004800000 */
        /* <DEDUP_REMOVED lines=8> */
.L_x_3353:
[----:B------:R-:W2:Y:S01]  /*1550*/  LDG.E.STRONG.GPU R14, [R12.64] ;  /* 0x000000060c0e7981 */ /* 0x000ea2000c1ef900 */
[----:B------:R-:W-:Y:S01]  /*1560*/  YIELD ;  /* 0x0000000000007946 */ /* 0x000fe20003800000 */
[----:B--2---:R-:W-:Y:S01]  /*1570*/  ISETP.NE.AND P1, PT, R14, R15, PT ;  /* 0x0000000f0e00720c */ /* 0x004fe20003f25270 */
[----:B------:R-:W-:-:S12]  /*1580*/  CCTL.IVALL ;  /* 0x00000000ff00798f */ /* 0x000fd80002000000 */
[----:B------:R-:W-:Y:S05]  /*1590*/  @P1 BRA `(.L_x_3353) ;  /* 0xffffffb000001947 */ /* 0x000fea000383ffff */
.L_x_3352:
        /* <DEDUP_REMOVED lines=11> */
.L_x_3355:
        /* <DEDUP_REMOVED lines=59> */
.L_x_3354:
        /* <DEDUP_REMOVED lines=19> */
.L_x_3357:
[----:B------:R-:W-:Y:S05]  /*1b30*/  BSYNC B0 ;  /* 0x0000000000007941 */ /* 0x000fea0003800000 */
.L_x_3356:
        /* <DEDUP_REMOVED lines=30> */
.L_x_3351:
        /* <DEDUP_REMOVED lines=15> */
[----:B------:R2:W4:Y:S04]  /*1e10*/  LDG.E.U16 R16, [R24.64] ;  /* 0x0000000618107981 */ /* 0x000528000c1e1500 */
[----:B------:R5:W4:Y:S04]  /*1e20*/  LDG.E.U16 R18, [R22.64] ;  /* 0x0000000616127981 */ /* 0x000b28000c1e1500 */
[----:B------:R5:W4:Y:S04]  /*1e30*/  LDG.E.U16 R19, [R22.64+0x2] ;  /* 0x0000020616137981 */ /* 0x000b28000c1e1500 */
[----:B------:R-:W0:Y:S01]  /*1e40*/  LDS.64 R14, [0xb0] ;  /* 0x0000b000ff0e7984 */ /* 0x000e220000000a00 */
[----:B-1----:R-:W-:-:S02]  /*1e50*/  MOV R12, 0x3f800000 ;  /* 0x3f800000000c7802 */ /* 0x002fc40000000f00 */
[----:B------:R-:W-:Y:S01]  /*1e60*/  ISETP.NE.AND P6, PT, RZ, UR5, PT ;  /* 0x00000005ff007c0c */ /* 0x000fe2000bfc5270 */
[----:B0-----:R-:W-:-:S04]  /*1e70*/  FMUL.FTZ R14, R14, c[0x0][0x1f4] ;  /* 0x00007d000e0e7a20 */ /* 0x001fc80000410000 */
[----:B------:R-:W-:-:S04]  /*1e80*/  FMUL.FTZ R48, R14, R14 ;  /* 0x0000000e0e307220 */ /* 0x000fc80000410000 */
[----:B------:R-:W-:-:S05]  /*1e90*/  FFMA.FTZ R15, R15, c[0x0][0x1f4], -R48 ;  /* 0x00007d000f0f7a23 */ /* 0x000fca0000010830 */
[----:B------:R-:W-:Y:S02]  /*1ea0*/  FSETP.GTU.FTZ.AND P1, PT, R15, RZ, PT ;  /* 0x000000ff0f00720b */ /* 0x000fe40003f3c000 */
[----:B------:R-:W-:-:S11]  /*1eb0*/  PRMT R13, RZ, 0x5410, R11 ;  /* 0x00005410ff0d7816 */ /* 0x000fd6000000000b */
[----:B------:R-:W-:-:S04]  /*1ec0*/  @P1 FADD.FTZ R15, R15, c[0x0][0x188] ;  /* 0x000062000f0f1621 */ /* 0x000fc80000010000 */
[----:B------:R0:W1:Y:S01]  /*1ed0*/  @P1 MUFU.RSQ R12, R15 ;  /* 0x0000000f000c1308 */ /* 0x0000620000001400 */
[----:B------:R-:W-:Y:S02]  /*1ee0*/  PRMT R21, RZ, 0x7610, R9 ;  /* 0x00007610ff157816 */ /* 0x000fe40000000009 */
[----:B------:R-:W-:Y:S02]  /*1ef0*/  PRMT R20, RZ, 0x5410, R33 ;  /* 0x00005410ff147816 */ /* 0x000fe40000000021 */
[----:B-----5:R-:W-:Y:S02]  /*1f00*/  PRMT R22, RZ, 0x5410, R34 ;  /* 0x00005410ff167816 */ /* 0x020fe40000000022 */
[----:B0-----:R-:W-:Y:S02]  /*1f10*/  PRMT R15, RZ, 0x7610, R11 ;  /* 0x00007610ff0f7816 */ /* 0x001fe4000000000b */
[----:B------:R-:W-:Y:S02]  /*1f20*/  PRMT R11, RZ, 0x5410, R9 ;  /* 0x00005410ff0b7816 */ /* 0x000fe40000000009 */
[----:B------:R-:W-:-:S02]  /*1f30*/  PRMT R9, RZ, 0x5410, R29 ;  /* 0x00005410ff097816 */ /* 0x000fc4000000001d */
[----:B--2---:R-:W-:Y:S01]  /*1f40*/  PRMT R24, RZ, 0x5410, R35 ;  /* 0x00005410ff187816 */ /* 0x004fe20000000023 */
[--C-:B------:R-:W-:Y:S01]  /*1f50*/  FADD.FTZ R13, R13, -R14.reuse ;  /* 0x8000000e0d0d7221 */ /* 0x100fe20000010000 */
[----:B------:R-:W-:Y:S01]  /*1f60*/  PRMT R29, RZ, 0x7610, R29 ;  /* 0x00007610ff1d7816 */ /* 0x000fe2000000001d */
[----:B------:R-:W-:Y:S01]  /*1f70*/  FADD.FTZ R15, R15, -R14 ;  /* 0x8000000e0f0f7221 */ /* 0x000fe20000010000 */
[--C-:B------:R-:W-:Y:S02]  /*1f80*/  PRMT R23, RZ, 0x5410, R30.reuse ;  /* 0x00005410ff177816 */ /* 0x100fe4000000001e */
[----:B------:R-:W-:Y:S02]  /*1f90*/  PRMT R25, RZ, 0x7610, R30 ;  /* 0x00007610ff197816 */ /* 0x000fe4000000001e */
[--C-:B------:R-:W-:Y:S02]  /*1fa0*/  PRMT R27, RZ, 0x5410, R32.reuse ;  /* 0x00005410ff1b7816 */ /* 0x100fe40000000020 */
[----:B------:R-:W-:-:S02]  /*1fb0*/  PRMT R49, RZ, 0x7610, R32 ;  /* 0x00007610ff317816 */ /* 0x000fc40000000020 */
[----:B------:R-:W-:Y:S02]  /*1fc0*/  PRMT R33, RZ, 0x7610, R33 ;  /* 0x00007610ff217816 */ /* 0x000fe40000000021 */
[----:B------:R-:W-:Y:S02]  /*1fd0*/  PRMT R34, RZ, 0x7610, R34 ;  /* 0x00007610ff227816 */ /* 0x000fe40000000022 */
[----:B------:R-:W-:Y:S02]  /*1fe0*/  PRMT R35, RZ, 0x7610, R35 ;  /* 0x00007610ff237816 */ /* 0x000fe40000000023 */
[----:B------:R-:W-:Y:S02]  /*1ff0*/  ISETP.GE.U32.AND P1, PT, R43, c[0x0][0x1c8], PT ;  /* 0x000072002b007a0c */ /* 0x000fe40003f26070 */
[----:B------:R-:W-:Y:S01]  /*2000*/  ISETP.GE.U32.AND P2, PT, R42, c[0x0][0x1c8], PT ;  /* 0x000072002a007a0c */ /* 0x000fe20003f46070 */
[--C-:B------:R-:W-:Y:S01]  /*2010*/  FADD.FTZ R11, R11, -R14.reuse ;  /* 0x8000000e0b0b7221 */ /* 0x100fe20000010000 */
[----:B------:R-:W-:Y:S01]  /*2020*/  ISETP.GE.AND.EX P1, PT, R5, c[0x0][0x1cc], PT, P1 ;  /* 0x0000730005007a0c */ /* 0x000fe20003f26310 */
[--C-:B------:R-:W-:Y:S01]  /*2030*/  FADD.FTZ R21, R21, -R14.reuse ;  /* 0x8000000e15157221 */ /* 0x100fe20000010000 */
[----:B------:R-:W-:Y:S01]  /*2040*/  ISETP.GE.AND.EX P2, PT, R6, c[0x0][0x1cc], PT, P2 ;  /* 0x0000730006007a0c */ /* 0x000fe20003f46320 */
[----:B------:R-:W-:-:S02]  /*2050*/  FADD.FTZ R9, R9, -R14 ;  /* 0x8000000e09097221 */ /* 0x000fc40000010000 */
[--C-:B------:R-:W-:Y:S02]  /*2060*/  FADD.FTZ R29, R29, -R14.reuse ;  /* 0x8000000e1d1d7221 */ /* 0x100fe40000010000 */
[--C-:B------:R-:W-:Y:S02]  /*2070*/  FADD.FTZ R23, R23, -R14.reuse ;  /* 0x8000000e17177221 */ /* 0x100fe40000010000 */
[--C-:B------:R-:W-:Y:S02]  /*2080*/  FADD.FTZ R25, R25, -R14.reuse ;  /* 0x8000000e19197221 */ /* 0x100fe40000010000 */
[--C-:B------:R-:W-:Y:S02]  /*2090*/  FADD.FTZ R27, R27, -R14.reuse ;  /* 0x8000000e1b1b7221 */ /* 0x100fe40000010000 */
[--C-:B------:R-:W-:Y:S02]  /*20a0*/  FADD.FTZ R49, R49, -R14.reuse ;  /* 0x8000000e31317221 */ /* 0x100fe40000010000 */
[----:B------:R-:W-:-:S02]  /*20b0*/  FADD.FTZ R20, R20, -R14 ;  /* 0x8000000e14147221 */ /* 0x000fc40000010000 */
[--C-:B------:R-:W-:Y:S02]  /*20c0*/  FADD.FTZ R33, R33, -R14.reuse ;  /* 0x8000000e21217221 */ /* 0x100fe40000010000 */
[--C-:B------:R-:W-:Y:S02]  /*20d0*/  FADD.FTZ R22, R22, -R14.reuse ;  /* 0x8000000e16167221 */ /* 0x100fe40000010000 */
[--C-:B------:R-:W-:Y:S02]  /*20e0*/  FADD.FTZ R34, R34, -R14.reuse ;  /* 0x8000000e22227221 */ /* 0x100fe40000010000 */
[--C-:B------:R-:W-:Y:S02]  /*20f0*/  FADD.FTZ R24, R24, -R14.reuse ;  /* 0x8000000e18187221 */ /* 0x100fe40000010000 */
[----:B------:R-:W-:Y:S02]  /*2100*/  FADD.FTZ R35, R35, -R14 ;  /* 0x8000000e23237221 */ /* 0x000fe40000010000 */
[----:B-1----:R-:W-:-:S02]  /*2110*/  FMUL.FTZ R13, R13, R12 ;  /* 0x0000000c0d0d7220 */ /* 0x002fc40000410000 */
[-C--:B------:R-:W-:Y:S01]  /*2120*/  FMUL.FTZ R15, R15, R12.reuse ;  /* 0x0000000c0f0f7220 */ /* 0x080fe20000410000 */
[C---:B------:R-:W-:Y:S01]  /*2130*/  ISETP.GT.U32.OR P1, PT, R0.reuse, 0x22f, P1 ;  /* 0x0000022f0000780c */ /* 0x040fe20000f24470 */
[-C--:B------:R-:W-:Y:S01]  /*2140*/  FMUL.FTZ R11, R11, R12.reuse ;  /* 0x0000000c0b0b7220 */ /* 0x080fe20000410000 */
[----:B------:R-:W-:Y:S01]  /*2150*/  ISETP.GT.U32.OR P2, PT, R0, 0x22f, P2 ;  /* 0x0000022f0000780c */ /* 0x000fe20001744470 */
        /* <DEDUP_REMOVED lines=12> */
[----:B------:R-:W-:Y:S01]  /*2220*/  FMUL.FTZ R35, R35, R12 ;  /* 0x0000000c23237220 */ /* 0x000fe20000410000 */
[----:B---3--:R-:W-:Y:S02]  /*2230*/  PRMT R26, RZ, 0x5410, R17 ;  /* 0x00005410ff1a7816 */ /* 0x008fe40000000011 */
[----:B----4-:R-:W-:Y:S02]  /*2240*/  PRMT R16, RZ, 0x5410, R16 ;  /* 0x00005410ff107816 */ /* 0x010fe40000000010 */
[----:B------:R-:W-:Y:S02]  /*2250*/  PRMT R17, RZ, 0x5410, R18 ;  /* 0x00005410ff117816 */ /* 0x000fe40000000012 */
[----:B------:R-:W-:-:S03]  /*2260*/  PRMT R19, RZ, 0x5410, R19 ;  /* 0x00005410ff137816 */ /* 0x000fc60000000013 */
        /* <DEDUP_REMOVED lines=13> */
.L_x_3358:
[----:B------:R-:W-:Y:S01]  /*2340*/  BSSY B0, `(.L_x_3359) ;  /* 0x000000c000007945 */ /* 0x000fe20003800000 */
[----:B------:R-:W-:Y:S05]  /*2350*/  @!P0 BRA `(.L_x_3360) ;  /* 0x000000a000008947 */ /* 0x000fea0003800000 */
[----:B------:R-:W-:Y:S01]  /*2360*/  MOV R12, R52 ;  /* 0x00000034000c7202 */ /* 0x000fe20000000f00 */
[----:B------:R-:W-:Y:S01]  /*2370*/  IMAD R14, R4, c[0x0][0x1c0], RZ ;  /* 0x00007000040e7a24 */ /* 0x000fe200078e02ff */
[----:B------:R-:W-:-:S03]  /*2380*/  MOV R13, R51 ;  /* 0x00000033000d7202 */ /* 0x000fc60000000f00 */
[C---:B------:R-:W-:Y:S02]  /*2390*/  IMAD R15, R45.reuse, c[0x0][0x1c4], R14 ;  /* 0x000071002d0f7a24 */ /* 0x040fe400078e020e */
[----:B------:R-:W-:-:S05]  /*23a0*/  IMAD.WIDE.U32 R12, R45, c[0x0][0x1c0], R12 ;  /* 0x000070002d0c7a25 */ /* 0x000fca00078e000c */
[----:B------:R-:W-:Y:S02]  /*23b0*/  IADD3 R15, R13, R15, RZ ;  /* 0x0000000f0d0f7210 */ /* 0x000fe40007ffe0ff */
[----:B------:R-:W-:Y:S02]  /*23c0*/  LEA R14, P3, R12, c[0x0][0x160], 0x1 ;  /* 0x000058000c0e7a11 */ /* 0x000fe400078608ff */
[----:B------:R-:W-:Y:S02]  /*23d0*/  F2FP.BF16.PACK_AB R13, R18, R30 ;  /* 0x0000001e120d723e */ /* 0x000fe400000010ff */
[----:B------:R-:W-:-:S05]  /*23e0*/  LEA.HI.X R15, R12, c[0x0][0x164], R15, 0x1, P3 ;  /* 0x000059000c0f7a11 */ /* 0x000fca00018f0c0f */
[----:B------:R0:W-:Y:S04]  /*23f0*/  STG.E [R14.64], R13 ;  /* 0x0000000d0e007986 */ /* 0x0001e8000c101906 */
.L_x_3360:
[----:B------:R-:W-:Y:S05]  /*2400*/  BSYNC B0 ;  /* 0x0000000000007941 */ /* 0x000fea0003800000 */
.L_x_3359:
        /* <DEDUP_REMOVED lines=13> */
.L_x_3361:
        /* <DEDUP_REMOVED lines=12> */
.L_x_3363:
[----:B------:R-:W-:Y:S05]  /*25a0*/  BSYNC B0 ;  /* 0x0000000000007941 */ /* 0x000fea0003800000 */
.L_x_3362:
        /* <DEDUP_REMOVED lines=13> */
.L_x_3364:
[----:B------:R-:W-:Y:S01]  /*2680*/  BSSY B0, `(.L_x_3365) ;  /* 0x000000c000007945 */ /* 0x000fe20003800000 */
[----:B------:R-:W-:Y:S05]  /*2690*/  @P2 BRA `(.L_x_3366) ;  /* 0x000000a000002947 */ /* 0x000fea0003800000 */
[----:B------:R-:W-:Y:S01]  /*26a0*/  MOV R12, R52 ;  /* 0x00000034000c7202 */ /* 0x000fe20000000f00 */
[----:B------:R-:W-:Y:S01]  /*26b0*/  IMAD R5, R6, c[0x0][0x1c0], RZ ;  /* 0x0000700006057a24 */ /* 0x000fe200078e02ff */
[----:B0-----:R-:W-:Y:S02]  /*26c0*/  MOV R13, R51 ;  /* 0x00000033000d7202 */ /* 0x001fe40000000f00 */
[----:B------:R-:W-:Y:S01]  /*26d0*/  F2FP.BF16.PACK_AB R9, R18, R9 ;  /* 0x000000091209723e */ /* 0x000fe200000010ff */
[C---:B------:R-:W-:Y:S02]  /*26e0*/  IMAD R5, R42.reuse, c[0x0][0x1c4], R5 ;  /* 0x000071002a057a24 */ /* 0x040fe400078e0205 */
[----:B------:R-:W-:-:S05]  /*26f0*/  IMAD.WIDE.U32 R12, R42, c[0x0][0x1c0], R12 ;  /* 0x000070002a0c7a25 */ /* 0x000fca00078e000c */
[----:B------:R-:W-:Y:S02]  /*2700*/  IADD3 R5, R13, R5, RZ ;  /* 0x000000050d057210 */ /* 0x000fe40007ffe0ff */
[----:B------:R-:W-:-:S04]  /*2710*/  LEA R14, P1, R12, c[0x0][0x160], 0x1 ;  /* 0x000058000c0e7a11 */ /* 0x000fc800078208ff */
[----:B------:R-:W-:-:S05]  /*2720*/  LEA.HI.X R15, R12, c[0x0][0x164], R5, 0x1, P1 ;  /* 0x000059000c0f7a11 */ /* 0x000fca00008f0c05 */
[----:B------:R0:W-:Y:S04]  /*2730*/  STG.E [R14.64], R9 ;  /* 0x000000090e007986 */ /* 0x0001e8000c101906 */
.L_x_3366:
[----:B------:R-:W-:Y:S05]  /*2740*/  BSYNC B0 ;  /* 0x0000000000007941 */ /* 0x000fea0003800000 */
.L_x_3365:
[----:B------:R-:W-:Y:S01]  /*2750*/  ISETP.GE.U32.AND P5, PT, R41, c[0x0][0x1c8], PT ;  /* 0x0000720029007a0c */ /* 0x000fe20003fa6070 */
[--C-:B------:R-:W-:Y:S01]  /*2760*/  FFMA.FTZ R23, R16, R23, R17.reuse ;  /* 0x0000001710177223 */ /* 0x100fe20000010011 */
[----:B------:R-:W-:Y:S01]  /*2770*/  ISETP.GE.U32.AND P1, PT, R40, c[0x0][0x1c8], PT ;  /* 0x0000720028007a0c */ /* 0x000fe20003f26070 */
[C-C-:B------:R-:W-:Y:S01]  /*2780*/  FFMA.FTZ R27, R16.reuse, R27, R17.reuse ;  /* 0x0000001b101b7223 */ /* 0x140fe20000010011 */
[----:B------:R-:W-:Y:S01]  /*2790*/  ISETP.GE.U32.AND P2, PT, R39, c[0x0][0x1c8], PT ;  /* 0x0000720027007a0c */ /* 0x000fe20003f46070 */
[--C-:B------:R-:W-:Y:S01]  /*27a0*/  FFMA.FTZ R20, R16, R20, R17.reuse ;  /* 0x0000001410147223 */ /* 0x100fe20000010011 */
[----:B------:R-:W-:Y:S01]  /*27b0*/  ISETP.GE.U32.AND P3, PT, R38, c[0x0][0x1c8], PT ;  /* 0x0000720026007a0c */ /* 0x000fe20003f66070 */
[----:B------:R-:W-:Y:S01]  /*27c0*/  FFMA.FTZ R22, R16, R22, R17 ;  /* 0x0000001610167223 */ /* 0x000fe20000010011 */
[----:B------:R-:W-:Y:S01]  /*27d0*/  ISETP.GE.U32.AND P4, PT, R37, c[0x0][0x1c8], PT ;  /* 0x0000720025007a0c */ /* 0x000fe20003f86070 */
[C-C-:B0-----:R-:W-:Y:S01]  /*27e0*/  FFMA.FTZ R14, R26.reuse, R49, R19.reuse ;  /* 0x000000311a0e7223 */ /* 0x141fe20000010013 */
[----:B------:R-:W-:Y:S01]  /*27f0*/  ISETP.GE.AND.EX P5, PT, R7, c[0x0][0x1cc], PT, P5 ;  /* 0x0000730007007a0c */ /* 0x000fe20003fa6350 */
[--C-:B------:R-:W-:Y:S01]  /*2800*/  FFMA.FTZ R33, R26, R33, R19.reuse ;  /* 0x000000211a217223 */ /* 0x100fe20000010013 */
[----:B------:R-:W-:Y:S01]  /*2810*/  ISETP.GE.AND.EX P1, PT, R8, c[0x0][0x1cc], PT, P1 ;  /* 0x0000730008007a0c */ /* 0x000fe20003f26310 */
[--C-:B------:R-:W-:Y:S01]  /*2820*/  FFMA.FTZ R5, R26, R34, R19.reuse ;  /* 0x000000221a057223 */ /* 0x100fe20000010013 */
[----:B------:R-:W-:Y:S01]  /*2830*/  ISETP.GE.AND.EX P2, PT, R10, c[0x0][0x1cc], PT, P2 ;  /* 0x000073000a007a0c */ /* 0x000fe20003f46320 */
[----:B------:R-:W-:Y:S01]  /*2840*/  FFMA.FTZ R35, R26, R35, R19 ;  /* 0x000000231a237223 */ /* 0x000fe20000010013 */
[----:B------:R-:W-:Y:S01]  /*2850*/  ISETP.GE.AND.EX P3, PT, R28, c[0x0][0x1cc], PT, P3 ;  /* 0x000073001c007a0c */ /* 0x000fe20003f66330 */
[----:B------:R-:W-:Y:S01]  /*2860*/  FFMA.FTZ R16, R16, R24, R17 ;  /* 0x0000001810107223 */ /* 0x000fe20000010011 */
        /* <DEDUP_REMOVED lines=18> */
.L_x_3367:
[----:B------:R-:W-:Y:S01]  /*2990*/  BSSY B0, `(.L_x_3368) ;  /* 0x000000c000007945 */ /* 0x000fe20003800000 */
[----:B------:R-:W-:Y:S05]  /*29a0*/  @P5 BRA `(.L_x_3369) ;  /* 0x000000a000005947 */ /* 0x000fea0003800000 */
[----:B------:R-:W-:Y:S01]  /*29b0*/  IMAD R12, R7, c[0x0][0x1c0], RZ ;  /* 0x00007000070c7a24 */ /* 0x000fe200078e02ff */
        /* <DEDUP_REMOVED lines=9> */
.L_x_3369:
[----:B------:R-:W-:Y:S05]  /*2a50*/  BSYNC B0 ;  /* 0x0000000000007941 */ /* 0x000fea0003800000 */
.L_x_3368:
[----:B------:R-:W-:Y:S05]  /*2a60*/  @!P6 BRA `(.L_x_3370) ;  /* 0x000000a00000e947 */ /* 0x000fea0003800000 */
[----:B------:R-:W-:Y:S02]  /*2a70*/  FMUL.FTZ R9, R14, -1.4426950216293334961 ;  /* 0xbfb8aa3b0e097820 */ /* 0x000fe40000410000 */
[----:B------:R-:W-:-:S04]  /*2a80*/  FMUL.FTZ R6, R27, -1.4426950216293334961 ;  /* 0xbfb8aa3b1b067820 */ /* 0x000fc80000410000 */
[----:B------:R-:W1:Y:S08]  /*2a90*/  MUFU.EX2 R9, R9 ;  /* 0x0000000900097308 */ /* 0x000e700000000800 */
[----:B------:R-:W2:Y:S01]  /*2aa0*/  MUFU.EX2 R6, R6 ;  /* 0x0000000600067308 */ /* 0x000ea20000000800 */
[----:B-1----:R-:W-:-:S07]  /*2ab0*/  FADD.FTZ R11, R9, 1 ;  /* 0x3f800000090b7421 */ /* 0x002fce0000010000 */
[----:B------:R-:W1:Y:S01]  /*2ac0*/  MUFU.RCP R11, R11 ;  /* 0x0000000b000b7308 */ /* 0x000e620000001000 */
[----:B--2---:R-:W-:-:S07]  /*2ad0*/  FADD.FTZ R7, R6, 1 ;  /* 0x3f80000006077421 */ /* 0x004fce0000010000 */
[----:B0-----:R-:W0:Y:S01]  /*2ae0*/  MUFU.RCP R12, R7 ;  /* 0x00000007000c7308 */ /* 0x001e220000001000 */
[----:B-1----:R-:W-:Y:S02]  /*2af0*/  FMUL.FTZ R14, R14, R11 ;  /* 0x0000000b0e0e7220 */ /* 0x002fe40000410000 */
[----:B0-----:R-:W-:-:S05]  /*2b00*/  FMUL.FTZ R27, R27, R12 ;  /* 0x0000000c1b1b7220 */ /* 0x001fca0000410000 */
.L_x_3370:
        /* <DEDUP_REMOVED lines=12> */
.L_x_3372:
[----:B------:R-:W-:Y:S05]  /*2bd0*/  BSYNC B0 ;  /* 0x0000000000007941 */ /* 0x000fea0003800000 */
.L_x_3371:
[----:B------:R-:W-:Y:S05]  /*2be0*/  @!P6 BRA `(.L_x_3373) ;  /* 0x000000a00000e947 */ /* 0x000fea0003800000 */
[----:B------:R-:W-:Y:S02]  /*2bf0*/  FMUL.FTZ R6, R20, -1.4426950216293334961 ;  /* 0xbfb8aa3b14067820 */ /* 0x000fe40000410000 */
[----:B-1----:R-:W-:-:S04]  /*2c00*/  FMUL.FTZ R8, R33, -1.4426950216293334961 ;  /* 0xbfb8aa3b21087820 */ /* 0x002fc80000410000 */
        /* <DEDUP_REMOVED lines=8> */
.L_x_3373:
[----:B------:R-:W-:Y:S01]  /*2c90*/  BSSY B0, `(.L_x_3374) ;  /* 0x000000c000007945 */ /* 0x000fe20003800000 */
[----:B------:R-:W-:Y:S05]  /*2ca0*/  @P2 BRA `(.L_x_3375) ;  /* 0x000000a000002947 */ /* 0x000fea0003800000 */
[----:B------:R-:W-:Y:S01]  /*2cb0*/  MOV R6, R52 ;  /* 0x0000003400067202 */ /* 0x000fe20000000f00 */
[----:B------:R-:W-:Y:S01]  /*2cc0*/  IMAD R10, R10, c[0x0][0x1c0], RZ ;  /* 0x000070000a0a7a24 */ /* 0x000fe200078e02ff */
[----:B------:R-:W-:Y:S02]  /*2cd0*/  MOV R7, R51 ;  /* 0x0000003300077202 */ /* 0x000fe40000000f00 */
[----:B------:R-:W-:Y:S01]  /*2ce0*/  F2FP.BF16.PACK_AB R33, R33, R20 ;  /* 0x000000142121723e */ /* 0x000fe200000010ff */
[C---:B-1----:R-:W-:Y:S02]  /*2cf0*/  IMAD R9, R39.reuse, c[0x0][0x1c4], R10 ;  /* 0x0000710027097a24 */ /* 0x042fe400078e020a */
[----:B------:R-:W-:-:S05]  /*2d00*/  IMAD.WIDE.U32 R6, R39, c[0x0][0x1c0], R6 ;  /* 0x0000700027067a25 */ /* 0x000fca00078e0006 */
[----:B------:R-:W-:Y:S02]  /*2d10*/  IADD3 R9, R7, R9, RZ ;  /* 0x0000000907097210 */ /* 0x000fe40007ffe0ff */
[----:B------:R-:W-:-:S04]  /*2d20*/  LEA R8, P1, R6, c[0x0][0x160], 0x1 ;  /* 0x0000580006087a11 */ /* 0x000fc800078208ff */
[----:B------:R-:W-:-:S05]  /*2d30*/  LEA.HI.X R9, R6, c[0x0][0x164], R9, 0x1, P1 ;  /* 0x0000590006097a11 */ /* 0x000fca00008f0c09 */
[----:B------:R1:W-:Y:S04]  /*2d40*/  STG.E [R8.64], R33 ;  /* 0x0000002108007986 */ /* 0x0003e8000c101906 */
.L_x_3375:
[----:B------:R-:W-:Y:S05]  /*2d50*/  BSYNC B0 ;  /* 0x0000000000007941 */ /* 0x000fea0003800000 */
.L_x_3374:
        /* <DEDUP_REMOVED lines=8> */
[----:B------:R-:W2:Y:S01]  /*2de0*/  MUFU.RCP R10, R9 ;  /* 0x00000009000a7308 */ /* 0x000ea20000001000 */
[----:B-1----:R-:W-:Y:S02]  /*2df0*/  FMUL.FTZ R22, R22, R7 ;  /* 0x0000000716167220 */ /* 0x002fe40000410000 */
[----:B--2---:R-:W-:-:S05]  /*2e00*/  FMUL.FTZ R5, R5, R10 ;  /* 0x0000000a05057220 */ /* 0x004fca0000410000 */
.L_x_3376:
[----:B------:R-:W-:Y:S01]  /*2e10*/  BSSY B0, `(.L_x_3377) ;  /* 0x000000c000007945 */ /* 0x000fe20003800000 */
[----:B------:R-:W-:Y:S05]  /*2e20*/  @P3 BRA `(.L_x_3378) ;  /* 0x000000a000003947 */ /* 0x000fea0003800000 */
[----:B------:R-:W-:Y:S01]  /*2e30*/  MOV R6, R52 ;  /* 0x0000003400067202 */ /* 0x000fe20000000f00 */
[----:B-1----:R-:W-:Y:S01]  /*2e40*/  IMAD R9, R28, c[0x0][0x1c0], RZ ;  /* 0x000070001c097a24 */ /* 0x002fe200078e02ff */
        /* <DEDUP_REMOVED lines=8> */
.L_x_3378:
[----:B------:R-:W-:Y:S05]  /*2ed0*/  BSYNC B0 ;  /* 0x0000000000007941 */ /* 0x000fea0003800000 */
.L_x_3377:
[----:B------:R-:W-:Y:S05]  /*2ee0*/  @!P6 BRA `(.L_x_3379) ;  /* 0x000000a00000e947 */ /* 0x000fea0003800000 */
[----:B-1----:R-:W-:Y:S02]  /*2ef0*/  FMUL.FTZ R5, R16, -1.4426950216293334961 ;  /* 0xbfb8aa3b10057820 */ /* 0x002fe40000410000 */
[----:B------:R-:W-:-:S04]  /*2f00*/  FMUL.FTZ R8, R35, -1.4426950216293334961 ;  /* 0xbfb8aa3b23087820 */ /* 0x000fc80000410000 */
        /* <DEDUP_REMOVED lines=8> */
.L_x_3379:
[----:B------:R-:W-:Y:S01]  /*2f90*/  BSSY B0, `(.L_x_3380) ;  /* 0x000000b000007945 */ /* 0x000fe20003800000 */
[----:B------:R-:W-:Y:S05]  /*2fa0*/  @P4 BRA `(.L_x_3381) ;  /* 0x0000009000004947 */ /* 0x000fea0003800000 */
[----:B------:R-:W-:Y:S01]  /*2fb0*/  MOV R50, R52 ;  /* 0x0000003400327202 */ /* 0x000fe20000000f00 */
[----:B------:R-:W-:Y:S01]  /*2fc0*/  IMAD R6, R31, c[0x0][0x1c0], RZ ;  /* 0x000070001f067a24 */ /* 0x000fe200078e02ff */
[----:B------:R-:W-:-:S03]  /*2fd0*/  F2FP.BF16.PACK_AB R35, R35, R16 ;  /* 0x000000102323723e */ /* 0x000fc600000010ff */
[----:B------:R-:W-:-:S04]  /*2fe0*/  IMAD.WIDE.U32 R50, R37, c[0x0][0x1c0], R50 ;  /* 0x0000700025327a25 */ /* 0x000fc800078e0032 */
[----:B-1----:R-:W-:Y:S01]  /*2ff0*/  IMAD R5, R37, c[0x0][0x1c4], R6 ;  /* 0x0000710025057a24 */ /* 0x002fe200078e0206 */
[----:B------:R-:W-:-:S04]  /*3000*/  LEA R6, P1, R50, c[0x0][0x160], 0x1 ;  /* 0x0000580032067a11 */ /* 0x000fc800078208ff */
[----:B------:R-:W-:-:S04]  /*3010*/  IADD3 R5, R51, R5, RZ ;  /* 0x0000000533057210 */ /* 0x000fc80007ffe0ff */
[----:B------:R-:W-:-:S05]  /*3020*/  LEA.HI.X R7, R50, c[0x0][0x164], R5, 0x1, P1 ;  /* 0x0000590032077a11 */ /* 0x000fca00008f0c05 */
[----:B------:R1:W-:Y:S02]  /*3030*/  STG.E [R6.64], R35 ;  /* 0x0000002306007986 */ /* 0x0003e4000c101906 */
.L_x_3381:
[----:B------:R-:W-:Y:S05]  /*3040*/  BSYNC B0 ;  /* 0x0000000000007941 */ /* 0x000fea0003800000 */
.L_x_3380:
[----:B------:R-:W-:Y:S02]  /*3050*/  IADD3 R46, R46, c[0x0][0x10], RZ ;  /* 0x000004002e2e7a10 */ /* 0x000fe40007ffe0ff */
[----:B------:R-:W-:Y:S02]  /*3060*/  IADD3 R36, R36, 0x1, RZ ;  /* 0x0000000124247810 */ /* 0x000fe40007ffe0ff */
[----:B------:R-:W-:-:S13]  /*3070*/  ISETP.GE.AND P1, PT, R46, UR4, PT ;  /* 0x000000042e007c0c */ /* 0x000fda000bf26270 */
[----:B------:R-:W-:Y:S01]  /*3080*/  @P1 CALL.REL.NOINC `(.L_x_3382) ;  /* 0x0000001000001944 */ /* 0x000fe20003c00000 */
[----:B------:R-:W-:Y:S05]  /*3090*/  BRA `(.L_x_3383) ;  /* 0xffffd18000007947 */ /* 0x000fea000383ffff */
.L_x_3382:
[----:B------:R-:W-:Y:S05]  /*30a0*/  EXIT ;  /* 0x000000000000794d */ /* 0x000fea0003800000 */
.L_x_3384:
        /* <DEDUP_REMOVED lines=13> */
.L_x_5191:


//--------------------- .text._Z35group_norm_nhwc_fwd_one_pass_kernelI11Bf16IOBf16WLi256ELi70ELi560EEv26Group_norm_nhwc_fwd_params --------------------------
	.section	.text._Z35group_norm_nhwc_fwd_one_pass_kernelI11Bf16IOBf16WLi256ELi70ELi560EEv26Group_norm_nhwc_fwd_params,"ax",@progbits
	.sectioninfo	@"SHI_REGISTERS=88"
	.align	128
        .global         _Z35group_norm_nhwc_fwd_one_pass_kernelI11Bf16IOBf16WLi256ELi70ELi560EEv26Group_norm_nhwc_fwd_params
        .type           _Z35group_norm_nhwc_fwd_one_pass_kernelI11Bf16IOBf16WLi256ELi70ELi560EEv26Group_norm_nhwc_fwd_params,@function
        .size           _Z35group_norm_nhwc_fwd_one_pass_kernelI11Bf16IOBf16WLi256ELi70ELi560EEv26Group_norm_nhwc_fwd_params,(.L_x_5192 - _Z35group_norm_nhwc_fwd_one_pass_kernelI11Bf16IOBf16WLi256ELi70ELi560EEv26Group_norm_nhwc_fwd_params)
        .other          _Z35group_norm_nhwc_fwd_one_pass_kernelI11Bf16IOBf16WLi256ELi70ELi560EEv26Group_norm_nhwc_fwd_params,@"STO_CUDA_ENTRY STV_DEFAULT"
_Z35group_norm_nhwc_fwd_one_pass_kernelI11Bf16IOBf16WLi256ELi70ELi560EEv26Group_norm_nhwc_fwd_params:
.text._Z35group_norm_nhwc_fwd_one_pass_kernelI11Bf16IOBf16WLi256ELi70ELi560EEv26Group_norm_nhwc_fwd_params:
        /* <DEDUP_REMOVED lines=42> */
.L_x_3443:
        /* <DEDUP_REMOVED lines=182> */
[C---:B------:R-:W-:Y:S01]  /*0e00*/  @!P3 LEA R24, P4, R26.reuse, c[0x0][0x170], 0x1 ;  /* 0x00005c001a18ba11 */ /* 0x040fe200078808ff */
[----:B-1----:R-:W-:Y:S01]  /*0e10*/  IMAD.MOV.U32 R40, RZ, RZ, RZ ;  /* 0x000000ffff287224 */ /* 0x002fe200078e00ff */
[----:B------:R-:W-:Y:S02]  /*0e20*/  MOV R39, RZ ;  /* 0x000000ff00277202 */ /* 0x000fe40000000f00 */
[----:B------:R-:W-:-:S02]  /*0e30*/  @!P3 LEA.HI.X R25, R26, c[0x0][0x174], R25, 0x1, P4 ;  /* 0x00005d001a19ba11 */ /* 0x000fc400020f0c19 */
        /* <DEDUP_REMOVED lines=111> */
[----:B------:R-:W-:Y:S01]  /*1530*/  FADD.FTZ R24, R24, R47 ;  /* 0x0000002f18187221 */ /* 0x000fe20000010000 */
[--C-:B------:R-:W-:Y:S02]  /*1540*/  PRMT R27, RZ, 0x7610, R39.reuse ;  /* 0x00007610ff1b7816 */ /* 0x100fe40000000027 */
[----:B------:R-:W-:Y:S01]  /*1550*/  PRMT R26, RZ, 0x5410, R39 ;  /* 0x00005410ff1a7816 */ /* 0x000fe20000000027 */
[----:B------:R-:W-:Y:S02]  /*1560*/  FADD.FTZ R25, R25, R48 ;  /* 0x0000003019197221 */ /* 0x000fe40000010000 */
        /* <DEDUP_REMOVED lines=145> */
.L_x_3386:
[----:B------:R-:W-:Y:S05]  /*1e80*/  BSYNC B0 ;  /* 0x0000000000007941 */ /* 0x000fea0003800000 */
.L_x_3385:
        /* <DEDUP_REMOVED lines=25> */
.L_x_3389:
[----:B------:R-:W2:Y:S01]  /*2020*/  LDG.E.STRONG.GPU R26, [R24.64] ;  /* 0x00000006181a7981 */ /* 0x000ea2000c1ef900 */
[----:B------:R-:W-:Y:S01]  /*2030*/  YIELD ;  /* 0x0000000000007946 */ /* 0x000fe20003800000 */
[----:B--2---:R-:W-:Y:S01]  /*2040*/  ISETP.NE.AND P1, PT, R26, R27, PT ;  /* 0x0000001b1a00720c */ /* 0x004fe20003f25270 */
[----:B------:R-:W-:-:S12]  /*2050*/  CCTL.IVALL ;  /* 0x00000000ff00798f */ /* 0x000fd80002000000 */
[----:B------:R-:W-:Y:S05]  /*2060*/  @P1 BRA `(.L_x_3389) ;  /* 0xffffffb000001947 */ /* 0x000fea000383ffff */
.L_x_3388:
        /* <DEDUP_REMOVED lines=11> */
.L_x_3391:
[----:B------:R-:W-:-:S13]  /*2120*/  ISETP.EQ.OR P1, PT, R26, R3, P3 ;  /* 0x000000031a00720c */ /* 0x000fda0001f22670 */
[----:B------:R-:W1:Y:S01]  /*2130*/  @!P1 S2R R63, SR_CTAID.Y ;  /* 0x00000000003f9919 */ /* 0x000e620000002600 */
[----:B------:R-:W-:Y:S01]  /*2140*/  @!P1 LOP3.LUT R24, R4, 0x1, RZ, 0xc0, !PT ;  /* 0x0000000104189812 */ /* 0x000fe200078ec0ff */
[----:B------:R-:W-:-:S04]  /*2150*/  @!P1 IMAD.MOV.U32 R25, RZ, RZ, 0x4 ;  /* 0x00000004ff199424 */ /* 0x000fc800078e00ff */
        /* <DEDUP_REMOVED lines=55> */
.L_x_3390:
        /* <DEDUP_REMOVED lines=19> */
.L_x_3393:
[----:B------:R-:W-:Y:S05]  /*2600*/  BSYNC B0 ;  /* 0x0000000000007941 */ /* 0x000fea0003800000 */
.L_x_3392:
        /* <DEDUP_REMOVED lines=30> */
.L_x_3387:
[----:B------:R-:W-:Y:S01]  /*27f0*/  LOP3.LUT P1, RZ, R3, R0, RZ, 0xfc, !PT ;  /* 0x0000000003ff7212 */ /* 0x000fe2000782fcff */
[----:B------:R1:W-:Y:S01]  /*2800*/  @!P3 STS.64 [0xb0], R48 ;  /* 0x0000b030ff00b388 */ /* 0x0003e20000000a00 */
[----:B------:R-:W-:Y:S01]  /*2810*/  ISETP.EQ.U32.AND P2, PT, RZ, c[0x0][0x168], PT ;  /* 0x00005a00ff007a0c */ /* 0x000fe20003f42070 */
[----:B------:R-:W-:Y:S01]  /*2820*/  HFMA2.MMA R63, -RZ, RZ, 0, 1.1920928955078125e-07 ;  /* 0x00000002ff3f7435 */ /* 0x000fe200000001ff */
[----:B------:R-:W-:-:S02]  /*2830*/  IADD3 R62, R61, R62, RZ ;  /* 0x0000003e3d3e7210 */ /* 0x000fc40007ffe0ff */
[----:B------:R-:W-:-:S07]  /*2840*/  ISETP.EQ.OR.EX P1, PT, RZ, c[0x0][0x16c], P1, P2 ;  /* 0x00005b00ff007a0c */ /* 0x000fce0000f22720 */
[----:B------:R-:W-:-:S06]  /*2850*/  IMAD.WIDE R68, R62, R63, c[0x0][0x178] ;  /* 0x00005e003e447625 */ /* 0x000fcc00078e023f */
[----:B------:R-:W-:Y:S01]  /*2860*/  @!P1 MOV R27, 0x8 ;  /* 0x00000008001b9802 */ /* 0x000fe20000000f00 */
[----:B------:R-:W-:Y:S02]  /*2870*/  @!P1 FMUL.FTZ R25, R49, c[0x0][0x1f4] ;  /* 0x00007d0031199a20 */ /* 0x000fe40000410000 */
[----:B------:R-:W-:Y:S02]  /*2880*/  @!P1 FMUL.FTZ R24, R48, c[0x0][0x1f4] ;  /* 0x00007d0030189a20 */ /* 0x000fe40000410000 */
[----:B------:R-:W-:-:S05]  /*2890*/  @!P1 IMAD.WIDE R26, R60, R27, c[0x0][0x168] ;  /* 0x00005a003c1a9625 */ /* 0x000fca00078e021b */
[----:B------:R2:W-:Y:S04]  /*28a0*/  @!P1 STG.E.64 [R26.64], R24 ;  /* 0x000000181a009986 */ /* 0x0005e8000c101b06 */
[----:B------:R-:W-:Y:S01]  /*28b0*/  BAR.SYNC.DEFER_BLOCKING 0x0 ;  /* 0x0000000000007b1d */ /* 0x000fe20000010000 */
[----:B------:R-:W-:-:S05]  /*28c0*/  IMAD.WIDE R62, R62, R63, c[0x0][0x180] ;  /* 0x000060003e3e7625 */ /* 0x000fca00078e023f */
[----:B------:R-:W3:Y:S04]  /*28d0*/  LDG.E.U16 R71, [R68.64] ;  /* 0x0000000644477981 */ /* 0x000ee8000c1e1500 */
[----:B------:R-:W4:Y:S04]  /*28e0*/  LDG.E.U16 R72, [R68.64+0x2] ;  /* 0x0000020644487981 */ /* 0x000f28000c1e1500 */
[----:B------:R4:W5:Y:S04]  /*28f0*/  LDG.E.U16 R73, [R62.64] ;  /* 0x000000063e497981 */ /* 0x000968000c1e1500 */
[----:B------:R4:W5:Y:S01]  /*2900*/  LDG.E.U16 R74, [R62.64+0x2] ;  /* 0x000002063e4a7981 */ /* 0x000962000c1e1500 */
[----:B01----:R-:W-:-:S02]  /*2910*/  MOV R48, 0x3f800000 ;  /* 0x3f80000000307802 */ /* 0x003fc40000000f00 */
[----:B------:R-:W-:Y:S01]  /*2920*/  ISETP.NE.AND P6, PT, RZ, UR5, PT ;  /* 0x00000005ff007c0c */ /* 0x000fe2000bfc5270 */
[----:B------:R-:W0:Y:S01]  /*2930*/  LDS.64 R24, [0xb0] ;  /* 0x0000b000ff187984 */ /* 0x000e220000000a00 */
[----:B--2---:R-:W-:Y:S01]  /*2940*/  PRMT R27, RZ, 0x5410, R19 ;  /* 0x00005410ff1b7816 */ /* 0x004fe20000000013 */
[----:B0-----:R-:W-:-:S04]  /*2950*/  FMUL.FTZ R70, R24, c[0x0][0x1f4] ;  /* 0x00007d0018467a20 */ /* 0x001fc80000410000 */
        /* <DEDUP_REMOVED lines=9> */
[----:B------:R-:W-:Y:S01]  /*29f0*/  FMUL.FTZ R19, R19, R48 ;  /* 0x0000003013137220 */ /* 0x000fe20000410000 */
[----:B---3--:R-:W-:Y:S02]  /*2a00*/  PRMT R49, RZ, 0x5410, R71 ;  /* 0x00005410ff317816 */ /* 0x008fe40000000047 */
[----:B----4-:R-:W-:Y:S02]  /*2a10*/  PRMT R62, RZ, 0x5410, R72 ;  /* 0x00005410ff3e7816 */ /* 0x010fe40000000048 */
[----:B-----5:R-:W-:Y:S02]  /*2a20*/  PRMT R68, RZ, 0x5410, R73 ;  /* 0x00005410ff447816 */ /* 0x020fe40000000049 */
        /* <DEDUP_REMOVED lines=14> */
.L_x_3394:
        /* <DEDUP_REMOVED lines=12> */
.L_x_3396:
[----:B------:R-:W-:Y:S05]  /*2bd0*/  BSYNC B0 ;  /* 0x0000000000007941 */ /* 0x000fea0003800000 */
.L_x_3395:
        /* <DEDUP_REMOVED lines=22> */
.L_x_3397:
        /* <DEDUP_REMOVED lines=12> */
.L_x_3399:
[----:B------:R-:W-:Y:S05]  /*2e00*/  BSYNC B0 ;  /* 0x0000000000007941 */ /* 0x000fea0003800000 */
.L_x_3398:
        /* <DEDUP_REMOVED lines=22> */
.L_x_3400:
        /* <DEDUP_REMOVED lines=12> */
.L_x_3402:
[----:B------:R-:W-:Y:S05]  /*3030*/  BSYNC B0 ;  /* 0x0000000000007941 */ /* 0x000fea0003800000 */
.L_x_3401:
        /* <DEDUP_REMOVED lines=18> */
[C---:B------:R-:W-:Y:S01]  /*3160*/  ISETP.GT.U32.OR P3, PT, R0.reuse, 0x22f, P3 ;  /* 0x0000022f0000780c */ /* 0x040fe20001f64470 */
        /* <DEDUP_REMOVED lines=14> */
.L_x_3403:
        /* <DEDUP_REMOVED lines=12> */
.L_x_3405:
[----:B------:R-:W-:Y:S05]  /*3310*/  BSYNC B0 ;  /* 0x0000000000007941 */ /* 0x000fea0003800000 */
.L_x_3404:
[----:B------:R-:W-:Y:S02]  /*3320*/  FFMA.FTZ R25, R49, R25, R68 ;  /* 0x0000001931197223 */ /* 0x000fe40000010044 */
        /* <DEDUP_REMOVED lines=12> */
.L_x_3406:
        /* <DEDUP_REMOVED lines=12> */
.L_x_3408:
[----:B------:R-:W-:Y:S05]  /*34b0*/  BSYNC B0 ;  /* 0x0000000000007941 */ /* 0x000fea0003800000 */
.L_x_3407:
[--C-:B------:R-:W-:Y:S02]  /*34c0*/  PRMT R15, RZ, 0x5410, R32.reuse ;  /* 0x00005410ff0f7816 */ /* 0x100fe40000000020 */
[----:B0-----:R-:W-:Y:S02]  /*34d0*/  PRMT R17, RZ, 0x7610, R32 ;  /* 0x00007610ff117816 */ /* 0x001fe40000000020 */
[----:B------:R-:W-:Y:S01]  /*34e0*/  PRMT R23, RZ, 0x5410, R34 ;  /* 0x00005410ff177816 */ /* 0x000fe20000000022 */
        /* <DEDUP_REMOVED lines=24> */
.L_x_3409:
        /* <DEDUP_REMOVED lines=12> */
.L_x_3411:
[----:B------:R-:W-:Y:S05]  /*3730*/  BSYNC B0 ;  /* 0x0000000000007941 */ /* 0x000fea0003800000 */
.L_x_3410:
[-C--:B------:R-:W-:Y:S01]  /*3740*/  FMUL.FTZ R23, R23, R48.reuse ;  /* 0x0000003017177220 */ /* 0x080fe20000410000 */
[--C-:B------:R-:W-:Y:S01]  /*3750*/  PRMT R27, RZ, 0x5410, R35.reuse ;  /* 0x00005410ff1b7816 */ /* 0x100fe20000000023 */
[----:B------:R-:W-:Y:S01]  /*3760*/  FMUL.FTZ R25, R25, R48 ;  /* 0x0000003019197220 */ /* 0x000fe20000410000 */
[----:B------:R-:W-:Y:S01]  /*3770*/  PRMT R35, RZ, 0x7610, R35 ;  /* 0x00007610ff237816 */ /* 0x000fe20000000023 */
        /* <DEDUP_REMOVED lines=13> */
.L_x_3412:
        /* <DEDUP_REMOVED lines=12> */
.L_x_3414:
[----:B------:R-:W-:Y:S05]  /*3910*/  BSYNC B0 ;  /* 0x0000000000007941 */ /* 0x000fea0003800000 */
.L_x_3413:
[----:B0-----:R-:W-:Y:S01]  /*3920*/  PRMT R19, RZ, 0x5410, R37 ;  /* 0x00005410ff137816 */ /* 0x001fe20000000025 */
[--C-:B------:R-:W-:Y:S01]  /*3930*/  FADD.FTZ R17, R35, -R70.reuse ;  /* 0x8000004623117221 */ /* 0x100fe20000010000 */
[--C-:B------:R-:W-:Y:S01]  /*3940*/  PRMT R21, RZ, 0x5410, R39.reuse ;  /* 0x00005410ff157816 */ /* 0x100fe20000000027 */
[--C-:B------:R-:W-:Y:S01]  /*3950*/  FADD.FTZ R15, R27, -R70.reuse ;  /* 0x800000461b0f7221 */ /* 0x100fe20000010000 */
[----:B------:R-:W-:Y:S01]  /*3960*/  PRMT R39, RZ, 0x7610, R39 ;  /* 0x00007610ff277816 */ /* 0x000fe20000000027 */
[----:B------:R-:W-:Y:S01]  /*3970*/  FADD.FTZ R35, R19, -R70 ;  /* 0x8000004613237221 */ /* 0x000fe20000010000 */
[----:B------:R-:W-:Y:S01]  /*3980*/  PRMT R23, RZ, 0x5410, R40 ;  /* 0x00005410ff177816 */ /* 0x000fe20000000028 */
[--C-:B------:R-:W-:Y:S01]  /*3990*/  FADD.FTZ R19, R21, -R70.reuse ;  /* 0x8000004615137221 */ /* 0x100fe20000010000 */
[--C-:B------:R-:W-:Y:S01]  /*39a0*/  PRMT R69, RZ, 0x5410, R43.reuse ;  /* 0x00005410ff457816 */ /* 0x100fe2000000002b */
[----:B------:R-:W-:Y:S01]  /*39b0*/  FADD.FTZ R21, R39, -R70 ;  /* 0x8000004627157221 */ /* 0x000fe20000010000 */
[----:B------:R-:W-:Y:S01]  /*39c0*/  PRMT R25, RZ, 0x7610, R40 ;  /* 0x00007610ff197816 */ /* 0x000fe20000000028 */
[----:B------:R-:W-:Y:S01]  /*39d0*/  FADD.FTZ R27, R23, -R70 ;  /* 0x80000046171b7221 */ /* 0x000fe20000010000 */
[----:B------:R-:W-:Y:S01]  /*39e0*/  PRMT R43, RZ, 0x7610, R43 ;  /* 0x00007610ff2b7816 */ /* 0x000fe2000000002b */
[-C--:B------:R-:W-:Y:S01]  /*39f0*/  FMUL.FTZ R15, R15, R48.reuse ;  /* 0x000000300f0f7220 */ /* 0x080fe20000410000 */
[----:B------:R-:W-:Y:S01]  /*3a00*/  PRMT R71, RZ, 0x5410, R44 ;  /* 0x00005410ff477816 */ /* 0x000fe2000000002c */
[----:B------:R-:W-:Y:S01]  /*3a10*/  FADD.FTZ R23, R25, -R70 ;  /* 0x8000004619177221 */ /* 0x000fe20000010000 */
[----:B------:R-:W-:Y:S01]  /*3a20*/  PRMT R73, RZ, 0x7610, R44 ;  /* 0x00007610ff497816 */ /* 0x000fe2000000002c */
[--C-:B------:R-:W-:Y:S01]  /*3a30*/  FADD.FTZ R39, R43, -R70.reuse ;  /* 0x800000462b277221 */ /* 0x100fe20000010000 */
[--C-:B------:R-:W-:Y:S01]  /*3a40*/  PRMT R75, RZ, 0x5410, R45.reuse ;  /* 0x00005410ff4b7816 */ /* 0x100fe2000000002d */
[--C-:B------:R-:W-:Y:S01]  /*3a50*/  FADD.FTZ R25, R69, -R70.reuse ;  /* 0x8000004645197221 */ /* 0x100fe20000010000 */
[----:B------:R-:W-:Y:S01]  /*3a60*/  PRMT R77, RZ, 0x7610, R45 ;  /* 0x00007610ff4d7816 */ /* 0x000fe2000000002d */
        /* <DEDUP_REMOVED lines=16> */
[----:B------:R-:W-:Y:S01]  /*3b70*/  FADD.FTZ R79, R85, -R70 ;  /* 0x80000046554f7221 */ /* 0x000fe20000010000 */
[----:B------:R-:W-:Y:S01]  /*3b80*/  ISETP.GE.U32.AND P2, PT, R8, c[0x0][0x1c8], PT ;  /* 0x0000720008007a0c */ /* 0x000fe20003f46070 */
[-C--:B------:R-:W-:Y:S01]  /*3b90*/  FMUL.FTZ R17, R17, R48.reuse ;  /* 0x0000003011117220 */ /* 0x080fe20000410000 */
[----:B------:R-:W-:Y:S01]  /*3ba0*/  ISETP.GE.AND.EX P4, PT, R29, c[0x0][0x1cc], PT, P4 ;  /* 0x000073001d007a0c */ /* 0x000fe20003f86340 */
[-C--:B------:R-:W-:Y:S01]  /*3bb0*/  FMUL.FTZ R34, R19, R48.reuse ;  /* 0x0000003013227220 */ /* 0x080fe20000410000 */
[----:B------:R-:W-:Y:S01]  /*3bc0*/  ISETP.GE.AND.EX P3, PT, R30, c[0x0][0x1cc], PT, P3 ;  /* 0x000073001e007a0c */ /* 0x000fe20003f66330 */
[-C--:B------:R-:W-:Y:S01]  /*3bd0*/  FMUL.FTZ R32, R21, R48.reuse ;  /* 0x0000003015207220 */ /* 0x080fe20000410000 */
[----:B------:R-:W-:Y:S01]  /*3be0*/  ISETP.GE.AND.EX P1, PT, R31, c[0x0][0x1cc], PT, P1 ;  /* 0x000073001f007a0c */ /* 0x000fe20003f26310 */
[-C--:B------:R-:W-:Y:S01]  /*3bf0*/  FMUL.FTZ R28, R23, R48.reuse ;  /* 0x00000030171c7220 */ /* 0x080fe20000410000 */
        /* <DEDUP_REMOVED lines=31> */
.L_x_3415:
        /* <DEDUP_REMOVED lines=12> */
.L_x_3417:
[----:B------:R-:W-:Y:S05]  /*3eb0*/  BSYNC B0 ;  /* 0x0000000000007941 */ /* 0x000fea0003800000 */
.L_x_3416:
        /* <DEDUP_REMOVED lines=13> */
.L_x_3418:
        /* <DEDUP_REMOVED lines=12> */
.L_x_3420:
[----:B------:R-:W-:Y:S05]  /*4050*/  BSYNC B0 ;  /* 0x0000000000007941 */ /* 0x000fea0003800000 */
.L_x_3419:
        /* <DEDUP_REMOVED lines=13> */
.L_x_3421:
        /* <DEDUP_REMOVED lines=12> */
.L_x_3423:
[----:B------:R-:W-:Y:S05]  /*41f0*/  BSYNC B0 ;  /* 0x0000000000007941 */ /* 0x000fea0003800000 */
.L_x_3422:
        /* <DEDUP_REMOVED lines=13> */
.L_x_3424:
        /* <DEDUP_REMOVED lines=12> */
.L_x_3426:
[----:B------:R-:W-:Y:S05]  /*4390*/  BSYNC B0 ;  /* 0x0000000000007941 */ /* 0x000fea0003800000 */
.L_x_3425:
[----:B------:R-:W-:Y:S01]  /*43a0*/  ISETP.GE.U32.AND P5, PT, R9, c[0x0][0x1c8], PT ;  /* 0x0000720009007a0c */ /* 0x000fe20003fa6070 */
[--C-:B------:R-:W-:Y:S01]  /*43b0*/  FFMA.FTZ R28, R62, R20, R63.reuse ;  /* 0x000000143e1c7223 */ /* 0x100fe2000001003f */
[----:B------:R-:W-:Y:S01]  /*43c0*/  ISETP.GE.U32.AND P1, PT, R10, c[0x0][0x1c8], PT ;  /* 0x000072000a007a0c */ /* 0x000fe20003f26070 */
[C-C-:B------:R-:W-:Y:S01]  /*43d0*/  FFMA.FTZ R21, R62.reuse, R21, R63.reuse ;  /* 0x000000153e157223 */ /* 0x140fe2000001003f */
[----:B------:R-:W-:Y:S01]  /*43e0*/  ISETP.GE.U32.AND P2, PT, R11, c[0x0][0x1c8], PT ;  /* 0x000072000b007a0c */ /* 0x000fe20003f46070 */
[--C-:B------:R-:W-:Y:S01]  /*43f0*/  FFMA.FTZ R14, R62, R19, R63.reuse ;  /* 0x000000133e0e7223 */ /* 0x100fe2000001003f */
[----:B------:R-:W-:Y:S01]  /*4400*/  ISETP.GE.U32.AND P3, PT, R12, c[0x0][0x1c8], PT ;  /* 0x000072000c007a0c */ /* 0x000fe20003f66070 */
[--C-:B------:R-:W-:Y:S01]  /*4410*/  FFMA.FTZ R15, R62, R48, R63.reuse ;  /* 0x000000303e0f7223 */ /* 0x100fe2000001003f */
[----:B------:R-:W-:Y:S01]  /*4420*/  ISETP.GE.U32.AND P4, PT, R13, c[0x0][0x1c8], PT ;  /* 0x000072000d007a0c */ /* 0x000fe20003f86070 */
[C-C-:B------:R-:W-:Y:S01]  /*4430*/  FFMA.FTZ R24, R49.reuse, R24, R68.reuse ;  /* 0x0000001831187223 */ /* 0x140fe20000010044 */
[----:B------:R-:W-:Y:S01]  /*4440*/  ISETP.GE.AND.EX P5, PT, R36, c[0x0][0x1cc], PT, P5 ;  /* 0x0000730024007a0c */ /* 0x000fe20003fa6350 */
[C-C-:B------:R-:W-:Y:S01]  /*4450*/  FFMA.FTZ R25, R49.reuse, R25, R68.reuse ;  /* 0x0000001931197223 */ /* 0x140fe20000010044 */
[----:B------:R-:W-:Y:S01]  /*4460*/  ISETP.GE.AND.EX P1, PT, R38, c[0x0][0x1cc], PT, P1 ;  /* 0x0000730026007a0c */ /* 0x000fe20003f26310 */
[--C-:B------:R-:W-:Y:S01]  /*4470*/  FFMA.FTZ R26, R49, R26, R68.reuse ;  /* 0x0000001a311a7223 */ /* 0x100fe20000010044 */
[----:B------:R-:W-:Y:S01]  /*4480*/  ISETP.GE.AND.EX P2, PT, R41, c[0x0][0x1cc], PT, P2 ;  /* 0x0000730029007a0c */ /* 0x000fe20003f46320 */
[C-C-:B------:R-:W-:Y:S01]  /*4490*/  FFMA.FTZ R23, R49.reuse, R23, R68.reuse ;  /* 0x0000001731177223 */ /* 0x140fe20000010044 */
        /* <DEDUP_REMOVED lines=20> */
.L_x_3427:
        /* <DEDUP_REMOVED lines=12> */
.L_x_3429:
[----:B------:R-:W-:Y:S05]  /*46a0*/  BSYNC B0 ;  /* 0x0000000000007941 */ /* 0x000fea0003800000 */
.L_x_3428:
        /* <DEDUP_REMOVED lines=11> */
.L_x_3430:
[----:B------:R-:W-:Y:S01]  /*4760*/  BSSY B0, `(.L_x_3431) ;  /* 0x000000c000007945 */ /* 0x000fe20003800000 */
[----:B------:R-:W-:Y:S05]  /*4770*/  @P1 BRA `(.L_x_3432) ;  /* 0x000000a000001947 */ /* 0x000fea0003800000 */
[----:B------:R-:W-:Y:S01]  /*4780*/  IMAD R19, R38, c[0x0][0x1c0], RZ ;  /* 0x0000700026137a24 */ /* 0x000fe200078e02ff */
[----:B0-----:R-:W-:Y:S02]  /*4790*/  MOV R16, R66 ;  /* 0x0000004200107202 */ /* 0x001fe40000000f00 */
        /* <DEDUP_REMOVED lines=8> */
.L_x_3432:
[----:B------:R-:W-:Y:S05]  /*4820*/  BSYNC B0 ;  /* 0x0000000000007941 */ /* 0x000fea0003800000 */
.L_x_3431:
        /* <DEDUP_REMOVED lines=11> */
.L_x_3433:
        /* <DEDUP_REMOVED lines=12> */
.L_x_3435:
[----:B------:R-:W-:Y:S05]  /*49a0*/  BSYNC B0 ;  /* 0x0000000000007941 */ /* 0x000fea0003800000 */
.L_x_3434:
        /* <DEDUP_REMOVED lines=11> */
.L_x_3436:
        /* <DEDUP_REMOVED lines=12> */
.L_x_3438:
[----:B------:R-:W-:Y:S05]  /*4b20*/  BSYNC B0 ;  /* 0x0000000000007941 */ /* 0x000fea0003800000 */
.L_x_3437:
        /* <DEDUP_REMOVED lines=11> */
.L_x_3439:
        /* <DEDUP_REMOVED lines=11> */
.L_x_3441:
[----:B------:R-:W-:Y:S05]  /*4c90*/  BSYNC B0 ;  /* 0x0000000000007941 */ /* 0x000fea0003800000 */
.L_x_3440:
[----:B------:R-:W-:Y:S02]  /*4ca0*/  IADD3 R60, R60, c[0x0][0x10], RZ ;  /* 0x000004003c3c7a10 */ /* 0x000fe40007ffe0ff */
[----:B------:R-:W-:Y:S02]  /*4cb0*/  IADD3 R4, R4, 0x1, RZ ;  /* 0x0000000104047810 */ /* 0x000fe40007ffe0ff */
[----:B------:R-:W-:-:S13]  /*4cc0*/  ISETP.GE.AND P1, PT, R60, UR4, PT ;  /* 0x000000043c007c0c */ /* 0x000fda000bf26270 */
[----:B------:R-:W-:Y:S01]  /*4cd0*/  @P1 CALL.REL.NOINC `(.L_x_3442) ;  /* 0x0000001000001944 */ /* 0x000fe20003c00000 */
[----:B------:R-:W-:Y:S05]  /*4ce0*/  BRA `(.L_x_3443) ;  /* 0xffffb5b000007947 */ /* 0x000fea000383ffff */
.L_x_3442:
[----:B------:R-:W-:Y:S05]  /*4cf0*/  EXIT ;  /* 0x000000000000794d */ /* 0x000fea0003800000 */
.L_x_3444:
        /* <DEDUP_REMOVED lines=16> */
.L_x_5192:


//--------------------- .text._Z35group_norm_nhwc_fwd_one_pass_kernelI11Bf16IOBf16WLi512ELi70ELi560EEv26Group_norm_nhwc_fwd_params --------------------------
	.section	.text._Z35group_norm_nhwc_fwd_one_pass_kernelI11Bf16IOBf16WLi512ELi70ELi560EEv26Group_norm_nhwc_fwd_params,"ax",@progbits
	.sectioninfo	@"SHI_REGISTERS=96"
	.align	128
        .global         _Z35group_norm_nhwc_fwd_one_pass_kernelI11Bf16IOBf16WLi512ELi70ELi560EEv26Group_norm_nhwc_fwd_params
        .type           _Z35group_norm_nhwc_fwd_one_pass_kernelI11Bf16IOBf16WLi512ELi70ELi560EEv26Group_norm_nhwc_fwd_params,@function
        .size           _Z35group_norm_nhwc_fwd_one_pass_kernelI11Bf16IOBf16WLi512ELi70ELi560EEv26Group_norm_nhwc_fwd_params,(.L_x_5193 - _Z35group_norm_nhwc_fwd_one_pass_kernelI11Bf16IOBf16WLi512ELi70ELi560EEv26Group_norm_nhwc_fwd_params)
        .other          _Z35group_norm_nhwc_fwd_one_pass_kernelI11Bf16IOBf16WLi512ELi70ELi560EEv26Group_norm_nhwc_fwd_params,@"STO_CUDA_ENTRY STV_DEFAULT"
_Z35group_norm_nhwc_fwd_one_pass_kernelI11Bf16IOBf16WLi512ELi70ELi560EEv26Group_norm_nhwc_fwd_params:
.text._Z35group_norm_nhwc_fwd_one_pass_kernelI11Bf16IOBf16WLi512ELi70ELi560EEv26Group_norm_nhwc_fwd_params:
        /* <DEDUP_REMOVED lines=19> */
[----:B------:R-:W-:-:S05]  /*0130*/  SHF.R.U32.HI R3, RZ, 0x5, R2 ;  /* 0x00000005ff037819 */ /* 0x000fca0000011602 */
[----:B------:R-:W-:Y:S01]  /*0140*/  IMAD R2, R3, -0x23, R80 ;  /* 0xffffffdd03027824 */ /* 0x000fe200078e0250 */
[----:B0-----:R-:W-:-:S04]  /*0150*/  MOV R0, UR16 ;  /* 0x0000001000007c02 */ /* 0x001fc80008000f00 */
[----:B------:R-:W-:Y:S01]  /*0160*/  SHF.L.U32 R2, R2, 0x1, RZ ;  /* 0x0000000102027819 */ /* 0x000fe200000006ff */
[----:B------:R-:W-:-:S05]  /*0170*/  IMAD R0, R0, c[0x0][0x1e4], R3 ;  /* 0x0000790000007a24 */ /* 0x000fca00078e0203 */
[C---:B------:R-:W-:Y:S02]  /*0180*/  ISETP.GE.U32.AND P0, PT, R0.reuse, c[0x0][0x1c8], PT ;  /* 0x0000720000007a0c */ /* 0x040fe40003f06070 */
[----:B------:R-:W-:Y:S02]  /*0190*/  SHF.R.S32.HI R3, RZ, 0x1f, R0 ;  /* 0x0000001fff037819 */ /* 0x000fe40000011400 */
[C---:B------:R-:W-:Y:S02]  /*01a0*/  IADD3 R76, R0.reuse, 0x10, RZ ;  /* 0x00000010004c7810 */ /* 0x040fe40007ffe0ff */
        /* <DEDUP_REMOVED lines=24> */
[----:B------:R-:W-:Y:S02]  /*0330*/  IADD3 R3, R0, 0x190, RZ ;  /* 0x0000019000037810 */ /* 0x000fe40007ffe0ff */
[----:B------:R-:W-:Y:S02]  /*0340*/  ISETP.LT.U32.AND P0, PT, R80, 0x230, !P0 ;  /* 0x000002305000780c */ /* 0x000fe40004701070 */
[----:B------:R-:W-:-:S02]  /*0350*/  IADD3 R4, R0, 0x1a0, RZ ;  /* 0x000001a000047810 */ /* 0x000fc40007ffe0ff */
[C---:B------:R-:W-:Y:S02]  /*0360*/  IADD3 R5, R0.reuse, 0x1b0, RZ ;  /* 0x000001b000057810 */ /* 0x040fe40007ffe0ff */
[C---:B------:R-:W-:Y:S02]  /*0370*/  IADD3 R6, R0.reuse, 0x1c0, RZ ;  /* 0x000001c000067810 */ /* 0x040fe40007ffe0ff */
[C---:B------:R-:W-:Y:S02]  /*0380*/  IADD3 R7, R0.reuse, 0x1d0, RZ ;  /* 0x000001d000077810 */ /* 0x040fe40007ffe0ff */
[C---:B------:R-:W-:Y:S02]  /*0390*/  IADD3 R8, R0.reuse, 0x1e0, RZ ;  /* 0x000001e000087810 */ /* 0x040fe40007ffe0ff */
[----:B------:R-:W-:Y:S02]  /*03a0*/  IADD3 R9, R0, 0x1f0, RZ ;  /* 0x000001f000097810 */ /* 0x000fe40007ffe0ff */
.L_x_3551:
        /* <DEDUP_REMOVED lines=57> */
[----:B------:R-:W-:Y:S02]  /*0740*/  LEA.HI.X.SX32 R37, R11, R10, 0x1, P1 ;  /* 0x0000000a0b257211 */ /* 0x000fe400008f0eff */
[----:B------:R-:W-:Y:S02]  /*0750*/  MOV R11, UR7 ;  /* 0x00000007000b7c02 */ /* 0x000fe40008000f00 */
[----:B------:R-:W-:-:S03]  /*0760*/  ISETP.GE.U32.AND P1, PT, R72, c[0x0][0x1c8], PT ;  /* 0x0000720048007a0c */ /* 0x000fc60003f26070 */
[----:B------:R-:W-:-:S04]  /*0770*/  IMAD.WIDE.U32 R36, R11, c[0x0][0x1d0], R36 ;  /* 0x000074000b247a25 */ /* 0x000fc800078e0024 */
[----:B------:R-:W-:Y:S01]  /*0780*/  @!P2 IMAD R11, R77, c[0x0][0x1c0], RZ ;  /* 0x000070004d0baa24 */ /* 0x000fe200078e02ff */
[----:B------:R-:W-:Y:S02]  /*0790*/  IADD3 R35, R37, UR5, RZ ;  /* 0x0000000525237c10 */ /* 0x000fe4000fffe0ff */
[-C--:B------:R-:W-:Y:S01]  /*07a0*/  @!P2 MOV R34, R36.reuse ;  /* 0x000000240022a202 */ /* 0x080fe20000000f00 */
[C---:B------:R-:W-:Y:S01]  /*07b0*/  @!P2 IMAD R13, R76.reuse, c[0x0][0x1c4], R11 ;  /* 0x000071004c0daa24 */ /* 0x040fe200078e020b */
[----:B------:R-:W-:Y:S02]  /*07c0*/  @P0 MOV R14, R36 ;  /* 0x00000024000e0202 */ /* 0x000fe40000000f00 */
[----:B------:R-:W-:Y:S01]  /*07d0*/  @P0 MOV R15, R35 ;  /* 0x00000023000f0202 */ /* 0x000fe20000000f00 */
[----:B------:R-:W-:-:S04]  /*07e0*/  @!P2 IMAD.WIDE.U32 R10, R76, c[0x0][0x1c0], R34 ;  /* 0x000070004c0aaa25 */ /* 0x000fc800078e0022 */
[----:B------:R-:W-:Y:S01]  /*07f0*/  @P0 IMAD.WIDE.U32 R14, R0, c[0x0][0x1c0], R14 ;  /* 0x00007000000e0a25 */ /* 0x000fe200078e000e */
[----:B------:R-:W-:Y:S02]  /*0800*/  @!P2 IADD3 R11, R11, R13, RZ ;  /* 0x0000000d0b0ba210 */ /* 0x000fe40007ffe0ff */
[----:B------:R-:W-:Y:S01]  /*0810*/  @!P2 LEA R12, P6, R10, c[0x0][0x170], 0x1 ;  /* 0x00005c000a0caa11 */ /* 0x000fe200078c08ff */
[----:B------:R-:W-:Y:S02]  /*0820*/  @P0 IMAD.IADD R15, R15, 0x1, R17 ;  /* 0x000000010f0f0824 */ /* 0x000fe400078e0211 */
        /* <DEDUP_REMOVED lines=10> */
[----:B------:R-:W-:-:S04]  /*08d0*/  @P0 LEA R20, P6, R14, c[0x0][0x170], 0x1 ;  /* 0x00005c000e140a11 */ /* 0x000fc800078c08ff */
[----:B------:R-:W-:Y:S02]  /*08e0*/  @P0 LEA.HI.X R21, R14, c[0x0][0x174], R15, 0x1, P6 ;  /* 0x00005d000e150a11 */ /* 0x000fe400030f0c0f */
[-C--:B------:R-:W-:Y:S02]  /*08f0*/  @!P4 MOV R14, R36.reuse ;  /* 0x00000024000ec202 */ /* 0x080fe40000000f00 */
[----:B------:R-:W-:Y:S02]  /*0900*/  @!P4 MOV R15, R35 ;  /* 0x00000023000fc202 */ /* 0x000fe40000000f00 */
[----:B------:R-:W-:Y:S01]  /*0910*/  @!P3 IADD3 R11, R11, R19, RZ ;  /* 0x000000130b0bb210 */ /* 0x000fe20007ffe0ff */
[----:B------:R-:W-:Y:S01]  /*0920*/  @!P5 IMAD R25, R90, c[0x0][0x1c0], RZ ;  /* 0x000070005a19da24 */ /* 0x000fe200078e02ff */
[----:B------:R-:W-:Y:S01]  /*0930*/  @!P3 LEA R22, P6, R10, c[0x0][0x170], 0x1 ;  /* 0x00005c000a16ba11 */ /* 0x000fe200078c08ff */
[----:B------:R-:W-:Y:S01]  /*0940*/  @!P4 IMAD.WIDE.U32 R14, R74, c[0x0][0x1c0], R14 ;  /* 0x000070004a0eca25 */ /* 0x000fe200078e000e */
[----:B------:R-:W-:-:S02]  /*0950*/  @!P5 MOV R24, R36 ;  /* 0x000000240018d202 */ /* 0x000fc40000000f00 */
[----:B------:R-:W-:Y:S01]  /*0960*/  @!P3 LEA.HI.X R23, R10, c[0x0][0x174], R11, 0x1, P6 ;  /* 0x00005d000a17ba11 */ /* 0x000fe200030f0c0b */
[----:B------:R-:W-:Y:S01]  /*0970*/  @!P1 IMAD R10, R84, c[0x0][0x1c0], RZ ;  /* 0x00007000540a9a24 */ /* 0x000fe200078e02ff */
[----:B------:R-:W-:Y:S01]  /*0980*/  @!P4 IADD3 R15, R15, R17, RZ ;  /* 0x000000110f0fc210 */ /* 0x000fe20007ffe0ff */
[----:B------:R-:W-:Y:S01]  /*0990*/  @!P5 IMAD R27, R72, c[0x0][0x1c4], R25 ;  /* 0x00007100481bda24 */ /* 0x000fe200078e0219 */
[-C--:B------:R-:W-:Y:S01]  /*09a0*/  @!P1 MOV R11, R35.reuse ;  /* 0x00000023000b9202 */ /* 0x080fe20000000f00 */
[C---:B------:R-:W-:Y:S01]  /*09b0*/  @!P1 IMAD R17, R73.reuse, c[0x0][0x1c4], R10 ;  /* 0x0000710049119a24 */ /* 0x040fe200078e020a */
[----:B------:R-:W-:Y:S02]  /*09c0*/  @!P1 MOV R10, R36 ;  /* 0x00000024000a9202 */ /* 0x000fe40000000f00 */
[C---:B------:R-:W-:Y:S02]  /*09d0*/  @!P4 LEA R18, P6, R14.reuse, c[0x0][0x170], 0x1 ;  /* 0x00005c000e12ca11 */ /* 0x040fe400078c08ff */
[----:B------:R-:W-:Y:S01]  /*09e0*/  @!P5 MOV R25, R35 ;  /* 0x000000230019d202 */ /* 0x000fe20000000f00 */
[----:B------:R-:W-:Y:S01]  /*09f0*/  @!P1 IMAD.WIDE.U32 R10, R73, c[0x0][0x1c0], R10 ;  /* 0x00007000490a9a25 */ /* 0x000fe200078e000a */
[----:B------:R-:W-:-:S02]  /*0a00*/  @!P4 LEA.HI.X R19, R14, c[0x0][0x174], R15, 0x1, P6 ;  /* 0x00005d000e13ca11 */ /* 0x000fc400030f0c0f */
[----:B------:R-:W-:Y:S01]  /*0a10*/  SHF.R.S32.HI R83, RZ, 0x1f, R71 ;  /* 0x0000001fff537819 */ /* 0x000fe20000011447 */
[----:B------:R-:W-:Y:S01]  /*0a20*/  @!P5 IMAD.WIDE.U32 R24, R72, c[0x0][0x1c0], R24 ;  /* 0x000070004818da25 */ /* 0x000fe200078e0018 */
[----:B------:R-:W-:Y:S02]  /*0a30*/  @!P1 IADD3 R11, R11, R17, RZ ;  /* 0x000000110b0b9210 */ /* 0x000fe40007ffe0ff */
[C---:B------:R-:W-:Y:S02]  /*0a40*/  @!P1 LEA R14, P6, R10.reuse, c[0x0][0x170], 0x1 ;  /* 0x00005c000a0e9a11 */ /* 0x040fe400078c08ff */
[----:B------:R-:W-:Y:S02]  /*0a50*/  SHF.R.S32.HI R87, RZ, 0x1f, R70 ;  /* 0x0000001fff577819 */ /* 0x000fe40000011446 */
[----:B------:R-:W-:Y:S02]  /*0a60*/  @!P1 LEA.HI.X R15, R10, c[0x0][0x174], R11, 0x1, P6 ;  /* 0x00005d000a0f9a11 */ /* 0x000fe400030f0c0b */
[----:B------:R-:W-:Y:S01]  /*0a70*/  CS2R R10, SRZ ;  /* 0x00000000000a7805 */ /* 0x000fe2000001ff00 */
[----:B------:R-:W-:-:S02]  /*0a80*/  @!P5 IADD3 R17, R25, R27, RZ ;  /* 0x0000001b1911d210 */ /* 0x000fc40007ffe0ff */
[----:B------:R-:W-:-:S03]  /*0a90*/  @!P5 LEA R16, P6, R24, c[0x0][0x170], 0x1 ;  /* 0x00005c001810da11 */ /* 0x000fc600078c08ff */
[----:B------:R0:W2:Y:S01]  /*0aa0*/  @!P3 LDG.E R11, [R22.64] ;  /* 0x0000000c160bb981 */ /* 0x0000a2000c1e1900 */
[----:B------:R-:W-:Y:S02]  /*0ab0*/  ISETP.GE.U32.AND P3, PT, R71, c[0x0][0x1c8], PT ;  /* 0x0000720047007a0c */ /* 0x000fe40003f66070 */
[----:B------:R-:W-:Y:S01]  /*0ac0*/  @!P5 LEA.HI.X R17, R24, c[0x0][0x174], R17, 0x1, P6 ;  /* 0x00005d001811da11 */ /* 0x000fe200030f0c11 */
[----:B------:R1:W3:Y:S01]  /*0ad0*/  @!P2 LDG.E R10, [R12.64] ;  /* 0x0000000c0c0aa981 */ /* 0x0002e2000c1e1900 */
[----:B------:R-:W-:Y:S02]  /*0ae0*/  ISETP.GE.U32.AND P2, PT, R70, c[0x0][0x1c8], PT ;  /* 0x0000720046007a0c */ /* 0x000fe40003f46070 */
[----:B------:R-:W-:Y:S02]  /*0af0*/  ISETP.GE.AND.EX P3, PT, R83, c[0x0][0x1cc], PT, P3 ;  /* 0x0000730053007a0c */ /* 0x000fe40003f66330 */
[----:B------:R-:W-:Y:S02]  /*0b00*/  ISETP.GE.AND.EX P2, PT, R87, c[0x0][0x1cc], PT, P2 ;  /* 0x0000730057007a0c */ /* 0x000fe40003f46320 */
[----:B------:R-:W-:Y:S01]  /*0b10*/  ISETP.GT.U32.OR P3, PT, R80, 0x22f, P3 ;  /* 0x0000022f5000780c */ /* 0x000fe20001f64470 */
[----:B-1----:R-:W-:Y:S01]  /*0b20*/  CS2R R12, SRZ ;  /* 0x00000000000c7805 */ /* 0x002fe2000001ff00 */
[----:B------:R-:W-:-:S05]  /*0b30*/  ISETP.GE.U32.AND P6, PT, R69, c[0x0][0x1c8], PT ;  /* 0x0000720045007a0c */ /* 0x000fca0003fc6070 */
[----:B------:R1:W4:Y:S01]  /*0b40*/  @!P4 LDG.E R12, [R18.64] ;  /* 0x0000000c120cc981 */ /* 0x000322000c1e1900 */
[----:B------:R-:W-:Y:S02]  /*0b50*/  ISETP.GT.U32.OR P4, PT, R80, 0x22f, P2 ;  /* 0x0000022f5000780c */ /* 0x000fe40001784470 */
[----:B------:R-:W-:Y:S01]  /*0b60*/  SHF.R.S32.HI R89, RZ, 0x1f, R69 ;  /* 0x0000001fff597819 */ /* 0x000fe20000011445 */
[----:B------:R5:W2:Y:S03]  /*0b70*/  @!P1 LDG.E R13, [R14.64] ;  /* 0x0000000c0e0d9981 */ /* 0x000aa6000c1e1900 */
[----:B------:R-:W-:Y:S01]  /*0b80*/  ISETP.GE.AND.EX P1, PT, R89, c[0x0][0x1cc], PT, P6 ;  /* 0x0000730059007a0c */ /* 0x000fe20003f26360 */
[----:B-1----:R-:W-:-:S03]  /*0b90*/  @!P3 IMAD R18, R83, c[0x0][0x1c0], RZ ;  /* 0x000070005312ba24 */ /* 0x002fc600078e02ff */
[----:B------:R-:W-:Y:S01]  /*0ba0*/  ISETP.GT.U32.OR P1, PT, R80, 0x22f, P1 ;  /* 0x0000022f5000780c */ /* 0x000fe20000f24470 */
[----:B-----5:R-:W-:Y:S02]  /*0bb0*/  HFMA2.MMA R14, -RZ, RZ, 0, 0 ;  /* 0x00000000ff0e7435 */ /* 0x020fe400000001ff */
[----:B0-----:R-:W-:Y:S01]  /*0bc0*/  @!P4 IMAD R23, R87, c[0x0][0x1c0], RZ ;  /* 0x000070005717ca24 */ /* 0x001fe200078e02ff */
[-C--:B------:R-:W-:Y:S01]  /*0bd0*/  @!P3 MOV R19, R35.reuse ;  /* 0x000000230013b202 */ /* 0x080fe20000000f00 */
[----:B------:R-:W-:Y:S01]  /*0be0*/  @!P3 IMAD R15, R71, c[0x0][0x1c4], R18 ;  /* 0x00007100470fba24 */ /* 0x000fe200078e0212 */
[----:B------:R-:W-:Y:S01]  /*0bf0*/  ISETP.GE.U32.AND P6, PT, R67, c[0x0][0x1c8], PT ;  /* 0x0000720043007a0c */ /* 0x000fe20003fc6070 */
[----:B------:R-:W-:Y:S01]  /*0c00*/  @!P3 IMAD.MOV.U32 R18, RZ, RZ, R36 ;  /* 0x000000ffff12b224 */ /* 0x000fe200078e0024 */
[----:B------:R-:W-:Y:S01]  /*0c10*/  SHF.R.S32.HI R26, RZ, 0x1f, R67 ;  /* 0x0000001fff1a7819 */ /* 0x000fe20000011443 */
[----:B------:R-:W-:Y:S01]  /*0c20*/  @!P4 IMAD R25, R70, c[0x0][0x1c4], R23 ;  /* 0x000071004619ca24 */ /* 0x000fe200078e0217 */
[----:B------:R-:W-:Y:S01]  /*0c30*/  @!P4 MOV R22, R36 ;  /* 0x000000240016c202 */ /* 0x000fe20000000f00 */
[----:B------:R-:W-:Y:S01]  /*0c40*/  @!P3 IMAD.WIDE.U32 R18, R71, c[0x0][0x1c0], R18 ;  /* 0x000070004712ba25 */ /* 0x000fe200078e0012 */
[----:B------:R-:W-:Y:S01]  /*0c50*/  ISETP.GE.AND.EX P6, PT, R26, c[0x0][0x1cc], PT, P6 ;  /* 0x000073001a007a0c */ /* 0x000fe20003fc6360 */
[----:B------:R0:W5:Y:S01]  /*0c60*/  @!P5 LDG.E R14, [R16.64] ;  /* 0x0000000c100ed981 */ /* 0x000162000c1e1900 */
[----:B------:R-:W-:-:S02]  /*0c70*/  @!P4 MOV R23, R35 ;  /* 0x000000230017c202 */ /* 0x000fc40000000f00 */
[----:B------:R-:W-:Y:S01]  /*0c80*/  ISETP.GT.U32.OR P5, PT, R80, 0x22f, P6 ;  /* 0x0000022f5000780c */ /* 0x000fe200037a4470 */
[----:B------:R-:W-:Y:S01]  /*0c90*/  @!P1 IMAD R24, R89, c[0x0][0x1c0], RZ ;  /* 0x0000700059189a24 */ /* 0x000fe200078e02ff */
[----:B------:R-:W-:Y:S01]  /*0ca0*/  @!P3 IADD3 R15, R19, R15, RZ ;  /* 0x0000000f130fb210 */ /* 0x000fe20007ffe0ff */
[----:B------:R-:W-:Y:S01]  /*0cb0*/  @!P4 IMAD.WIDE.U32 R22, R70, c[0x0][0x1c0], R22 ;  /* 0x000070004616ca25 */ /* 0x000fe200078e0016 */
[----:B0-----:R-:W-:-:S03]  /*0cc0*/  @!P3 LEA R16, P6, R18, c[0x0][0x170], 0x1 ;  /* 0x00005c001210ba11 */ /* 0x001fc600078c08ff */
[----:B------:R-:W-:Y:S01]  /*0cd0*/  @!P1 IMAD R27, R69, c[0x0][0x1c4], R24 ;  /* 0x00007100451b9a24 */ /* 0x000fe200078e0218 */
[----:B------:R-:W-:Y:S02]  /*0ce0*/  @!P1 MOV R24, R36 ;  /* 0x0000002400189202 */ /* 0x000fe40000000f00 */
[----:B------:R-:W-:Y:S02]  /*0cf0*/  @!P3 LEA.HI.X R17, R18, c[0x0][0x174], R15, 0x1, P6 ;  /* 0x00005d001211ba11 */ /* 0x000fe400030f0c0f */
[----:B------:R-:W-:Y:S02]  /*0d00*/  @!P4 IADD3 R15, R23, R25, RZ ;  /* 0x00000019170fc210 */ /* 0x000fe40007ffe0ff */
[----:B------:R-:W-:Y:S02]  /*0d10*/  @!P1 MOV R25, R35 ;  /* 0x0000002300199202 */ /* 0x000fe40000000f00 */
[----:B------:R-:W-:-:S03]  /*0d20*/  @!P4 LEA R18, P6, R22, c[0x0][0x170], 0x1 ;  /* 0x00005c001612ca11 */ /* 0x000fc600078c08ff */
[----:B------:R-:W-:Y:S01]  /*0d30*/  @!P1 IMAD.WIDE.U32 R24, R69, c[0x0][0x1c0], R24 ;  /* 0x0000700045189a25 */ /* 0x000fe200078e0018 */
[----:B------:R-:W-:Y:S02]  /*0d40*/  ISETP.GE.U32.AND P2, PT, R68, c[0x0][0x1c8], PT ;  /* 0x0000720044007a0c */ /* 0x000fe40003f46070 */
[----:B------:R-:W-:Y:S02]  /*0d50*/  SHF.R.S32.HI R93, RZ, 0x1f, R68 ;  /* 0x0000001fff5d7819 */ /* 0x000fe40000011444 */
[----:B------:R-:W-:Y:S02]  /*0d60*/  @!P4 LEA.HI.X R19, R22, c[0x0][0x174], R15, 0x1, P6 ;  /* 0x00005d001613ca11 */ /* 0x000fe400030f0c0f */
[----:B------:R-:W-:Y:S02]  /*0d70*/  @!P1 IADD3 R15, R25, R27, RZ ;  /* 0x0000001b190f9210 */ /* 0x000fe40007ffe0ff */
[----:B------:R-:W-:Y:S02]  /*0d80*/  @!P1 LEA R22, P6, R24, c[0x0][0x170], 0x1 ;  /* 0x00005c0018169a11 */ /* 0x000fe400078c08ff */
[----:B------:R-:W-:-:S02]  /*0d90*/  ISETP.GE.AND.EX P2, PT, R93, c[0x0][0x1cc], PT, P2 ;  /* 0x000073005d007a0c */ /* 0x000fc40003f46320 */
[----:B------:R-:W-:Y:S01]  /*0da0*/  @!P1 LEA.HI.X R23, R24, c[0x0][0x174], R15, 0x1, P6 ;  /* 0x00005d0018179a11 */ /* 0x000fe200030f0c0f */
[----:B------:R-:W-:Y:S01]  /*0db0*/  HFMA2.MMA R15, -RZ, RZ, 0, 0 ;  /* 0x00000000ff0f7435 */ /* 0x000fe200000001ff */
[----:B------:R-:W-:Y:S01]  /*0dc0*/  ISETP.GT.U32.OR P2, PT, R80, 0x22f, P2 ;  /* 0x0000022f5000780c */ /* 0x000fe20001744470 */
[----:B------:R-:W-:Y:S01]  /*0dd0*/  @!P5 IMAD R28, R26, c[0x0][0x1c0], RZ ;  /* 0x000070001a1cda24 */ /* 0x000fe200078e02ff */
[----:B------:R-:W-:-:S07]  /*0de0*/  SHF.R.S32.HI R85, RZ, 0x1f, R66 ;  /* 0x0000001fff557819 */ /* 0x000fce0000011442 */
[----:B------:R0:W2:Y:S01]  /*0df0*/  @!P3 LDG.E R15, [R16.64] ;  /* 0x0000000c100fb981 */ /* 0x0000a2000c1e1900 */
[----:B------:R-:W-:-:S03]  /*0e00*/  ISETP.GE.U32.AND P3, PT, R66, c[0x0][0x1c8], PT ;  /* 0x0000720042007a0c */ /* 0x000fc60003f66070 */
[-C--:B------:R-:W-:Y:S01]  /*0e10*/  @!P2 MOV R26, R36.reuse ;  /* 0x00000024001aa202 */ /* 0x080fe20000000f00 */
[----:B------:R-:W-:Y:S01]  /*0e20*/  @!P2 IMAD R29, R93, c[0x0][0x1c0], RZ ;  /* 0x000070005d1daa24 */ /* 0x000fe200078e02ff */
[----:B------:R-:W-:Y:S01]  /*0e30*/  @!P2 MOV R27, R35 ;  /* 0x00000023001ba202 */ /* 0x000fe20000000f00 */
[----:B0-----:R-:W-:Y:S01]  /*0e40*/  CS2R R16, SRZ ;  /* 0x0000000000107805 */ /* 0x001fe2000001ff00 */
[----:B------:R-:W-:Y:S01]  /*0e50*/  ISETP.GE.AND.EX P3, PT, R85, c[0x0][0x1cc], PT, P3 ;  /* 0x0000730055007a0c */ /* 0x000fe20003f66330 */
[C---:B------:R-:W-:Y:S01]  /*0e60*/  @!P2 IMAD R29, R68.reuse, c[0x0][0x1c4], R29 ;  /* 0x00007100441daa24 */ /* 0x040fe200078e021d */
[----:B------:R-:W-:Y:S01]  /*0e70*/  SHF.R.S32.HI R86, RZ, 0x1f, R65 ;  /* 0x0000001fff567819 */ /* 0x000fe20000011441 */
[----:B------:R-:W-:Y:S02]  /*0e80*/  @!P2 IMAD.WIDE.U32 R26, R68, c[0x0][0x1c0], R26 ;  /* 0x00007000441aaa25 */ /* 0x000fe400078e001a */
[----:B------:R0:W2:Y:S01]  /*0e90*/  @!P4 LDG.E R16, [R18.64] ;  /* 0x0000000c1210c981 */ /* 0x0000a2000c1e1900 */
[----:B------:R-:W-:Y:S01]  /*0ea0*/  ISETP.GE.U32.AND P4, PT, R65, c[0x0][0x1c8], PT ;  /* 0x0000720041007a0c */ /* 0x000fe20003f86070 */
[----:B------:R-:W-:Y:S01]  /*0eb0*/  @!P5 IMAD R31, R67, c[0x0][0x1c4], R28 ;  /* 0x00007100431fda24 */ /* 0x000fe200078e021c */
[----:B------:R-:W-:Y:S01]  /*0ec0*/  ISETP.GT.U32.OR P3, PT, R80, 0x22f, P3 ;  /* 0x0000022f5000780c */ /* 0x000fe20001f64470 */
[----:B------:R-:W-:Y:S01]  /*0ed0*/  @!P2 IMAD.IADD R25, R27, 0x1, R29 ;  /* 0x000000011b19a824 */ /* 0x000fe200078e021d */
[----:B------:R-:W-:Y:S01]  /*0ee0*/  ISETP.GE.AND.EX P4, PT, R86, c[0x0][0x1cc], PT, P4 ;  /* 0x0000730056007a0c */ /* 0x000fe20003f86340 */
[----:B------:R1:W2:Y:S01]  /*0ef0*/  @!P1 LDG.E R17, [R22.64] ;  /* 0x0000000c16119981 */ /* 0x0002a2000c1e1900 */
[----:B------:R-:W-:-:S02]  /*0f00*/  @!P5 MOV R28, R36 ;  /* 0x00000024001cd202 */ /* 0x000fc40000000f00 */
[----:B------:R-:W-:Y:S02]  /*0f10*/  @!P5 MOV R29, R35 ;  /* 0x00000023001dd202 */ /* 0x000fe40000000f00 */
[----:B------:R-:W-:Y:S02]  /*0f20*/  ISETP.GT.U32.OR P4, PT, R80, 0x22f, P4 ;  /* 0x0000022f5000780c */ /* 0x000fe40002784470 */
[C---:B------:R-:W-:Y:S01]  /*0f30*/  @!P2 LEA R24, P6, R26.reuse, c[0x0][0x170], 0x1 ;  /* 0x00005c001a18aa11 */ /* 0x040fe200078c08ff */
[----:B------:R-:W-:Y:S01]  /*0f40*/  @!P5 IMAD.WIDE.U32 R28, R67, c[0x0][0x1c0], R28 ;  /* 0x00007000431cda25 */ /* 0x000fe200078e001c */
[----:B0-----:R-:W-:Y:S02]  /*0f50*/  CS2R R18, SRZ ;  /* 0x0000000000127805 */ /* 0x001fe4000001ff00 */
[----:B------:R-:W-:Y:S02]  /*0f60*/  @!P2 LEA.HI.X R25, R26, c[0x0][0x174], R25, 0x1, P6 ;  /* 0x00005d001a19aa11 */ /* 0x000fe400030f0c19 */
[----:B------:R-:W-:Y:S01]  /*0f70*/  @!P5 IADD3 R27, R29, R31, RZ ;  /* 0x0000001f1d1bd210 */ /* 0x000fe20007ffe0ff */
[----:B------:R-:W-:Y:S01]  /*0f80*/  @!P3 IMAD R29, R85, c[0x0][0x1c0], RZ ;  /* 0x00007000551dba24 */ /* 0x000fe200078e02ff */
[----:B------:R-:W-:Y:S01]  /*0f90*/  @!P5 LEA R26, P6, R28, c[0x0][0x170], 0x1 ;  /* 0x00005c001c1ada11 */ /* 0x000fe200078c08ff */
[----:B------:R0:W2:Y:S01]  /*0fa0*/  @!P2 LDG.E R18, [R24.64] ;  /* 0x0000000c1812a981 */ /* 0x0000a2000c1e1900 */
[----:B------:R-:W-:Y:S01]  /*0fb0*/  ISETP.GE.U32.AND P1, PT, R63, c[0x0][0x1c8], PT ;  /* 0x000072003f007a0c */ /* 0x000fe20003f26070 */
[----:B-1----:R-:W-:Y:S01]  /*0fc0*/  @!P3 IMAD R23, R66, c[0x0][0x1c4], R29 ;  /* 0x000071004217ba24 */ /* 0x002fe200078e021d */
[----:B------:R-:W-:Y:S01]  /*0fd0*/  @!P5 LEA.HI.X R27, R28, c[0x0][0x174], R27, 0x1, P6 ;  /* 0x00005d001c1bda11 */ /* 0x000fe200030f0c1b */
[----:B------:R1:W2:Y:S01]  /*0fe0*/  @P0 LDG.E R19, [R20.64] ;  /* 0x0000000c14130981 */ /* 0x0002a2000c1e1900 */
[----:B------:R-:W-:-:S02]  /*0ff0*/  SHF.R.S32.HI R30, RZ, 0x1f, R63 ;  /* 0x0000001fff1e7819 */ /* 0x000fc4000001143f */
[----:B------:R-:W-:Y:S02]  /*1000*/  ISETP.GE.U32.AND P2, PT, R64, c[0x0][0x1c8], PT ;  /* 0x0000720040007a0c */ /* 0x000fe40003f46070 */
[----:B------:R-:W-:Y:S01]  /*1010*/  SHF.R.S32.HI R33, RZ, 0x1f, R64 ;  /* 0x0000001fff217819 */ /* 0x000fe20000011440 */
[----:B0-----:R-:W-:Y:S01]  /*1020*/  @!P4 IMAD R24, R86, c[0x0][0x1c0], RZ ;  /* 0x000070005618ca24 */ /* 0x001fe200078e02ff */
[-C--:B------:R-:W-:Y:S02]  /*1030*/  @!P3 MOV R28, R36.reuse ;  /* 0x00000024001cb202 */ /* 0x080fe40000000f00 */
[----:B------:R-:W-:Y:S01]  /*1040*/  @!P3 MOV R29, R35 ;  /* 0x00000023001db202 */ /* 0x000fe20000000f00 */
[----:B-1----:R-:W-:Y:S01]  /*1050*/  @!P4 IMAD R21, R65, c[0x0][0x1c4], R24 ;  /* 0x000071004115ca24 */ /* 0x002fe200078e0218 */
[----:B------:R-:W-:Y:S02]  /*1060*/  ISETP.GE.AND.EX P1, PT, R30, c[0x0][0x1cc], PT, P1 ;  /* 0x000073001e007a0c */ /* 0x000fe40003f26310 */
[----:B------:R-:W-:Y:S01]  /*1070*/  ISETP.GE.AND.EX P2, PT, R33, c[0x0][0x1cc], PT, P2 ;  /* 0x0000730021007a0c */ /* 0x000fe20003f46320 */
[----:B------:R-:W-:Y:S01]  /*1080*/  @!P3 IMAD.WIDE.U32 R28, R66, c[0x0][0x1c0], R28 ;  /* 0x00007000421cba25 */ /* 0x000fe200078e001c */
[----:B------:R-:W-:-:S02]  /*1090*/  @!P4 MOV R24, R36 ;  /* 0x000000240018c202 */ /* 0x000fc40000000f00 */
[----:B------:R-:W-:Y:S02]  /*10a0*/  @!P4 MOV R25, R35 ;  /* 0x000000230019c202 */ /* 0x000fe40000000f00 */
[C---:B------:R-:W-:Y:S02]  /*10b0*/  ISETP.GT.U32.OR P1, PT, R80.reuse, 0x22f, P1 ;  /* 0x0000022f5000780c */ /* 0x040fe40000f24470 */
[----:B------:R-:W-:Y:S01]  /*10c0*/  ISETP.GT.U32.OR P2, PT, R80, 0x22f, P2 ;  /* 0x0000022f5000780c */ /* 0x000fe20001744470 */
[----:B------:R-:W-:Y:S01]  /*10d0*/  @!P4 IMAD.WIDE.U32 R24, R65, c[0x0][0x1c0], R24 ;  /* 0x000070004118ca25 */ /* 0x000fe200078e0018 */
[----:B------:R-:W-:Y:S02]  /*10e0*/  @!P3 IADD3 R23, R29, R23, RZ ;  /* 0x000000171d17b210 */ /* 0x000fe40007ffe0ff */
[----:B------:R-:W-:Y:S02]  /*10f0*/  @!P3 LEA R22, P6, R28, c[0x0][0x170], 0x1 ;  /* 0x00005c001c16ba11 */ /* 0x000fe400078c08ff */
[----:B------:R-:W-:-:S02]  /*1100*/  @!P4 IADD3 R21, R25, R21, RZ ;  /* 0x000000151915c210 */ /* 0x000fc40007ffe0ff */
[----:B------:R-:W-:Y:S02]  /*1110*/  @!P3 LEA.HI.X R23, R28, c[0x0][0x174], R23, 0x1, P6 ;  /* 0x00005d001c17ba11 */ /* 0x000fe400030f0c17 */
[----:B------:R-:W-:Y:S01]  /*1120*/  @!P4 LEA R28, P6, R24, c[0x0][0x170], 0x1 ;  /* 0x00005c00181cca11 */ /* 0x000fe200078c08ff */
[----:B------:R-:W-:-:S03]  /*1130*/  HFMA2.MMA R20, -RZ, RZ, 0, 0 ;  /* 0x00000000ff147435 */ /* 0x000fc600000001ff */
[----:B------:R-:W-:Y:S01]  /*1140*/  @!P4 LEA.HI.X R29, R24, c[0x0][0x174], R21, 0x1, P6 ;  /* 0x00005d00181dca11 */ /* 0x000fe200030f0c15 */
[----:B------:R-:W-:Y:S01]  /*1150*/  @!P1 IMAD R24, R30, c[0x0][0x1c0], RZ ;  /* 0x000070001e189a24 */ /* 0x000fe200078e02ff */
[-C--:B------:R-:W-:Y:S01]  /*1160*/  @!P2 MOV R30, R36.reuse ;  /* 0x00000024001ea202 */ /* 0x080fe20000000f00 */
[----:B------:R-:W-:Y:S02]  /*1170*/  @!P2 IMAD R25, R33, c[0x0][0x1c0], RZ ;  /* 0x000070002119aa24 */ /* 0x000fe400078e02ff */
[----:B------:R-:W-:Y:S02]  /*1180*/  @!P2 IMAD.MOV.U32 R31, RZ, RZ, R35 ;  /* 0x000000ffff1fa224 */ /* 0x000fe400078e0023 */
[C---:B------:R-:W-:Y:S01]  /*1190*/  @!P2 IMAD R21, R64.reuse, c[0x0][0x1c4], R25 ;  /* 0x000071004015aa24 */ /* 0x040fe200078e0219 */
[----:B------:R-:W-:Y:S01]  /*11a0*/  @!P1 MOV R25, R35 ;  /* 0x0000002300199202 */ /* 0x000fe20000000f00 */
[C---:B------:R-:W-:Y:S01]  /*11b0*/  @!P1 IMAD R33, R63.reuse, c[0x0][0x1c4], R24 ;  /* 0x000071003f219a24 */ /* 0x040fe200078e0218 */
[----:B------:R-:W-:Y:S01]  /*11c0*/  @!P1 MOV R24, R36 ;  /* 0x0000002400189202 */ /* 0x000fe20000000f00 */
[----:B------:R-:W-:Y:S01]  /*11d0*/  @!P2 IMAD.WIDE.U32 R30, R64, c[0x0][0x1c0], R30 ;  /* 0x00007000401eaa25 */ /* 0x000fe200078e001e */
[----:B------:R0:W2:Y:S03]  /*11e0*/  @!P5 LDG.E R20, [R26.64] ;  /* 0x0000000c1a14d981 */ /* 0x0000a6000c1e1900 */
[----:B------:R-:W-:Y:S01]  /*11f0*/  @!P1 IMAD.WIDE.U32 R24, R63, c[0x0][0x1c0], R24 ;  /* 0x000070003f189a25 */ /* 0x000fe200078e0018 */
[----:B------:R-:W-:-:S02]  /*1200*/  @!P2 IADD3 R21, R31, R21, RZ ;  /* 0x000000151f15a210 */ /* 0x000fc40007ffe0ff */
[----:B0-----:R-:W-:Y:S02]  /*1210*/  @!P2 LEA R26, P6, R30, c[0x0][0x170], 0x1 ;  /* 0x00005c001e1aaa11 */ /* 0x001fe400078c08ff */
[----:B------:R-:W-:Y:S02]  /*1220*/  ISETP.GE.U32.AND P5, PT, R62, c[0x0][0x1c8], PT ;  /* 0x000072003e007a0c */ /* 0x000fe40003fa6070 */
[----:B------:R-:W-:Y:S02]  /*1230*/  @!P2 LEA.HI.X R27, R30, c[0x0][0x174], R21, 0x1, P6 ;  /* 0x00005d001e1baa11 */ /* 0x000fe400030f0c15 */
[----:B------:R-:W-:Y:S02]  /*1240*/  @!P1 IADD3 R21, R25, R33, RZ ;  /* 0x0000002119159210 */ /* 0x000fe40007ffe0ff */
[----:B------:R-:W-:Y:S02]  /*1250*/  @!P1 LEA R30, P6, R24, c[0x0][0x170], 0x1 ;  /* 0x00005c00181e9a11 */ /* 0x000fe400078c08ff */
[----:B------:R-:W-:-:S02]  /*1260*/  SHF.R.S32.HI R32, RZ, 0x1f, R62 ;  /* 0x0000001fff207819 */ /* 0x000fc4000001143e */
        /* <DEDUP_REMOVED lines=10> */
[----:B------:R-:W-:Y:S02]  /*1310*/  @!P5 MOV R32, R36 ;  /* 0x000000240020d202 */ /* 0x000fe40000000f00 */
[----:B------:R-:W-:Y:S02]  /*1320*/  @!P5 MOV R33, R35 ;  /* 0x000000230021d202 */ /* 0x000fe40000000f00 */
[----:B------:R-:W-:Y:S01]  /*1330*/  ISETP.GT.U32.OR P3, PT, R80, 0x22f, P3 ;  /* 0x0000022f5000780c */ /* 0x000fe20001f64470 */
[----:B------:R0:W2:Y:S01]  /*1340*/  @!P4 LDG.E R22, [R28.64] ;  /* 0x0000000c1c16c981 */ /* 0x0000a2000c1e1900 */
[C---:B------:R-:W-:Y:S02]  /*1350*/  @!P5 IMAD R25, R62.reuse, c[0x0][0x1c4], R25 ;  /* 0x000071003e19da24 */ /* 0x040fe400078e0219 */
[----:B------:R-:W-:Y:S01]  /*1360*/  @!P5 IMAD.WIDE.U32 R32, R62, c[0x0][0x1c0], R32 ;  /* 0x000070003e20da25 */ /* 0x000fe200078e0020 */
[----:B------:R1:W2:Y:S01]  /*1370*/  @!P2 LDG.E R23, [R26.64] ;  /* 0x0000000c1a17a981 */ /* 0x0002a2000c1e1900 */
[----:B------:R-:W-:-:S02]  /*1380*/  ISETP.GE.U32.AND P2, PT, R60, c[0x0][0x1c8], PT ;  /* 0x000072003c007a0c */ /* 0x000fc40003f46070 */
[----:B------:R-:W-:Y:S01]  /*1390*/  SHF.R.S32.HI R39, RZ, 0x1f, R60 ;  /* 0x0000001fff277819 */ /* 0x000fe2000001143c */
[----:B0-----:R-:W-:Y:S01]  /*13a0*/  CS2R R28, SRZ ;  /* 0x00000000001c7805 */ /* 0x001fe2000001ff00 */
[----:B------:R-:W-:Y:S02]  /*13b0*/  @!P5 IADD3 R25, R33, R25, RZ ;  /* 0x000000192119d210 */ /* 0x000fe40007ffe0ff */
[----:B------:R-:W-:-:S03]  /*13c0*/  @!P5 LEA R24, P6, R32, c[0x0][0x170], 0x1 ;  /* 0x00005c002018da11 */ /* 0x000fc600078c08ff */
[----:B------:R0:W2:Y:S01]  /*13d0*/  @!P1 LDG.E R28, [R30.64] ;  /* 0x0000000c1e1c9981 */ /* 0x0000a2000c1e1900 */
[----:B------:R-:W-:Y:S02]  /*13e0*/  ISETP.GE.AND.EX P1, PT, R39, c[0x0][0x1cc], PT, P2 ;  /* 0x0000730027007a0c */ /* 0x000fe40003f26320 */
[----:B------:R-:W-:Y:S02]  /*13f0*/  ISETP.GE.U32.AND P4, PT, R59, c[0x0][0x1c8], PT ;  /* 0x000072003b007a0c */ /* 0x000fe40003f86070 */
[----:B------:R-:W-:Y:S02]  /*1400*/  SHF.R.S32.HI R38, RZ, 0x1f, R59 ;  /* 0x0000001fff267819 */ /* 0x000fe4000001143b */
[----:B------:R-:W-:Y:S01]  /*1410*/  @!P5 LEA.HI.X R25, R32, c[0x0][0x174], R25, 0x1, P6 ;  /* 0x00005d002019da11 */ /* 0x000fe200030f0c19 */
[----:B------:R-:W-:Y:S01]  /*1420*/  @!P3 IMAD R32, R40, c[0x0][0x1c0], RZ ;  /* 0x000070002820ba24 */ /* 0x000fe200078e02ff */
[----:B-1----:R-:W-:Y:S02]  /*1430*/  @!P3 MOV R26, R36 ;  /* 0x00000024001ab202 */ /* 0x002fe40000000f00 */
[----:B------:R-:W-:-:S02]  /*1440*/  @!P3 MOV R27, R35 ;  /* 0x00000023001bb202 */ /* 0x000fc40000000f00 */
[----:B------:R-:W-:Y:S02]  /*1450*/  ISETP.GT.U32.OR P1, PT, R80, 0x22f, P1 ;  /* 0x0000022f5000780c */ /* 0x000fe40000f24470 */
[----:B------:R-:W-:Y:S01]  /*1460*/  ISETP.GE.AND.EX P2, PT, R38, c[0x0][0x1cc], PT, P4 ;  /* 0x0000730026007a0c */ /* 0x000fe20003f46340 */
[C---:B------:R-:W-:Y:S01]  /*1470*/  @!P3 IMAD R33, R61.reuse, c[0x0][0x1c4], R32 ;  /* 0x000071003d21ba24 */ /* 0x040fe200078e0220 */
[----:B------:R1:W2:Y:S01]  /*1480*/  @!P5 LDG.E R29, [R24.64] ;  /* 0x0000000c181dd981 */ /* 0x0002a2000c1e1900 */
[----:B------:R-:W-:Y:S01]  /*1490*/  @!P3 IMAD.WIDE.U32 R26, R61, c[0x0][0x1c0], R26 ;  /* 0x000070003d1aba25 */ /* 0x000fe200078e001a */
[----:B------:R-:W-:-:S04]  /*14a0*/  ISETP.GT.U32.OR P2, PT, R80, 0x22f, P2 ;  /* 0x0000022f5000780c */ /* 0x000fc80001744470 */
[----:B------:R-:W-:Y:S02]  /*14b0*/  @!P3 IADD3 R27, R27, R33, RZ ;  /* 0x000000211b1bb210 */ /* 0x000fe40007ffe0ff */
[C---:B-1----:R-:W-:Y:S01]  /*14c0*/  @!P3 LEA R24, P6, R26.reuse, c[0x0][0x170], 0x1 ;  /* 0x00005c001a18ba11 */ /* 0x042fe200078c08ff */
[----:B0-----:R-:W-:Y:S01]  /*14d0*/  @!P1 IMAD.MOV.U32 R30, RZ, RZ, R36 ;  /* 0x000000ffff1e9224 */ /* 0x001fe200078e0024 */
[----:B------:R-:W-:Y:S02]  /*14e0*/  @!P1 MOV R31, R35 ;  /* 0x00000023001f9202 */ /* 0x000fe40000000f00 */
[----:B------:R-:W-:Y:S01]  /*14f0*/  @!P3 LEA.HI.X R25, R26, c[0x0][0x174], R27, 0x1, P6 ;  /* 0x00005d001a19ba11 */ /* 0x000fe200030f0c1b */
[----:B------:R-:W-:Y:S01]  /*1500*/  @!P1 IMAD R27, R39, c[0x0][0x1c0], RZ ;  /* 0x00007000271b9a24 */ /* 0x000fe200078e02ff */
[----:B------:R-:W-:Y:S01]  /*1510*/  ISETP.GE.U32.AND P4, PT, R58, c[0x0][0x1c8], PT ;  /* 0x000072003a007a0c */ /* 0x000fe20003f86070 */
[----:B------:R-:W-:Y:S01]  /*1520*/  @!P2 IMAD R26, R38, c[0x0][0x1c0], RZ ;  /* 0x00007000261aaa24 */ /* 0x000fe200078e02ff */
[----:B------:R-:W-:Y:S01]  /*1530*/  SHF.R.S32.HI R41, RZ, 0x1f, R58 ;  /* 0x0000001fff297819 */ /* 0x000fe2000001143a */
[----:B------:R-:W-:Y:S01]  /*1540*/  @!P1 IMAD R27, R60, c[0x0][0x1c4], R27 ;  /* 0x000071003c1b9a24 */ /* 0x000fe200078e021b */
[----:B------:R-:W-:Y:S01]  /*1550*/  ISETP.GE.U32.AND P5, PT, R56, c[0x0][0x1c8], PT ;  /* 0x0000720038007a0c */ /* 0x000fe20003fa6070 */
[----:B------:R-:W-:Y:S01]  /*1560*/  @!P1 IMAD.WIDE.U32 R30, R60, c[0x0][0x1c0], R30 ;  /* 0x000070003c1e9a25 */ /* 0x000fe200078e001e */
[----:B------:R-:W-:-:S02]  /*1570*/  SHF.R.S32.HI R40, RZ, 0x1f, R56 ;  /* 0x0000001fff287819 */ /* 0x000fc40000011438 */
[----:B------:R-:W-:Y:S01]  /*1580*/  ISETP.GE.AND.EX P4, PT, R41, c[0x0][0x1cc], PT, P4 ;  /* 0x0000730029007a0c */ /* 0x000fe20003f86340 */
[----:B------:R-:W-:Y:S01]  /*1590*/  @!P2 IMAD R39, R59, c[0x0][0x1c4], R26 ;  /* 0x000071003b27aa24 */ /* 0x000fe200078e021a */
[----:B------:R-:W-:Y:S02]  /*15a0*/  ISETP.GE.AND.EX P5, PT, R40, c[0x0][0x1cc], PT, P5 ;  /* 0x0000730028007a0c */ /* 0x000fe40003fa6350 */
[----:B------:R-:W-:Y:S02]  /*15b0*/  @!P2 MOV R32, R36 ;  /* 0x000000240020a202 */ /* 0x000fe40000000f00 */
[----:B------:R-:W-:Y:S02]  /*15c0*/  @!P2 MOV R33, R35 ;  /* 0x000000230021a202 */ /* 0x000fe40000000f00 */
[----:B------:R-:W-:Y:S02]  /*15d0*/  @!P1 IADD3 R27, R31, R27, RZ ;  /* 0x0000001b1f1b9210 */ /* 0x000fe40007ffe0ff */
[----:B------:R-:W-:-:S02]  /*15e0*/  @!P1 LEA R26, P6, R30, c[0x0][0x170], 0x1 ;  /* 0x00005c001e1a9a11 */ /* 0x000fc400078c08ff */
[C---:B------:R-:W-:Y:S02]  /*15f0*/  ISETP.GT.U32.OR P4, PT, R80.reuse, 0x22f, P4 ;  /* 0x0000022f5000780c */ /* 0x040fe40002784470 */
[----:B------:R-:W-:Y:S01]  /*1600*/  ISETP.GT.U32.OR P5, PT, R80, 0x22f, P5 ;  /* 0x0000022f5000780c */ /* 0x000fe20002fa4470 */
[----:B------:R-:W-:Y:S01]  /*1610*/  @!P2 IMAD.WIDE.U32 R32, R59, c[0x0][0x1c0], R32 ;  /* 0x000070003b20aa25 */ /* 0x000fe200078e0020 */
[----:B------:R-:W-:Y:S01]  /*1620*/  @!P1 LEA.HI.X R27, R30, c[0x0][0x174], R27, 0x1, P6 ;  /* 0x00005d001e1b9a11 */ /* 0x000fe200030f0c1b */
[----:B------:R-:W-:-:S03]  /*1630*/  HFMA2.MMA R30, -RZ, RZ, 0, 0 ;  /* 0x00000000ff1e7435 */ /* 0x000fc600000001ff */
[----:B------:R-:W-:Y:S02]  /*1640*/  @!P2 IADD3 R31, R33, R39, RZ ;  /* 0x00000027211fa210 */ /* 0x000fe40007ffe0ff */
[----:B------:R-:W-:-:S04]  /*1650*/  @!P2 LEA R38, P6, R32, c[0x0][0x170], 0x1 ;  /* 0x00005c002026aa11 */ /* 0x000fc800078c08ff */
[----:B------:R-:W-:Y:S01]  /*1660*/  @!P2 LEA.HI.X R39, R32, c[0x0][0x174], R31, 0x1, P6 ;  /* 0x00005d002027aa11 */ /* 0x000fe200030f0c1f */
[----:B------:R-:W-:Y:S01]  /*1670*/  @!P4 IMAD R31, R41, c[0x0][0x1c0], RZ ;  /* 0x00007000291fca24 */ /* 0x000fe200078e02ff */
[----:B------:R0:W2:Y:S01]  /*1680*/  @!P3 LDG.E R30, [R24.64] ;  /* 0x0000000c181eb981 */ /* 0x0000a2000c1e1900 */
[----:B------:R-:W-:Y:S02]  /*1690*/  @!P5 IMAD R33, R40, c[0x0][0x1c0], RZ ;  /* 0x000070002821da24 */ /* 0x000fe400078e02ff */
[----:B------:R-:W-:Y:S01]  /*16a0*/  @!P4 IMAD R41, R58, c[0x0][0x1c4], R31 ;  /* 0x000071003a29ca24 */ /* 0x000fe200078e021f */
[-C--:B------:R-:W-:Y:S01]  /*16b0*/  @!P5 MOV R32, R36.reuse ;  /* 0x000000240020d202 */ /* 0x080fe20000000f00 */
[----:B------:R-:W-:Y:S01]  /*16c0*/  @!P5 IMAD R31, R56, c[0x0][0x1c4], R33 ;  /* 0x00007100381fda24 */ /* 0x000fe200078e0221 */
[----:B0-----:R-:W-:Y:S02]  /*16d0*/  @!P4 MOV R24, R36 ;  /* 0x000000240018c202 */ /* 0x001fe40000000f00 */
[----:B------:R-:W-:-:S02]  /*16e0*/  @!P4 MOV R25, R35 ;  /* 0x000000230019c202 */ /* 0x000fc40000000f00 */
[----:B------:R-:W-:-:S03]  /*16f0*/  @!P5 MOV R33, R35 ;  /* 0x000000230021d202 */ /* 0x000fc60000000f00 */
[----:B------:R-:W-:Y:S01]  /*1700*/  @!P4 IMAD.WIDE.U32 R24, R58, c[0x0][0x1c0], R24 ;  /* 0x000070003a18ca25 */ /* 0x000fe200078e0018 */
[----:B------:R-:W-:-:S03]  /*1710*/  ISETP.GE.U32.AND P3, PT, R55, c[0x0][0x1c8], PT ;  /* 0x0000720037007a0c */ /* 0x000fc60003f66070 */
[----:B------:R-:W-:Y:S01]  /*1720*/  @!P5 IMAD.WIDE.U32 R32, R56, c[0x0][0x1c0], R32 ;  /* 0x000070003820da25 */ /* 0x000fe200078e0020 */
[----:B------:R-:W-:Y:S02]  /*1730*/  @!P4 IADD3 R41, R25, R41, RZ ;  /* 0x000000291929c210 */ /* 0x000fe40007ffe0ff */
[C---:B------:R-:W-:Y:S02]  /*1740*/  @!P4 LEA R40, P6, R24.reuse, c[0x0][0x170], 0x1 ;  /* 0x00005c001828ca11 */ /* 0x040fe400078c08ff */
[----:B------:R-:W-:Y:S01]  /*1750*/  SHF.R.S32.HI R42, RZ, 0x1f, R55 ;  /* 0x0000001fff2a7819 */ /* 0x000fe20000011437 */
[----:B------:R-:W-:Y:S01]  /*1760*/  @!P5 IMAD.IADD R25, R33, 0x1, R31 ;  /* 0x000000012119d824 */ /* 0x000fe200078e021f */
[----:B------:R-:W-:Y:S02]  /*1770*/  @!P4 LEA.HI.X R41, R24, c[0x0][0x174], R41, 0x1, P6 ;  /* 0x00005d001829ca11 */ /* 0x000fe400030f0c29 */
[----:B------:R-:W-:Y:S02]  /*1780*/  @!P5 LEA R24, P6, R32, c[0x0][0x170], 0x1 ;  /* 0x00005c002018da11 */ /* 0x000fe400078c08ff */
[----:B------:R-:W-:-:S02]  /*1790*/  ISETP.GE.AND.EX P3, PT, R42, c[0x0][0x1cc], PT, P3 ;  /* 0x000073002a007a0c */ /* 0x000fc40003f66330 */
        /* <DEDUP_REMOVED lines=15> */
[----:B------:R0:W4:Y:S01]  /*1890*/  @!P5 LDG.E R38, [R24.64] ;  /* 0x0000000c1826d981 */ /* 0x000122000c1e1900 */
        /* <DEDUP_REMOVED lines=30> */
[----:B------:R-:W-:-:S03]  /*1a80*/  @!P4 LEA.HI.X R45, R26, c[0x0][0x174], R40, 0x1, P6 ;  /* 0x00005d001a2dca11 */ /* 0x000fc600030f0c28 */
[----:B------:R-:W-:Y:S01]  /*1a90*/  @!P1 IMAD R40, R46, c[0x0][0x1c0], RZ ;  /* 0x000070002e289a24 */ /* 0x000fe200078e02ff */
[-C--:B------:R-:W-:Y:S01]  /*1aa0*/  @!P1 MOV R46, R36.reuse ;  /* 0x00000024002e9202 */ /* 0x080fe20000000f00 */
[----:B------:R-:W-:Y:S01]  /*1ab0*/  @!P1 IMAD.MOV.U32 R47, RZ, RZ, R35 ;  /* 0x000000ffff2f9224 */ /* 0x000fe200078e0023 */
[----:B------:R-:W-:Y:S01]  /*1ac0*/  @!P5 IADD3 R27, R25, R27, RZ ;  /* 0x0000001b191bd210 */ /* 0x000fe20007ffe0ff */
[----:B------:R-:W-:Y:S01]  /*1ad0*/  @!P1 IMAD R25, R52, c[0x0][0x1c4], R40 ;  /* 0x0000710034199a24 */ /* 0x000fe200078e0228 */
[----:B------:R-:W-:Y:S01]  /*1ae0*/  HFMA2.MMA R40, -RZ, RZ, 0, 0 ;  /* 0x00000000ff287435 */ /* 0x000fe200000001ff */
[----:B------:R-:W-:Y:S01]  /*1af0*/  @!P5 LEA R26, P6, R24, c[0x0][0x170], 0x1 ;  /* 0x00005c00181ada11 */ /* 0x000fe200078c08ff */
[----:B------:R-:W-:Y:S01]  /*1b00*/  @!P1 IMAD.WIDE.U32 R46, R52, c[0x0][0x1c0], R46 ;  /* 0x00007000342e9a25 */ /* 0x000fe200078e002e */
[----:B------:R-:W-:Y:S02]  /*1b10*/  @!P2 MOV R42, R36 ;  /* 0x00000024002aa202 */ /* 0x000fe40000000f00 */
[----:B------:R-:W-:Y:S01]  /*1b20*/  @!P2 MOV R43, R35 ;  /* 0x00000023002ba202 */ /* 0x000fe20000000f00 */
[----:B------:R-:W-:Y:S01]  /*1b30*/  @!P2 IMAD R41, R41, c[0x0][0x1c0], RZ ;  /* 0x000070002929aa24 */ /* 0x000fe200078e02ff */
[----:B------:R-:W-:-:S02]  /*1b40*/  ISETP.GE.U32.AND P3, PT, R4, c[0x0][0x1c8], PT ;  /* 0x0000720004007a0c */ /* 0x000fc40003f66070 */
[----:B------:R-:W-:Y:S01]  /*1b50*/  SHF.R.S32.HI R48, RZ, 0x1f, R4 ;  /* 0x0000001fff307819 */ /* 0x000fe20000011404 */
[C---:B------:R-:W-:Y:S01]  /*1b60*/  @!P2 IMAD R41, R3.reuse, c[0x0][0x1c4], R41 ;  /* 0x000071000329aa24 */ /* 0x040fe200078e0229 */
[----:B------:R-:W-:Y:S01]  /*1b70*/  @!P5 LEA.HI.X R27, R24, c[0x0][0x174], R27, 0x1, P6 ;  /* 0x00005d00181bda11 */ /* 0x000fe200030f0c1b */
[----:B------:R-:W-:Y:S01]  /*1b80*/  @!P2 IMAD.WIDE.U32 R42, R3, c[0x0][0x1c0], R42 ;  /* 0x00007000032aaa25 */ /* 0x000fe200078e002a */
[----:B------:R-:W-:Y:S01]  /*1b90*/  @!P1 IADD3 R25, R47, R25, RZ ;  /* 0x000000192f199210 */ /* 0x000fe20007ffe0ff */
[----:B------:R0:W5:Y:S01]  /*1ba0*/  @!P4 LDG.E R40, [R44.64] ;  /* 0x0000000c2c28c981 */ /* 0x000162000c1e1900 */
[----:B------:R-:W-:Y:S02]  /*1bb0*/  @!P1 LEA R24, P6, R46, c[0x0][0x170], 0x1 ;  /* 0x00005c002e189a11 */ /* 0x000fe400078c08ff */
[----:B------:R-:W-:Y:S02]  /*1bc0*/  ISETP.GE.AND.EX P3, PT, R48, c[0x0][0x1cc], PT, P3 ;  /* 0x0000730030007a0c */ /* 0x000fe40003f66330 */
[----:B------:R-:W-:-:S02]  /*1bd0*/  @!P1 LEA.HI.X R25, R46, c[0x0][0x174], R25, 0x1, P6 ;  /* 0x00005d002e199a11 */ /* 0x000fc400030f0c19 */
[----:B------:R-:W-:Y:S02]  /*1be0*/  @!P2 IADD3 R41, R43, R41, RZ ;  /* 0x000000292b29a210 */ /* 0x000fe40007ffe0ff */
[----:B------:R-:W-:Y:S02]  /*1bf0*/  ISETP.GT.U32.OR P3, PT, R80, 0x22f, P3 ;  /* 0x0000022f5000780c */ /* 0x000fe40001f64470 */
[----:B0-----:R-:W-:-:S04]  /*1c00*/  @!P2 LEA R44, P6, R42, c[0x0][0x170], 0x1 ;  /* 0x00005c002a2caa11 */ /* 0x001fc800078c08ff */
[----:B------:R-:W-:Y:S01]  /*1c10*/  @!P2 LEA.HI.X R45, R42, c[0x0][0x174], R41, 0x1, P6 ;  /* 0x00005d002a2daa11 */ /* 0x000fe200030f0c29 */
[----:B------:R-:W-:Y:S01]  /*1c20*/  HFMA2.MMA R41, -RZ, RZ, 0, 0 ;  /* 0x00000000ff297435 */ /* 0x000fe200000001ff */
[----:B------:R-:W-:Y:S02]  /*1c30*/  ISETP.GE.U32.AND P4, PT, R5, c[0x0][0x1c8], PT ;  /* 0x0000720005007a0c */ /* 0x000fe40003f86070 */
[----:B------:R-:W-:-:S04]  /*1c40*/  SHF.R.S32.HI R49, RZ, 0x1f, R5 ;  /* 0x0000001fff317819 */ /* 0x000fc80000011405 */
[----:B------:R-:W-:Y:S01]  /*1c50*/  ISETP.GE.AND.EX P4, PT, R49, c[0x0][0x1cc], PT, P4 ;  /* 0x0000730031007a0c */ /* 0x000fe20003f86340 */
[----:B------:R-:W-:Y:S01]  /*1c60*/  @!P3 IMAD R43, R48, c[0x0][0x1c0], RZ ;  /* 0x00007000302bba24 */ /* 0x000fe200078e02ff */
[----:B------:R-:W-:Y:S01]  /*1c70*/  @!P3 MOV R46, R36 ;  /* 0x00000024002eb202 */ /* 0x000fe20000000f00 */
[----:B------:R0:W5:Y:S01]  /*1c80*/  @!P5 LDG.E R41, [R26.64] ;  /* 0x0000000c1a29d981 */ /* 0x000162000c1e1900 */
[----:B------:R-:W-:Y:S02]  /*1c90*/  @!P3 MOV R47, R35 ;  /* 0x00000023002fb202 */ /* 0x000fe40000000f00 */
[----:B------:R-:W-:Y:S02]  /*1ca0*/  ISETP.GT.U32.OR P5, PT, R80, 0x22f, P4 ;  /* 0x0000022f5000780c */ /* 0x000fe400027a4470 */
[----:B------:R-:W-:Y:S02]  /*1cb0*/  ISETP.GE.U32.AND P4, PT, R6, c[0x0][0x1c8], PT ;  /* 0x0000720006007a0c */ /* 0x000fe40003f86070 */
[----:B------:R-:W-:Y:S01]  /*1cc0*/  SHF.R.S32.HI R48, RZ, 0x1f, R6 ;  /* 0x0000001fff307819 */ /* 0x000fe20000011406 */
[----:B------:R-:W-:-:S02]  /*1cd0*/  @!P3 IMAD R42, R4, c[0x0][0x1c4], R43 ;  /* 0x00007100042aba24 */ /* 0x000fc400078e022b */
[----:B------:R-:W-:Y:S01]  /*1ce0*/  @!P3 IMAD.WIDE.U32 R46, R4, c[0x0][0x1c0], R46 ;  /* 0x00007000042eba25 */ /* 0x000fe200078e002e */
[----:B------:R-:W-:-:S04]  /*1cf0*/  ISETP.GE.AND.EX P4, PT, R48, c[0x0][0x1cc], PT, P4 ;  /* 0x0000730030007a0c */ /* 0x000fc80003f86340 */
[----:B0-----:R-:W-:Y:S02]  /*1d00*/  @!P3 IADD3 R27, R47, R42, RZ ;  /* 0x0000002a2f1bb210 */ /* 0x001fe40007ffe0ff */
[----:B------:R-:W-:Y:S01]  /*1d10*/  CS2R R42, SRZ ;  /* 0x00000000002a7805 */ /* 0x000fe2000001ff00 */
[----:B------:R-:W-:Y:S02]  /*1d20*/  ISETP.GT.U32.OR P4, PT, R80, 0x22f, P4 ;  /* 0x0000022f5000780c */ /* 0x000fe40002784470 */
[----:B------:R-:W-:-:S03]  /*1d30*/  @!P3 LEA R26, P6, R46, c[0x0][0x170], 0x1 ;  /* 0x00005c002e1aba11 */ /* 0x000fc600078c08ff */
[----:B------:R0:W5:Y:S04]  /*1d40*/  @!P2 LDG.E R43, [R44.64] ;  /* 0x0000000c2c2ba981 */ /* 0x000168000c1e1900 */
[----:B------:R1:W5:Y:S01]  /*1d50*/  @!P1 LDG.E R42, [R24.64] ;  /* 0x0000000c182a9981 */ /* 0x000362000c1e1900 */
[----:B------:R-:W-:Y:S02]  /*1d60*/  @!P3 LEA.HI.X R27, R46, c[0x0][0x174], R27, 0x1, P6 ;  /* 0x00005d002e1bba11 */ /* 0x000fe400030f0c1b */
[----:B0-----:R-:W-:Y:S02]  /*1d70*/  @!P5 MOV R44, R36 ;  /* 0x00000024002cd202 */ /* 0x001fe40000000f00 */
[----:B------:R-:W-:Y:S01]  /*1d80*/  @!P5 MOV R45, R35 ;  /* 0x00000023002dd202 */ /* 0x000fe20000000f00 */
[----:B-1----:R-:W-:-:S02]  /*1d90*/  @!P5 IMAD R25, R49, c[0x0][0x1c0], RZ ;  /* 0x000070003119da24 */ /* 0x002fc400078e02ff */
[----:B------:R-:W-:Y:S02]  /*1da0*/  @!P4 IMAD R46, R48, c[0x0][0x1c0], RZ ;  /* 0x00007000302eca24 */ /* 0x000fe400078e02ff */
[C---:B------:R-:W-:Y:S02]  /*1db0*/  @!P5 IMAD R25, R5.reuse, c[0x0][0x1c4], R25 ;  /* 0x000071000519da24 */ /* 0x040fe400078e0219 */
[----:B------:R-:W-:Y:S01]  /*1dc0*/  @!P5 IMAD.WIDE.U32 R44, R5, c[0x0][0x1c0], R44 ;  /* 0x00007000052cda25 */ /* 0x000fe200078e002c */
[----:B------:R-:W-:-:S03]  /*1dd0*/  @!P4 MOV R47, R35 ;  /* 0x00000023002fc202 */ /* 0x000fc60000000f00 */
[----:B------:R-:W-:Y:S02]  /*1de0*/  @!P5 IMAD.IADD R25, R45, 0x1, R25 ;  /* 0x000000012d19d824 */ /* 0x000fe400078e0219 */
[C---:B------:R-:W-:Y:S01]  /*1df0*/  @!P4 IMAD R45, R6.reuse, c[0x0][0x1c4], R46 ;  /* 0x00007100062dca24 */ /* 0x040fe200078e022e */
[----:B------:R-:W-:Y:S02]  /*1e00*/  @!P4 MOV R46, R36 ;  /* 0x00000024002ec202 */ /* 0x000fe40000000f00 */
[----:B------:R-:W-:Y:S02]  /*1e10*/  ISETP.GE.U32.AND P1, PT, R7, c[0x0][0x1c8], PT ;  /* 0x0000720007007a0c */ /* 0x000fe40003f26070 */
[----:B------:R-:W-:Y:S01]  /*1e20*/  SHF.R.S32.HI R92, RZ, 0x1f, R7 ;  /* 0x0000001fff5c7819 */ /* 0x000fe20000011407 */
[----:B------:R-:W-:Y:S01]  /*1e30*/  @!P4 IMAD.WIDE.U32 R46, R6, c[0x0][0x1c0], R46 ;  /* 0x00007000062eca25 */ /* 0x000fe200078e002e */
[----:B------:R-:W-:Y:S02]  /*1e40*/  @!P5 LEA R24, P6, R44, c[0x0][0x170], 0x1 ;  /* 0x00005c002c18da11 */ /* 0x000fe400078c08ff */
        /* <DEDUP_REMOVED lines=19> */
[C---:B------:R-:W-:Y:S01]  /*1f80*/  @!P1 IMAD R26, R7.reuse, c[0x0][0x1c4], R26 ;  /* 0x00007100071a9a24 */ /* 0x040fe200078e021a */
        /* <DEDUP_REMOVED lines=19> */
[----:B0-----:R-:W-:Y:S01]  /*20c0*/  @!P3 MOV R48, R36 ;  /* 0x000000240030b202 */ /* 0x001fe20000000f00 */
[----:B------:R-:W-:-:S04]  /*20d0*/  @!P3 IMAD.MOV.U32 R49, RZ, RZ, R35 ;  /* 0x000000ffff31b224 */ /* 0x000fc800078e0023 */
        /* <DEDUP_REMOVED lines=225> */
[----:B------:R-:W-:Y:S02]  /*2ef0*/  PRMT R50, RZ, 0x5410, R49 ;  /* 0x00005410ff327816 */ /* 0x000fe40000000031 */
[----:B------:R-:W-:Y:S01]  /*2f00*/  MOV R51, 0xffffffe0 ;  /* 0xffffffe000337802 */ /* 0x000fe20000000f00 */
        /* <DEDUP_REMOVED lines=89> */
.L_x_3446:
[----:B------:R-:W-:Y:S05]  /*34a0*/  BSYNC B0 ;  /* 0x0000000000007941 */ /* 0x000fea0003800000 */
.L_x_3445:
        /* <DEDUP_REMOVED lines=34> */
.L_x_3449:
[----:B------:R-:W2:Y:S01]  /*36d0*/  LDG.E.STRONG.GPU R27, [R24.64] ;  /* 0x0000000c181b7981 */ /* 0x000ea2000c1ef900 */
[----:B------:R-:W-:Y:S01]  /*36e0*/  YIELD ;  /* 0x0000000000007946 */ /* 0x000fe20003800000 */
[----:B--2---:R-:W-:Y:S01]  /*36f0*/  ISETP.NE.AND P1, PT, R27, R26, PT ;  /* 0x0000001a1b00720c */ /* 0x004fe20003f25270 */
[----:B------:R-:W-:-:S12]  /*3700*/  CCTL.IVALL ;  /* 0x00000000ff00798f */ /* 0x000fd80002000000 */
[----:B------:R-:W-:Y:S05]  /*3710*/  @P1 BRA `(.L_x_3449) ;  /* 0xffffffb000001947 */ /* 0x000fea000383ffff */
.L_x_3448:
        /* <DEDUP_REMOVED lines=11> */
.L_x_3451:
        /* <DEDUP_REMOVED lines=8> */
[----:B------:R-:W-:-:S04]  /*3850*/  @!P1 IMAD R24, R24, c[0x0][0xc], RZ ;  /* 0x0000030018189a24 */ /* 0x000fc800078e02ff */
[----:B------:R-:W-:-:S04]  /*3860*/  @!P1 IMAD.SHL.U32 R24, R24, 0x2, RZ ;  /* 0x0000000218189824 */ /* 0x000fc800078e00ff */
[----:B------:R-:W-:-:S04]  /*3870*/  @!P1 IMAD.WIDE R24, R24, R25, c[0x0][0x198] ;  /* 0x0000660018189625 */ /* 0x000fc800078e0219 */
[----:B-1----:R-:W-:-:S04]  /*3880*/  @!P1 IMAD R26, R27, c[0x0][0x10], R26 ;  /* 0x000004001b1a9a24 */ /* 0x002fc800078e021a */
[----:B------:R-:W-:-:S05]  /*3890*/  @!P1 IMAD.WIDE.U32 R24, R26, 0x8, R24 ;  /* 0x000000081a189825 */ /* 0x000fca00078e0018 */
[----:B------:R1:W2:Y:S01]  /*38a0*/  @!P1 LDG.E.64 R26, [R24.64] ;  /* 0x0000000c181a9981 */ /* 0x0002a2000c1e1b00 */
[----:B------:R-:W-:-:S06]  /*38b0*/  UIADD3 UR6, UR5, 0x1, URZ ;  /* 0x0000000105067890 */ /* 0x000fcc000fffe03f */
[----:B-1----:R-:W-:Y:S02]  /*38c0*/  MOV R24, UR6 ;  /* 0x0000000600187c02 */ /* 0x002fe40008000f00 */
[----:B------:R-:W-:Y:S02]  /*38d0*/  MOV R25, UR4 ;  /* 0x0000000400197c02 */ /* 0x000fe40008000f00 */
        /* <DEDUP_REMOVED lines=33> */
[----:B------:R-:W-:-:S05]  /*3af0*/  IMAD.U32 R24, RZ, RZ, UR6 ;  /* 0x00000006ff187e24 */ /* 0x000fca000f8e00ff */
        /* <DEDUP_REMOVED lines=20> */
.L_x_3450:
        /* <DEDUP_REMOVED lines=25> */
.L_x_3453:
[----:B------:R-:W-:Y:S05]  /*3dd0*/  BSYNC B0 ;  /* 0x0000000000007941 */ /* 0x000fea0003800000 */
.L_x_3452:
        /* <DEDUP_REMOVED lines=17> */
[----:B------:R-:W-:Y:S02]  /*3ef0*/  IMAD.U32 R24, RZ, RZ, UR5 ;  /* 0x00000005ff187e24 */ /* 0x000fe4000f8e00ff */
        /* <DEDUP_REMOVED lines=16> */
[----:B------:R-:W-:-:S04]  /*4000*/  @!P1 FADD.FTZ R51, R51, R25 ;  /* 0x0000001933339221 */ /* 0x000fc80000010000 */
.L_x_3447:
[----:B------:R-:W-:Y:S01]  /*4010*/  LOP3.LUT P1, RZ, R80, UR16, RZ, 0xfc, !PT ;  /* 0x0000001050ff7c12 */ /* 0x000fe2000f82fcff */
[----:B------:R1:W-:Y:S01]  /*4020*/  @!P3 STS.64 [0xb0], R50 ;  /* 0x0000b032ff00b388 */ /* 0x0003e20000000a00 */
[----:B------:R-:W-:Y:S01]  /*4030*/  ISETP.EQ.U32.AND P2, PT, RZ, c[0x0][0x168], PT ;  /* 0x00005a00ff007a0c */ /* 0x000fe20003f42070 */
[----:B------:R-:W-:Y:S01]  /*4040*/  HFMA2.MMA R57, -RZ, RZ, 0, 1.1920928955078125e-07 ;  /* 0x00000002ff397435 */ /* 0x000fe200000001ff */
[----:B------:R-:W-:Y:S02]  /*4050*/  MOV R24, UR9 ;  /* 0x0000000900187c02 */ /* 0x000fe40008000f00 */
[----:B------:R-:W-:-:S13]  /*4060*/  ISETP.EQ.OR.EX P1, PT, RZ, c[0x0][0x16c], P1, P2 ;  /* 0x00005b00ff007a0c */ /* 0x000fda0000f22720 */
[----:B------:R-:W-:Y:S01]  /*4070*/  @!P1 MOV R25, 0x8 ;  /* 0x0000000800199802 */ /* 0x000fe20000000f00 */
[----:B------:R-:W-:Y:S01]  /*4080*/  @!P1 FMUL.FTZ R27, R51, c[0x0][0x1f4] ;  /* 0x00007d00331b9a20 */ /* 0x000fe20000410000 */
[----:B01----:R-:W-:Y:S01]  /*4090*/  IADD3 R51, R2, UR14, RZ ;  /* 0x0000000e02337c10 */ /* 0x003fe2000fffe0ff */
        /* <DEDUP_REMOVED lines=9> */
[----:B------:R-:W-:Y:S02]  /*4130*/  FFMA.FTZ R27, R25, c[0x0][0x1f4], -R24 ;  /* 0x00007d00191b7a23 */ /* 0x000fe40000010818 */
[----:B------:R-:W-:-:S05]  /*4140*/  IMAD.WIDE R24, R51, R57, c[0x0][0x178] ;  /* 0x00005e0033187625 */ /* 0x000fca00078e0239 */
[----:B------:R0:W2:Y:S04]  /*4150*/  LDG.E.U16 R26, [R24.64] ;  /* 0x0000000c181a7981 */ /* 0x0000a8000c1e1500 */
[----:B------:R0:W3:Y:S02]  /*4160*/  LDG.E.U16 R50, [R24.64+0x2] ;  /* 0x0000020c18327981 */ /* 0x0000e4000c1e1500 */
[----:B0-----:R-:W-:-:S05]  /*4170*/  IMAD.WIDE R24, R51, R57, c[0x0][0x180] ;  /* 0x0000600033187625 */ /* 0x001fca00078e0239 */
[----:B------:R0:W4:Y:S04]  /*4180*/  LDG.E.U16 R51, [R24.64] ;  /* 0x0000000c18337981 */ /* 0x000128000c1e1500 */
[----:B------:R0:W5:Y:S01]  /*4190*/  LDG.E.U16 R57, [R24.64+0x2] ;  /* 0x0000020c18397981 */ /* 0x000162000c1e1500 */
[----:B------:R-:W-:Y:S01]  /*41a0*/  FSETP.GTU.FTZ.AND P1, PT, R27, RZ, PT ;  /* 0x000000ff1b00720b */ /* 0x000fe20003f3c000 */
[----:B------:R-:W-:Y:S01]  /*41b0*/  UMOV UR6, 0x3f800000 ;  /* 0x3f80000000067882 */ /* 0x000fe20000000000 */
[----:B------:R-:W-:Y:S02]  /*41c0*/  ISETP.NE.AND P6, PT, RZ, UR17, PT ;  /* 0x00000011ff007c0c */ /* 0x000fe4000bfc5270 */
[--C-:B0-----:R-:W-:Y:S02]  /*41d0*/  PRMT R24, RZ, 0x5410, R19.reuse ;  /* 0x00005410ff187816 */ /* 0x101fe40000000013 */
[----:B------:R-:W-:-:S07]  /*41e0*/  PRMT R25, RZ, 0x7610, R19 ;  /* 0x00007610ff197816 */ /* 0x000fce0000000013 */
[----:B------:R-:W-:Y:S01]  /*41f0*/  VOTEU.ANY UP0, P1 ;  /* 0x00000000003f7886 */ /* 0x000fe20000800100 */
[----:B------:R-:W-:Y:S01]  /*4200*/  PLOP3.LUT P1, PT, PT, PT, UP0, 0x80, 0x0 ;  /* 0x000000000000781c */ /* 0x000fe20003f2f008 */
[----:B------:R-:W-:Y:S02]  /*4210*/  FADD.FTZ R24, R24, -UR5 ;  /* 0x8000000518187e21 */ /* 0x000fe40008010000 */
[----:B------:R-:W-:-:S10]  /*4220*/  FADD.FTZ R25, R25, -UR5 ;  /* 0x8000000519197e21 */ /* 0x000fd40008010000 */
[----:B------:R-:W-:-:S06]  /*4230*/  @P1 FADD.FTZ R27, R27, c[0x0][0x188] ;  /* 0x000062001b1b1621 */ /* 0x000fcc0000010000 */
[----:B------:R-:W0:Y:S02]  /*4240*/  @P1 MUFU.RSQ R27, R27 ;  /* 0x0000001b001b1308 */ /* 0x000e240000001400 */
[----:B0-----:R-:W0:Y:S02]  /*4250*/  @P1 R2UR UR7, R27 ;  /* 0x000000001b0713c2 */ /* 0x001e2400000e0000 */
[----:B0-----:R-:W-:Y:S02]  /*4260*/  @UP0 UMOV UR6, UR7 ;  /* 0x0000000700060c82 */ /* 0x001fe40008000000 */
[----:B------:R-:W-:Y:S02]  /*4270*/  FMUL.FTZ R24, R24, UR6 ;  /* 0x0000000618187c20 */ /* 0x000fe40008410000 */
[----:B------:R-:W-:Y:S01]  /*4280*/  FMUL.FTZ R25, R25, UR6 ;  /* 0x0000000619197c20 */ /* 0x000fe20008410000 */
[----:B--2---:R-:W-:Y:S02]  /*4290*/  PRMT R19, RZ, 0x5410, R26 ;  /* 0x00005410ff137816 */ /* 0x004fe4000000001a */
[----:B---3--:R-:W-:-:S02]  /*42a0*/  PRMT R50, RZ, 0x5410, R50 ;  /* 0x00005410ff327816 */ /* 0x008fc40000000032 */
[----:B----4-:R-:W-:Y:S02]  /*42b0*/  PRMT R51, RZ, 0x5410, R51 ;  /* 0x00005410ff337816 */ /* 0x010fe40000000033 */
[----:B-----5:R-:W-:-:S03]  /*42c0*/  PRMT R57, RZ, 0x5410, R57 ;  /* 0x00005410ff397816 */ /* 0x020fc60000000039 */
        /* <DEDUP_REMOVED lines=13> */
.L_x_3454:
        /* <DEDUP_REMOVED lines=13> */
.L_x_3456:
[----:B------:R-:W-:Y:S05]  /*4470*/  BSYNC B0 ;  /* 0x0000000000007941 */ /* 0x000fea0003800000 */
.L_x_3455:
        /* <DEDUP_REMOVED lines=22> */
.L_x_3457:
        /* <DEDUP_REMOVED lines=12> */
.L_x_3459:
[----:B------:R-:W-:Y:S05]  /*46a0*/  BSYNC B0 ;  /* 0x0000000000007941 */ /* 0x000fea0003800000 */
.L_x_3458:
        /* <DEDUP_REMOVED lines=22> */
.L_x_3460:
        /* <DEDUP_REMOVED lines=12> */
.L_x_3462:
[----:B------:R-:W-:Y:S05]  /*48d0*/  BSYNC B0 ;  /* 0x0000000000007941 */ /* 0x000fea0003800000 */
.L_x_3461:
        /* <DEDUP_REMOVED lines=22> */
.L_x_3463:
[----:B------:R-:W-:Y:S01]  /*4a40*/  BSSY B0, `(.L_x_3464) ;  /* 0x000000c000007945 */ /* 0x000fe20003800000 */
[----:B------:R-:W-:Y:S05]  /*4a50*/  @P1 BRA `(.L_x_3465) ;  /* 0x000000a000001947 */ /* 0x000fea0003800000 */
[----:B------:R-:W-:Y:S01]  /*4a60*/  F2FP.BF16.PACK_AB R12, R12, R10 ;  /* 0x0000000a0c0c723e */ /* 0x000fe200000010ff */
[----:B0-----:R-:W-:Y:S01]  /*4a70*/  IMAD R24, R79, c[0x0][0x1c0], RZ ;  /* 0x000070004f187a24 */ /* 0x001fe200078e02ff */
        /* <DEDUP_REMOVED lines=8> */
.L_x_3465:
[----:B------:R-:W-:Y:S05]  /*4b00*/  BSYNC B0 ;  /* 0x0000000000007941 */ /* 0x000fea0003800000 */
.L_x_3464:
        /* <DEDUP_REMOVED lines=22> */
.L_x_3466:
        /* <DEDUP_REMOVED lines=12> */
.L_x_3468:
[----:B------:R-:W-:Y:S05]  /*4d30*/  BSYNC B0 ;  /* 0x0000000000007941 */ /* 0x000fea0003800000 */
.L_x_3467:
        /* <DEDUP_REMOVED lines=33> */
.L_x_3469:
[----:B------:R-:W-:Y:S01]  /*4f50*/  BSSY B0, `(.L_x_3470) ;  /* 0x000000c000007945 */ /* 0x000fe20003800000 */
[----:B------:R-:W-:Y:S05]  /*4f60*/  @P3 BRA `(.L_x_3471) ;  /* 0x000000a000003947 */ /* 0x000fea0003800000 */
[----:B------:R-:W-:Y:S01]  /*4f70*/  F2FP.BF16.PACK_AB R24, R11, R24 ;  /* 0x000000180b18723e */ /* 0x000fe200000010ff */
[----:B------:R-:W-:Y:S01]  /*4f80*/  IMAD R12, R90, c[0x0][0x1c0], RZ ;  /* 0x000070005a0c7a24 */ /* 0x000fe200078e02ff */
[----:B------:R-:W-:Y:S02]  /*4f90*/  MOV R10, R36 ;  /* 0x00000024000a7202 */ /* 0x000fe40000000f00 */
[----:B------:R-:W-:Y:S01]  /*4fa0*/  MOV R11, R35 ;  /* 0x00000023000b7202 */ /* 0x000fe20000000f00 */
[----:B------:R-:W-:-:S04]  /*4fb0*/  IMAD R12, R72, c[0x0][0x1c4], R12 ;  /* 0x00007100480c7a24 */ /* 0x000fc800078e020c */
[----:B------:R-:W-:-:S04]  /*4fc0*/  IMAD.WIDE.U32 R10, R72, c[0x0][0x1c0], R10 ;  /* 0x00007000480a7a25 */ /* 0x000fc800078e000a */
[----:B------:R-:W-:Y:S01]  /*4fd0*/  IMAD.IADD R11, R11, 0x1, R12 ;  /* 0x000000010b0b7824 */ /* 0x000fe200078e020c */
[----:B------:R-:W-:-:S04]  /*4fe0*/  LEA R12, P3, R10, c[0x0][0x160], 0x1 ;  /* 0x000058000a0c7a11 */ /* 0x000fc800078608ff */
[----:B------:R-:W-:-:S05]  /*4ff0*/  LEA.HI.X R13, R10, c[0x0][0x164], R11, 0x1, P3 ;  /* 0x000059000a0d7a11 */ /* 0x000fca00018f0c0b */
[----:B------:R0:W-:Y:S04]  /*5000*/  STG.E [R12.64], R24 ;  /* 0x000000180c007986 */ /* 0x0001e8000c10190c */
.L_x_3471:
[----:B------:R-:W-:Y:S05]  /*5010*/  BSYNC B0 ;  /* 0x0000000000007941 */ /* 0x000fea0003800000 */
.L_x_3470:
        /* <DEDUP_REMOVED lines=13> */
.L_x_3472:
        /* <DEDUP_REMOVED lines=12> */
.L_x_3474:
[----:B------:R-:W-:Y:S05]  /*51b0*/  BSYNC B0 ;  /* 0x0000000000007941 */ /* 0x000fea0003800000 */
.L_x_3473:
        /* <DEDUP_REMOVED lines=10> */
[----:B------:R-:W-:Y:S01]  /*5260*/  ISETP.GT.U32.OR P2, PT, R80, 0x22f, P2 ;  /* 0x0000022f5000780c */ /* 0x000fe20001744470 */
        /* <DEDUP_REMOVED lines=16> */
.L_x_3475:
        /* <DEDUP_REMOVED lines=12> */
.L_x_3477:
[----:B------:R-:W-:Y:S05]  /*5430*/  BSYNC B0 ;  /* 0x0000000000007941 */ /* 0x000fea0003800000 */
.L_x_3476:
        /* <DEDUP_REMOVED lines=17> */
.L_x_3478:
        /* <DEDUP_REMOVED lines=12> */
.L_x_3480:
[----:B------:R-:W-:Y:S05]  /*5610*/  BSYNC B0 ;  /* 0x0000000000007941 */ /* 0x000fea0003800000 */
.L_x_3479:
        /* <DEDUP_REMOVED lines=32> */
.L_x_3481:
        /* <DEDUP_REMOVED lines=12> */
.L_x_3483:
[----:B------:R-:W-:Y:S05]  /*58e0*/  BSYNC B0 ;  /* 0x0000000000007941 */ /* 0x000fea0003800000 */
.L_x_3482:
        /* <DEDUP_REMOVED lines=13> */
.L_x_3484:
[----:B------:R-:W-:Y:S01]  /*59c0*/  BSSY B0, `(.L_x_3485) ;  /* 0x000000c000007945 */ /* 0x000fe20003800000 */
[----:B------:R-:W-:Y:S05]  /*59d0*/  @P4 BRA `(.L_x_3486) ;  /* 0x000000a000004947 */ /* 0x000fea0003800000 */
[----:B------:R-:W-:Y:S01]  /*59e0*/  IMAD R10, R17, c[0x0][0x1c0], RZ ;  /* 0x00007000110a7a24 */ /* 0x000fe200078e02ff */
[----:B------:R-:W-:Y:S02]  /*59f0*/  MOV R11, R35 ;  /* 0x00000023000b7202 */ /* 0x000fe40000000f00 */
[----:B------:R-:W-:Y:S01]  /*5a00*/  F2FP.BF16.PACK_AB R14, R15, R14 ;  /* 0x0000000e0f0e723e */ /* 0x000fe200000010ff */
[----:B0-----:R-:W-:Y:S02]  /*5a10*/  IMAD R13, R67, c[0x0][0x1c4], R10 ;  /* 0x00007100430d7a24 */ /* 0x001fe400078e020a */
[----:B------:R-:W-:-:S04]  /*5a20*/  IMAD.MOV.U32 R10, RZ, RZ, R36 ;  /* 0x000000ffff0a7224 */ /* 0x000fc800078e0024 */
[----:B------:R-:W-:-:S05]  /*5a30*/  IMAD.WIDE.U32 R10, R67, c[0x0][0x1c0], R10 ;  /* 0x00007000430a7a25 */ /* 0x000fca00078e000a */
[----:B------:R-:W-:Y:S02]  /*5a40*/  IADD3 R13, R11, R13, RZ ;  /* 0x0000000d0b0d7210 */ /* 0x000fe40007ffe0ff */
[----:B------:R-:W-:-:S04]  /*5a50*/  LEA R12, P3, R10, c[0x0][0x160], 0x1 ;  /* 0x000058000a0c7a11 */ /* 0x000fc800078608ff */
[----:B------:R-:W-:-:S05]  /*5a60*/  LEA.HI.X R13, R10, c[0x0][0x164], R13, 0x1, P3 ;  /* 0x000059000a0d7a11 */ /* 0x000fca00018f0c0d */
[----:B------:R0:W-:Y:S04]  /*5a70*/  STG.E [R12.64], R14 ;  /* 0x0000000e0c007986 */ /* 0x0001e8000c10190c */
.L_x_3486:
[----:B------:R-:W-:Y:S05]  /*5a80*/  BSYNC B0 ;  /* 0x0000000000007941 */ /* 0x000fea0003800000 */
.L_x_3485:
        /* <DEDUP_REMOVED lines=27> */
.L_x_3487:
        /* <DEDUP_REMOVED lines=12> */
.L_x_3489:
[----:B------:R-:W-:Y:S05]  /*5d00*/  BSYNC B0 ;  /* 0x0000000000007941 */ /* 0x000fea0003800000 */
.L_x_3488:
[----:B------:R-:W-:Y:S01]  /*5d10*/  FMUL.FTZ R14, R14, UR6 ;  /* 0x000000060e0e7c20 */ /* 0x000fe20008410000 */
[--C-:B------:R-:W-:Y:S01]  /*5d20*/  PRMT R16, RZ, 0x5410, R23.reuse ;  /* 0x00005410ff107816 */ /* 0x100fe20000000017 */
[----:B------:R-:W-:Y:S01]  /*5d30*/  FMUL.FTZ R15, R15, UR6 ;  /* 0x000000060f0f7c20 */ /* 0x000fe20008410000 */
[----:B0-----:R-:W-:Y:S01]  /*5d40*/  PRMT R17, RZ, 0x7610, R23 ;  /* 0x00007610ff117816 */ /* 0x001fe20000000017 */
        /* <DEDUP_REMOVED lines=13> */
.L_x_3490:
        /* <DEDUP_REMOVED lines=12> */
.L_x_3492:
[----:B------:R-:W-:Y:S05]  /*5ee0*/  BSYNC B0 ;  /* 0x0000000000007941 */ /* 0x000fea0003800000 */
.L_x_3491:
[--C-:B------:R-:W-:Y:S01]  /*5ef0*/  PRMT R78, RZ, 0x5410, R28.reuse ;  /* 0x00005410ff4e7816 */ /* 0x100fe2000000001c */
[----:B------:R-:W-:Y:S01]  /*5f00*/  FADD.FTZ R16, R16, -UR5 ;  /* 0x8000000510107e21 */ /* 0x000fe20008010000 */
[----:B------:R-:W-:Y:S01]  /*5f10*/  PRMT R79, RZ, 0x7610, R28 ;  /* 0x00007610ff4f7816 */ /* 0x000fe2000000001c */
        /* <DEDUP_REMOVED lines=13> */
[----:B0-----:R-:W-:Y:S01]  /*5ff0*/  PRMT R12, RZ, 0x5410, R39 ;  /* 0x00005410ff0c7816 */ /* 0x001fe20000000027 */
        /* <DEDUP_REMOVED lines=48> */
[----:B------:R-:W-:-:S02]  /*6300*/  FADD.FTZ R79, R79, -UR5 ;  /* 0x800000054f4f7e21 */ /* 0x000fc40008010000 */
[----:B------:R-:W-:Y:S02]  /*6310*/  FMUL.FTZ R17, R17, UR6 ;  /* 0x0000000611117c20 */ /* 0x000fe40008410000 */
        /* <DEDUP_REMOVED lines=33> */
.L_x_3493:
        /* <DEDUP_REMOVED lines=12> */
.L_x_3495:
[----:B------:R-:W-:Y:S05]  /*65f0*/  BSYNC B0 ;  /* 0x0000000000007941 */ /* 0x000fea0003800000 */
.L_x_3494:
        /* <DEDUP_REMOVED lines=12> */
.L_x_3496:
        /* <DEDUP_REMOVED lines=12> */
.L_x_3498:
[----:B------:R-:W-:Y:S05]  /*6780*/  BSYNC B0 ;  /* 0x0000000000007941 */ /* 0x000fea0003800000 */
.L_x_3497:
        /* <DEDUP_REMOVED lines=34> */
.L_x_3499:
        /* <DEDUP_REMOVED lines=12> */
.L_x_3501:
[----:B------:R-:W-:Y:S05]  /*6a70*/  BSYNC B0 ;  /* 0x0000000000007941 */ /* 0x000fea0003800000 */
.L_x_3500:
[----:B------:R-:W-:Y:S02]  /*6a80*/  FMUL.FTZ R29, R29, UR6 ;  /* 0x000000061d1d7c20 */ /* 0x000fe40008410000 */
[----:B------:R-:W-:Y:S01]  /*6a90*/  FFMA.FTZ R17, R50, R30, R57 ;  /* 0x0000001e32117223 */ /* 0x000fe20000010039 */
[----:B------:R-:W-:Y:S05]  /*6aa0*/  @!P6 BRA `(.L_x_3502) ;  /* 0x000000a00000e947 */ /* 0x000fea0003800000 */
[----:B------:R-:W-:-:S06]  /*6ab0*/  FMUL.FTZ R16, R28, -1.4426950216293334961 ;  /* 0xbfb8aa3b1c107820 */ /* 0x000fcc0000410000 */
[----:B------:R-:W1:Y:S02]  /*6ac0*/  MUFU.EX2 R16, R16 ;  /* 0x0000001000107308 */ /* 0x000e640000000800 */
[----:B01----:R-:W-:-:S06]  /*6ad0*/  FADD.FTZ R18, R16, 1 ;  /* 0x3f80000010127421 */ /* 0x003fcc0000010000 */
[----:B------:R-:W0:Y:S02]  /*6ae0*/  MUFU.RCP R19, R18 ;  /* 0x0000001200137308 */ /* 0x000e240000001000 */
[----:B0-----:R-:W-:Y:S02]  /*6af0*/  FMUL.FTZ R28, R28, R19 ;  /* 0x000000131c1c7220 */ /* 0x001fe40000410000 */
[----:B------:R-:W-:-:S06]  /*6b00*/  FMUL.FTZ R19, R17, -1.4426950216293334961 ;  /* 0xbfb8aa3b11137820 */ /* 0x000fcc0000410000 */
[----:B------:R-:W0:Y:S02]  /*6b10*/  MUFU.EX2 R19, R19 ;  /* 0x0000001300137308 */ /* 0x000e240000000800 */
[----:B0-----:R-:W-:-:S06]  /*6b20*/  FADD.FTZ R30, R19, 1 ;  /* 0x3f800000131e7421 */ /* 0x001fcc0000010000 */
[----:B------:R-:W0:Y:S02]  /*6b30*/  MUFU.RCP R30, R30 ;  /* 0x0000001e001e7308 */ /* 0x000e240000001000 */
[----:B0-----:R-:W-:-:S06]  /*6b40*/  FMUL.FTZ R17, R17, R30 ;  /* 0x0000001e11117220 */ /* 0x001fcc0000410000 */
.L_x_3502:
        /* <DEDUP_REMOVED lines=12> */
.L_x_3504:
[----:B------:R-:W-:Y:S05]  /*6c10*/  BSYNC B0 ;  /* 0x0000000000007941 */ /* 0x000fea0003800000 */
.L_x_3503:
        /* <DEDUP_REMOVED lines=12> */
.L_x_3505:
        /* <DEDUP_REMOVED lines=12> */
.L_x_3507:
[----:B------:R-:W-:Y:S05]  /*6da0*/  BSYNC B0 ;  /* 0x0000000000007941 */ /* 0x000fea0003800000 */
.L_x_3506:
[----:B------:R-:W-:Y:S02]  /*6db0*/  PRMT R16, RZ, 0x7610, R32 ;  /* 0x00007610ff107816 */ /* 0x000fe40000000020 */
[----:B0-----:R-:W-:Y:S02]  /*6dc0*/  PRMT R27, RZ, 0x7610, R33 ;  /* 0x00007610ff1b7816 */ /* 0x001fe40000000021 */
        /* <DEDUP_REMOVED lines=28> */
.L_x_3508:
[----:B------:R-:W-:Y:S01]  /*6f90*/  BSSY B0, `(.L_x_3509) ;  /* 0x000000c000007945 */ /* 0x000fe20003800000 */
[----:B------:R-:W-:Y:S05]  /*6fa0*/  @P2 BRA `(.L_x_3510) ;  /* 0x000000a000002947 */ /* 0x000fea0003800000 */
[----:B------:R-:W-:Y:S01]  /*6fb0*/  IMAD R16, R78, c[0x0][0x1c0], RZ ;  /* 0x000070004e107a24 */ /* 0x000fe200078e02ff */
[----:B------:R-:W-:Y:S02]  /*6fc0*/  MOV R17, R35 ;  /* 0x0000002300117202 */ /* 0x000fe40000000f00 */
[----:B------:R-:W-:Y:S01]  /*6fd0*/  F2FP.BF16.PACK_AB R29, R29, R26 ;  /* 0x0000001a1d1d723e */ /* 0x000fe200000010ff */
[----:B------:R-:W-:Y:S01]  /*6fe0*/  IMAD R19, R59, c[0x0][0x1c4], R16 ;  /* 0x000071003b137a24 */ /* 0x000fe200078e0210 */
[----:B------:R-:W-:-:S05]  /*6ff0*/  MOV R16, R36 ;  /* 0x0000002400107202 */ /* 0x000fca0000000f00 */
[----:B------:R-:W-:-:S04]  /*7000*/  IMAD.WIDE.U32 R16, R59, c[0x0][0x1c0], R16 ;  /* 0x000070003b107a25 */ /* 0x000fc800078e0010 */
[----:B------:R-:W-:Y:S01]  /*7010*/  IMAD.IADD R19, R17, 0x1, R19 ;  /* 0x0000000111137824 */ /* 0x000fe200078e0213 */
[----:B------:R-:W-:-:S04]  /*7020*/  LEA R18, P2, R16, c[0x0][0x160], 0x1 ;  /* 0x0000580010127a11 */ /* 0x000fc800078408ff */
[----:B------:R-:W-:-:S05]  /*7030*/  LEA.HI.X R19, R16, c[0x0][0x164], R19, 0x1, P2 ;  /* 0x0000590010137a11 */ /* 0x000fca00010f0c13 */
[----:B------:R0:W-:Y:S04]  /*7040*/  STG.E [R18.64], R29 ;  /* 0x0000001d12007986 */ /* 0x0001e8000c10190c */
.L_x_3510:
[----:B------:R-:W-:Y:S05]  /*7050*/  BSYNC B0 ;  /* 0x0000000000007941 */ /* 0x000fea0003800000 */
.L_x_3509:
        /* <DEDUP_REMOVED lines=13> */
.L_x_3511:
        /* <DEDUP_REMOVED lines=12> */
.L_x_3513:
[----:B------:R-:W-:Y:S05]  /*71f0*/  BSYNC B0 ;  /* 0x0000000000007941 */ /* 0x000fea0003800000 */
.L_x_3512:
        /* <DEDUP_REMOVED lines=12> */
.L_x_3514:
        /* <DEDUP_REMOVED lines=12> */
.L_x_3516:
[----:B------:R-:W-:Y:S05]  /*7380*/  BSYNC B0 ;  /* 0x0000000000007941 */ /* 0x000fea0003800000 */
.L_x_3515:
[----:B------:R-:W-:Y:S02]  /*7390*/  PRMT R10, RZ, 0x7610, R39 ;  /* 0x00007610ff0a7816 */ /* 0x000fe40000000027 */
[----:B0-----:R-:W-:Y:S02]  /*73a0*/  PRMT R19, RZ, 0x7610, R40 ;  /* 0x00007610ff137816 */ /* 0x001fe40000000028 */
        /* <DEDUP_REMOVED lines=32> */
.L_x_3517:
        /* <DEDUP_REMOVED lines=12> */
.L_x_3519:
[----:B------:R-:W-:Y:S05]  /*7670*/  BSYNC B0 ;  /* 0x0000000000007941 */ /* 0x000fea0003800000 */
.L_x_3518:
        /* <DEDUP_REMOVED lines=13> */
.L_x_3520:
        /* <DEDUP_REMOVED lines=12> */
.L_x_3522:
[----:B------:R-:W-:Y:S05]  /*7810*/  BSYNC B0 ;  /* 0x0000000000007941 */ /* 0x000fea0003800000 */
.L_x_3521:
        /* <DEDUP_REMOVED lines=12> */
.L_x_3523:
[----:B------:R-:W-:Y:S01]  /*78e0*/  BSSY B0, `(.L_x_3524) ;  /* 0x000000c000007945 */ /* 0x000fe20003800000 */
[----:B------:R-:W-:Y:S05]  /*78f0*/  @P4 BRA `(.L_x_3525) ;  /* 0x000000a000004947 */ /* 0x000fea0003800000 */
[----:B------:R-:W-:Y:S01]  /*7900*/  MOV R11, R35 ;  /* 0x00000023000b7202 */ /* 0x000fe20000000f00 */
[----:B------:R-:W-:Y:S01]  /*7910*/  IMAD R12, R28, c[0x0][0x1c0], RZ ;  /* 0x000070001c0c7a24 */ /* 0x000fe200078e02ff */
        /* <DEDUP_REMOVED lines=8> */
.L_x_3525:
[----:B------:R-:W-:Y:S05]  /*79a0*/  BSYNC B0 ;  /* 0x0000000000007941 */ /* 0x000fea0003800000 */
.L_x_3524:
        /* <DEDUP_REMOVED lines=30> */
.L_x_3526:
        /* <DEDUP_REMOVED lines=12> */
.L_x_3528:
[----:B------:R-:W-:Y:S05]  /*7c50*/  BSYNC B0 ;  /* 0x0000000000007941 */ /* 0x000fea0003800000 */
.L_x_3527:
        /* <DEDUP_REMOVED lines=13> */
.L_x_3529:
        /* <DEDUP_REMOVED lines=12> */
.L_x_3531:
[----:B------:R-:W-:Y:S05]  /*7df0*/  BSYNC B0 ;  /* 0x0000000000007941 */ /* 0x000fea0003800000 */
.L_x_3530:
        /* <DEDUP_REMOVED lines=12> */
.L_x_3532:
        /* <DEDUP_REMOVED lines=12> */
.L_x_3534:
[----:B------:R-:W-:Y:S05]  /*7f80*/  BSYNC B0 ;  /* 0x0000000000007941 */ /* 0x000fea0003800000 */
.L_x_3533:
        /* <DEDUP_REMOVED lines=25> */
[--C-:B------:R-:W-:Y:S01]  /*8120*/  FFMA.FTZ R15, R50, R12, R57.reuse ;  /* 0x0000000c320f7223 */ /* 0x100fe20000010039 */
        /* <DEDUP_REMOVED lines=22> */
.L_x_3535:
        /* <DEDUP_REMOVED lines=12> */
.L_x_3537:
[----:B------:R-:W-:Y:S05]  /*8350*/  BSYNC B0 ;  /* 0x0000000000007941 */ /* 0x000fea0003800000 */
.L_x_3536:
        /* <DEDUP_REMOVED lines=11> */
.L_x_3538:
        /* <DEDUP_REMOVED lines=12> */
.L_x_3540:
[----:B------:R-:W-:Y:S05]  /*84d0*/  BSYNC B0 ;  /* 0x0000000000007941 */ /* 0x000fea0003800000 */
.L_x_3539:
        /* <DEDUP_REMOVED lines=11> */
.L_x_3541:
        /* <DEDUP_REMOVED lines=12> */
.L_x_3543:
[----:B------:R-:W-:Y:S05]  /*8650*/  BSYNC B0 ;  /* 0x0000000000007941 */ /* 0x000fea0003800000 */
.L_x_3542:
        /* <DEDUP_REMOVED lines=11> */
.L_x_3544:
        /* <DEDUP_REMOVED lines=12> */
.L_x_3546:
[----:B------:R-:W-:Y:S05]  /*87d0*/  BSYNC B0 ;  /* 0x0000000000007941 */ /* 0x000fea0003800000 */
.L_x_3545:
        /* <DEDUP_REMOVED lines=11> */
.L_x_3547:
        /* <DEDUP_REMOVED lines=11> */
.L_x_3549:
[----:B------:R-:W-:Y:S05]  /*8940*/  BSYNC B0 ;  /* 0x0000000000007941 */ /* 0x000fea0003800000 */
.L_x_3548:
[----:B------:R-:W-:Y:S02]  /*8950*/  ULDC UR5, c[0x0][0x10] ;  /* 0x0000040000057ab9 */ /* 0x000fe40000000800 */
[----:B------:R-:W-:Y:S02]  /*8960*/  UIADD3 UR9, UR9, UR5, URZ ;  /* 0x0000000509097290 */ /* 0x000fe4000fffe03f */
[----:B------:R-:W-:Y:S02]  /*8970*/  UIADD3 UR4, UR4, 0x1, URZ ;  /* 0x0000000104047890 */ /* 0x000fe4000fffe03f */
[----:B------:R-:W-:-:S06]  /*8980*/  UISETP.GE.AND UP0, UPT, UR9, UR8, UPT ;  /* 0x000000080900728c */ /* 0x000fcc000bf06270 */
[----:B------:R-:W-:-:S13]  /*8990*/  PLOP3.LUT P1, PT, PT, PT, UP0, 0x80, 0x0 ;  /* 0x000000000000781c */ /* 0x000fda0003f2f008 */
[----:B------:R-:W-:Y:S01]  /*89a0*/  @P1 CALL.REL.NOINC `(.L_x_3550) ;  /* 0x0000001000001944 */ /* 0x000fe20003c00000 */
[----:B------:R-:W-:Y:S05]  /*89b0*/  BRA `(.L_x_3551) ;  /* 0xffff79f000007947 */ /* 0x000fea000383ffff */
.L_x_3550:
[----:B------:R-:W-:Y:S05]  /*89c0*/  EXIT ;  /* 0x000000000000794d */ /* 0x000fea0003800000 */
.L_x_3552:
        /* <DEDUP_REMOVED lines=11> */
.L_x_5193:


//--------------------- .text._Z35group_norm_nhwc_fwd_one_pass_kernelI11Bf16IOFp16WLi64ELi70ELi560EEv26Group_norm_nhwc_fwd_params --------------------------
	.section	.text._Z35group_norm_nhwc_fwd_one_pass_kernelI11Bf16IOFp16WLi64ELi70ELi560EEv26Group_norm_nhwc_fwd_params,"ax",@progbits
	.sectioninfo	@"SHI_REGISTERS=43"
	.align	128
        .global         _Z35group_norm_nhwc_fwd_one_pass_kernelI11Bf16IOFp16WLi64ELi70ELi560EEv26Group_norm_nhwc_fwd_params
        .type           _Z35group_norm_nhwc_fwd_one_pass_kernelI11Bf16IOFp16WLi64ELi70ELi560EEv26Group_norm_nhwc_fwd_params,@function
        .size           _Z35group_norm_nhwc_fwd_one_pass_kernelI11Bf16IOFp16WLi64ELi70ELi560EEv26Group_norm_nhwc_fwd_params,(.L_x_5194 - _Z35group_norm_nhwc_fwd_one_pass_kernelI11Bf16IOFp16WLi64ELi70ELi560EEv26Group_norm_nhwc_fwd_params)
        .other          _Z35group_norm_nhwc_fwd_one_pass_kernelI11Bf16IOFp16WLi64ELi70ELi560EEv26Group_norm_nhwc_fwd_params,@"STO_CUDA_ENTRY STV_DEFAULT"
_Z35group_norm_nhwc_fwd_one_pass_kernelI11Bf16IOFp16WLi64ELi70ELi560EEv26Group_norm_nhwc_fwd_params:
.text._Z35group_norm_nhwc_fwd_one_pass_kernelI11Bf16IOFp16WLi64ELi70ELi560EEv26Group_norm_nhwc_fwd_params:
        /* <DEDUP_REMOVED lines=30> */
.L_x_3575:
        /* <DEDUP_REMOVED lines=196> */
.L_x_3554:
[----:B------:R-:W-:Y:S05]  /*0e20*/  BSYNC B0 ;  /* 0x0000000000007941 */ /* 0x000fea0003800000 */
.L_x_3553:
        /* <DEDUP_REMOVED lines=25> */
.L_x_3557:
[----:B------:R-:W2:Y:S01]  /*0fc0*/  LDG.E.STRONG.GPU R14, [R12.64] ;  /* 0x000000060c0e7981 */ /* 0x000ea2000c1ef900 */
[----:B------:R-:W-:Y:S01]  /*0fd0*/  YIELD ;  /* 0x0000000000007946 */ /* 0x000fe20003800000 */
[----:B--2---:R-:W-:Y:S01]  /*0fe0*/  ISETP.NE.AND P1, PT, R14, R15, PT ;  /* 0x0000000f0e00720c */ /* 0x004fe20003f25270 */
[----:B------:R-:W-:-:S12]  /*0ff0*/  CCTL.IVALL ;  /* 0x00000000ff00798f */ /* 0x000fd80002000000 */
[----:B------:R-:W-:Y:S05]  /*1000*/  @P1 BRA `(.L_x_3557) ;  /* 0xffffffb000001947 */ /* 0x000fea000383ffff */
.L_x_3556:
        /* <DEDUP_REMOVED lines=11> */
.L_x_3559:
        /* <DEDUP_REMOVED lines=59> */
.L_x_3558:
        /* <DEDUP_REMOVED lines=19> */
.L_x_3561:
[----:B------:R-:W-:Y:S05]  /*15a0*/  BSYNC B0 ;  /* 0x0000000000007941 */ /* 0x000fea0003800000 */
.L_x_3560:
        /* <DEDUP_REMOVED lines=30> */
.L_x_3555:
        /* <DEDUP_REMOVED lines=19> */
[----:B------:R-:W-:Y:S01]  /*18c0*/  ISETP.NE.AND P4, PT, RZ, UR5, PT ;  /* 0x00000005ff007c0c */ /* 0x000fe2000bf85270 */
[----:B------:R-:W1:Y:S01]  /*18d0*/  LDS.64 R22, [0xb0] ;  /* 0x0000b000ff167984 */ /* 0x000e620000000a00 */
[--C-:B------:R-:W-:Y:S02]  /*18e0*/  PRMT R17, RZ, 0x5410, R30.reuse ;  /* 0x00005410ff117816 */ /* 0x100fe4000000001e */
[--C-:B--2---:R-:W-:Y:S02]  /*18f0*/  PRMT R15, RZ, 0x7610, R29.reuse ;  /* 0x00007610ff0f7816 */ /* 0x104fe4000000001d */
[----:B------:R-:W-:Y:S02]  /*1900*/  PRMT R19, RZ, 0x7610, R30 ;  /* 0x00007610ff137816 */ /* 0x000fe4000000001e */
[----:B----4-:R-:W-:Y:S02]  /*1910*/  PRMT R13, RZ, 0x5410, R29 ;  /* 0x00005410ff0d7816 */ /* 0x010fe4000000001d */
[----:B0-----:R-:W-:-:S02]  /*1920*/  PRMT R21, RZ, 0x5410, R31 ;  /* 0x00005410ff157816 */ /* 0x001fc4000000001f */
        /* <DEDUP_REMOVED lines=34> */
[----:B---3--:R-:W-:Y:S02]  /*1b50*/  HADD2.F32 R14, -RZ, R33.H0_H0 ;  /* 0x20000021ff0e7230 */ /* 0x008fe40000004100 */
[----:B-----5:R-:W-:Y:S02]  /*1b60*/  HADD2.F32 R2, -RZ, R2.H0_H0 ;  /* 0x20000002ff027230 */ /* 0x020fe40000004100 */
[----:B------:R-:W-:-:S03]  /*1b70*/  HADD2.F32 R38, -RZ, R38.H0_H0 ;  /* 0x20000026ff267230 */ /* 0x000fc60000004100 */
[C-C-:B------:R-:W-:Y:S02]  /*1b80*/  FFMA.FTZ R20, R14.reuse, R15, R2.reuse ;  /* 0x0000000f0e147223 */ /* 0x140fe40000010002 */
[C-C-:B------:R-:W-:Y:S01]  /*1b90*/  FFMA.FTZ R18, R14.reuse, R19, R2.reuse ;  /* 0x000000130e127223 */ /* 0x140fe20000010002 */
[----:B------:R-:W-:Y:S01]  /*1ba0*/  HADD2.F32 R39, -RZ, R39.H0_H0 ;  /* 0x20000027ff277230 */ /* 0x000fe20000004100 */
[C-C-:B------:R-:W-:Y:S02]  /*1bb0*/  FFMA.FTZ R16, R14.reuse, R23, R2.reuse ;  /* 0x000000170e107223 */ /* 0x140fe40000010002 */
[----:B------:R-:W-:Y:S02]  /*1bc0*/  FFMA.FTZ R2, R14, R31, R2 ;  /* 0x0000001f0e027223 */ /* 0x000fe40000010002 */
[C-C-:B------:R-:W-:Y:S02]  /*1bd0*/  FFMA.FTZ R21, R38.reuse, R17, R39.reuse ;  /* 0x0000001126157223 */ /* 0x140fe40000010027 */
[----:B------:R-:W-:-:S02]  /*1be0*/  FFMA.FTZ R19, R38, R12, R39 ;  /* 0x0000000c26137223 */ /* 0x000fc40000010027 */
        /* <DEDUP_REMOVED lines=13> */
.L_x_3562:
        /* <DEDUP_REMOVED lines=12> */
.L_x_3564:
[----:B------:R-:W-:Y:S05]  /*1d80*/  BSYNC B0 ;  /* 0x0000000000007941 */ /* 0x000fea0003800000 */
.L_x_3563:
        /* <DEDUP_REMOVED lines=11> */
.L_x_3565:
        /* <DEDUP_REMOVED lines=12> */
.L_x_3567:
[----:B------:R-:W-:Y:S05]  /*1f00*/  BSYNC B0 ;  /* 0x0000000000007941 */ /* 0x000fea0003800000 */
.L_x_3566:
        /* <DEDUP_REMOVED lines=11> */
.L_x_3568:
        /* <DEDUP_REMOVED lines=12> */
.L_x_3570:
[----:B------:R-:W-:Y:S05]  /*2080*/  BSYNC B0 ;  /* 0x0000000000007941 */ /* 0x000fea0003800000 */
.L_x_3569:
        /* <DEDUP_REMOVED lines=11> */
.L_x_3571:
        /* <DEDUP_REMOVED lines=11> */
.L_x_3573:
[----:B------:R-:W-:Y:S05]  /*21f0*/  BSYNC B0 ;  /* 0x0000000000007941 */ /* 0x000fea0003800000 */
.L_x_3572:
[----:B------:R-:W-:Y:S02]  /*2200*/  IADD3 R9, R9, c[0x0][0x10], RZ ;  /* 0x0000040009097a10 */ /* 0x000fe40007ffe0ff */
[----:B------:R-:W-:Y:S02]  /*2210*/  IADD3 R8, R8, 0x1, RZ ;  /* 0x0000000108087810 */ /* 0x000fe40007ffe0ff */
[----:B------:R-:W-:-:S13]  /*2220*/  ISETP.GE.AND P1, PT, R9, UR4, PT ;  /* 0x0000000409007c0c */ /* 0x000fda000bf26270 */
[----:B------:R-:W-:Y:S01]  /*2230*/  @P1 CALL.REL.NOINC `(.L_x_3574) ;  /* 0x0000001000001944 */ /* 0x000fe20003c00000 */
[----:B------:R-:W-:Y:S05]  /*2240*/  BRA `(.L_x_3575) ;  /* 0xffffdf9000007947 */ /* 0x000fea000383ffff */
.L_x_3574:
[----:B------:R-:W-:Y:S05]  /*2250*/  EXIT ;  /* 0x000000000000794d */ /* 0x000fea0003800000 */
.L_x_3576:
        /* <DEDUP_REMOVED lines=10> */
.L_x_5194:


//--------------------- .text._Z35group_norm_nhwc_fwd_one_pass_kernelI11Bf16IOFp16WLi128ELi70ELi560EEv26Group_norm_nhwc_fwd_params --------------------------
	.section	.text._Z35group_norm_nhwc_fwd_one_pass_kernelI11Bf16IOFp16WLi128ELi70ELi560EEv26Group_norm_nhwc_fwd_params,"ax",@progbits
	.sectioninfo	@"SHI_REGISTERS=56"
	.align	128
        .global         _Z35group_norm_nhwc_fwd_one_pass_kernelI11Bf16IOFp16WLi128ELi70ELi560EEv26Group_norm_nhwc_fwd_params
        .type           _Z35group_norm_nhwc_fwd_one_pass_kernelI11Bf16IOFp16WLi128ELi70ELi560EEv26Group_norm_nhwc_fwd_params,@function
        .size           _Z35group_norm_nhwc_fwd_one_pass_kernelI11Bf16IOFp16WLi128ELi70ELi560EEv26Group_norm_nhwc_fwd_params,(.L_x_5195 - _Z35group_norm_nhwc_fwd_one_pass_kernelI11Bf16IOFp16WLi128ELi70ELi560EEv26Group_norm_nhwc_fwd_params)
        .other          _Z35group_norm_nhwc_fwd_one_pass_kernelI11Bf16IOFp16WLi128ELi70ELi560EEv26Group_norm_nhwc_fwd_params,@"STO_CUDA_ENTRY STV_DEFAULT"
_Z35group_norm_nhwc_fwd_one_pass_kernelI11Bf16IOFp16WLi128ELi70ELi560EEv26Group_norm_nhwc_fwd_params:
.text._Z35group_norm_nhwc_fwd_one_pass_kernelI11Bf16IOFp16WLi128ELi70ELi560EEv26Group_norm_nhwc_fwd_params:
        /* <DEDUP_REMOVED lines=34> */
.L_x_3611:
        /* <DEDUP_REMOVED lines=281> */
.L_x_3578:
[----:B------:R-:W-:Y:S05]  /*13b0*/  BSYNC B0 ;  /* 0x0000000000007941 */ /* 0x000fea0003800000 */
.L_x_3577:
        /* <DEDUP_REMOVED lines=25> */
.L_x_3581:
[----:B------:R-:W2:Y:S01]  /*1550*/  LDG.E.STRONG.GPU R14, [R12.64] ;  /* 0x000000060c0e7981 */ /* 0x000ea2000c1ef900 */
[----:B------:R-:W-:Y:S01]  /*1560*/  YIELD ;  /* 0x0000000000007946 */ /* 0x000fe20003800000 */
[----:B--2---:R-:W-:Y:S01]  /*1570*/  ISETP.NE.AND P1, PT, R14, R15, PT ;  /* 0x0000000f0e00720c */ /* 0x004fe20003f25270 */
[----:B------:R-:W-:-:S12]  /*1580*/  CCTL.IVALL ;  /* 0x00000000ff00798f */ /* 0x000fd80002000000 */
[----:B------:R-:W-:Y:S05]  /*1590*/  @P1 BRA `(.L_x_3581) ;  /* 0xffffffb000001947 */ /* 0x000fea000383ffff */
.L_x_3580:
        /* <DEDUP_REMOVED lines=11> */
.L_x_3583:
        /* <DEDUP_REMOVED lines=59> */
.L_x_3582:
        /* <DEDUP_REMOVED lines=19> */
.L_x_3585:
[----:B------:R-:W-:Y:S05]  /*1b30*/  BSYNC B0 ;  /* 0x0000000000007941 */ /* 0x000fea0003800000 */
.L_x_3584:
        /* <DEDUP_REMOVED lines=30> */
.L_x_3579:
        /* <DEDUP_REMOVED lines=14> */
[----:B------:R2:W3:Y:S04]  /*1e00*/  LDG.E.U16 R17, [R22.64] ;  /* 0x0000000616117981 */ /* 0x0004e8000c1e1500 */
[----:B------:R4:W5:Y:S04]  /*1e10*/  LDG.E.U16 R19, [R24.64] ;  /* 0x0000000618137981 */ /* 0x000968000c1e1500 */
[----:B------:R4:W5:Y:S04]  /*1e20*/  LDG.E.U16 R16, [R24.64+0x2] ;  /* 0x0000020618107981 */ /* 0x000968000c1e1500 */
[----:B------:R2:W5:Y:S04]  /*1e30*/  LDG.E.U16 R18, [R22.64+0x2] ;  /* 0x0000020616127981 */ /* 0x000568000c1e1500 */
        /* <DEDUP_REMOVED lines=12> */
[----:B------:R-:W-:Y:S02]  /*1f00*/  PRMT R20, RZ, 0x5410, R33 ;  /* 0x00005410ff147816 */ /* 0x000fe40000000021 */
[----:B--2---:R-:W-:Y:S02]  /*1f10*/  PRMT R22, RZ, 0x5410, R34 ;  /* 0x00005410ff167816 */ /* 0x004fe40000000022 */
[----:B0-----:R-:W-:Y:S02]  /*1f20*/  PRMT R15, RZ, 0x5410, R9 ;  /* 0x00005410ff0f7816 */ /* 0x001fe40000000009 */
[----:B------:R-:W-:-:S02]  /*1f30*/  PRMT R9, RZ, 0x5410, R29 ;  /* 0x00005410ff097816 */ /* 0x000fc4000000001d */
[----:B----4-:R-:W-:Y:S02]  /*1f40*/  PRMT R24, RZ, 0x5410, R35 ;  /* 0x00005410ff187816 */ /* 0x010fe40000000023 */
[----:B------:R-:W-:Y:S02]  /*1f50*/  PRMT R29, RZ, 0x7610, R29 ;  /* 0x00007610ff1d7816 */ /* 0x000fe4000000001d */
[--C-:B------:R-:W-:Y:S02]  /*1f60*/  PRMT R23, RZ, 0x5410, R30.reuse ;  /* 0x00005410ff177816 */ /* 0x100fe4000000001e */
[----:B------:R-:W-:Y:S02]  /*1f70*/  PRMT R25, RZ, 0x7610, R30 ;  /* 0x00007610ff197816 */ /* 0x000fe4000000001e */
[--C-:B------:R-:W-:Y:S02]  /*1f80*/  PRMT R27, RZ, 0x5410, R32.reuse ;  /* 0x00005410ff1b7816 */ /* 0x100fe40000000020 */
[----:B------:R-:W-:-:S02]  /*1f90*/  PRMT R49, RZ, 0x7610, R32 ;  /* 0x00007610ff317816 */ /* 0x000fc40000000020 */
[----:B------:R-:W-:Y:S02]  /*1fa0*/  PRMT R33, RZ, 0x7610, R33 ;  /* 0x00007610ff217816 */ /* 0x000fe40000000021 */
[----:B------:R-:W-:Y:S02]  /*1fb0*/  PRMT R34, RZ, 0x7610, R34 ;  /* 0x00007610ff227816 */ /* 0x000fe40000000022 */
[----:B------:R-:W-:Y:S01]  /*1fc0*/  PRMT R35, RZ, 0x7610, R35 ;  /* 0x00007610ff237816 */ /* 0x000fe20000000023 */
        /* <DEDUP_REMOVED lines=38> */
[----:B---3--:R-:W-:Y:S02]  /*2230*/  HADD2.F32 R26, -RZ, R17.H0_H0 ;  /* 0x20000011ff1a7230 */ /* 0x008fe40000004100 */
[----:B-----5:R-:W-:Y:S02]  /*2240*/  HADD2.F32 R19, -RZ, R19.H0_H0 ;  /* 0x20000013ff137230 */ /* 0x020fe40000004100 */
[----:B------:R-:W-:Y:S02]  /*2250*/  HADD2.F32 R16, -RZ, R16.H0_H0 ;  /* 0x20000010ff107230 */ /* 0x000fe40000004100 */
[----:B------:R-:W-:Y:S01]  /*2260*/  HADD2.F32 R17, -RZ, R18.H0_H0 ;  /* 0x20000012ff117230 */ /* 0x000fe20000004100 */
[----:B------:R-:W-:-:S04]  /*2270*/  FFMA.FTZ R30, R19, R13, R26 ;  /* 0x0000000d131e7223 */ /* 0x000fc8000001001a */
        /* <DEDUP_REMOVED lines=12> */
.L_x_3586:
        /* <DEDUP_REMOVED lines=12> */
.L_x_3588:
[----:B------:R-:W-:Y:S05]  /*2400*/  BSYNC B0 ;  /* 0x0000000000007941 */ /* 0x000fea0003800000 */
.L_x_3587:
        /* <DEDUP_REMOVED lines=13> */
.L_x_3589:
        /* <DEDUP_REMOVED lines=12> */
.L_x_3591:
[----:B------:R-:W-:Y:S05]  /*25a0*/  BSYNC B0 ;  /* 0x0000000000007941 */ /* 0x000fea0003800000 */
.L_x_3590:
        /* <DEDUP_REMOVED lines=13> */
.L_x_3592:
        /* <DEDUP_REMOVED lines=12> */
.L_x_3594:
[----:B------:R-:W-:Y:S05]  /*2740*/  BSYNC B0 ;  /* 0x0000000000007941 */ /* 0x000fea0003800000 */
.L_x_3593:
[----:B------:R-:W-:Y:S01]  /*2750*/  ISETP.GE.U32.AND P5, PT, R41, c[0x0][0x1c8], PT ;  /* 0x0000720029007a0c */ /* 0x000fe20003fa6070 */
[C-C-:B------:R-:W-:Y:S01]  /*2760*/  FFMA.FTZ R23, R19.reuse, R23, R26.reuse ;  /* 0x0000001713177223 */ /* 0x140fe2000001001a */
        /* <DEDUP_REMOVED lines=8> */
[----:B------:R-:W-:Y:S01]  /*27f0*/  ISETP.GE.AND.EX P5, PT, R7, c[0x0][0x1cc], PT, P5 ;  /* 0x0000730007007a0c */ /* 0x000fe20003fa6350 */
[--C-:B------:R-:W-:Y:S01]  /*2800*/  FFMA.FTZ R33, R16, R33, R17.reuse ;  /* 0x0000002110217223 */ /* 0x100fe20000010011 */
[----:B------:R-:W-:Y:S01]  /*2810*/  ISETP.GE.AND.EX P1, PT, R8, c[0x0][0x1cc], PT, P1 ;  /* 0x0000730008007a0c */ /* 0x000fe20003f26310 */
[--C-:B------:R-:W-:Y:S01]  /*2820*/  FFMA.FTZ R5, R16, R34, R17.reuse ;  /* 0x0000002210057223 */ /* 0x100fe20000010011 */
[----:B------:R-:W-:Y:S01]  /*2830*/  ISETP.GE.AND.EX P2, PT, R10, c[0x0][0x1cc], PT, P2 ;  /* 0x000073000a007a0c */ /* 0x000fe20003f46320 */
[--C-:B0-----:R-:W-:Y:S01]  /*2840*/  FFMA.FTZ R14, R16, R35, R17.reuse ;  /* 0x00000023100e7223 */ /* 0x101fe20000010011 */
        /* <DEDUP_REMOVED lines=20> */
.L_x_3595:
        /* <DEDUP_REMOVED lines=12> */
.L_x_3597:
[----:B------:R-:W-:Y:S05]  /*2a50*/  BSYNC B0 ;  /* 0x0000000000007941 */ /* 0x000fea0003800000 */
.L_x_3596:
        /* <DEDUP_REMOVED lines=11> */
.L_x_3598:
        /* <DEDUP_REMOVED lines=12> */
.L_x_3600:
[----:B------:R-:W-:Y:S05]  /*2bd0*/  BSYNC B0 ;  /* 0x0000000000007941 */ /* 0x000fea0003800000 */
.L_x_3599:
        /* <DEDUP_REMOVED lines=11> */
.L_x_3601:
        /* <DEDUP_REMOVED lines=12> */
.L_x_3603:
[----:B------:R-:W-:Y:S05]  /*2d50*/  BSYNC B0 ;  /* 0x0000000000007941 */ /* 0x000fea0003800000 */
.L_x_3602:
        /* <DEDUP_REMOVED lines=11> */
.L_x_3604:
        /* <DEDUP_REMOVED lines=12> */
.L_x_3606:
[----:B------:R-:W-:Y:S05]  /*2ed0*/  BSYNC B0 ;  /* 0x0000000000007941 */ /* 0x000fea0003800000 */
.L_x_3605:
        /* <DEDUP_REMOVED lines=11> */
.L_x_3607:
        /* <DEDUP_REMOVED lines=11> */
.L_x_3609:
[----:B------:R-:W-:Y:S05]  /*3040*/  BSYNC B0 ;  /* 0x0000000000007941 */ /* 0x000fea0003800000 */
.L_x_3608:
[----:B------:R-:W-:Y:S02]  /*3050*/  IADD3 R46, R46, c[0x0][0x10], RZ ;  /* 0x000004002e2e7a10 */ /* 0x000fe40007ffe0ff */
[----:B------:R-:W-:Y:S02]  /*3060*/  IADD3 R36, R36, 0x1, RZ ;  /* 0x0000000124247810 */ /* 0x000fe40007ffe0ff */
[----:B------:R-:W-:-:S13]  /*3070*/  ISETP.GE.AND P1, PT, R46, UR4, PT ;  /* 0x000000042e007c0c */ /* 0x000fda000bf26270 */
[----:B------:R-:W-:Y:S01]  /*3080*/  @P1 CALL.REL.NOINC `(.L_x_3610) ;  /* 0x0000001000001944 */ /* 0x000fe20003c00000 */
[----:B------:R-:W-:Y:S05]  /*3090*/  BRA `(.L_x_3611) ;  /* 0xffffd18000007947 */ /* 0x000fea000383ffff */
.L_x_3610:
[----:B------:R-:W-:Y:S05]  /*30a0*/  EXIT ;  /* 0x000000000000794d */ /* 0x000fea0003800000 */
.L_x_3612:
        /* <DEDUP_REMOVED lines=13> */
.L_x_5195:


//--------------------- .text._Z35group_norm_nhwc_fwd_one_pass_kernelI11Bf16IOFp16WLi256ELi70ELi560EEv26Group_norm_nhwc_fwd_params --------------------------
	.section	.text._Z35group_norm_nhwc_fwd_one_pass_kernelI11Bf16IOFp16WLi256ELi70ELi560EEv26Group_norm_nhwc_fwd_params,"ax",@progbits
	.sectioninfo	@"SHI_REGISTERS=88"
	.align	128
        .global         _Z35group_norm_nhwc_fwd_one_pass_kernelI11Bf16IOFp16WLi256ELi70ELi560EEv26Group_norm_nhwc_fwd_params
        .type           _Z35group_norm_nhwc_fwd_one_pass_kernelI11Bf16IOFp16WLi256ELi70ELi560EEv26Group_norm_nhwc_fwd_params,@function
        .size           _Z35group_norm_nhwc_fwd_one_pass_kernelI11Bf16IOFp16WLi256ELi70ELi560EEv26Group_norm_nhwc_fwd_params,(.L_x_5196 - _Z35group_norm_nhwc_fwd_one_pass_kernelI11Bf16IOFp16WLi256ELi70ELi560EEv26Group_norm_nhwc_fwd_params)
        .other          _Z35group_norm_nhwc_fwd_one_pass_kernelI11Bf16IOFp16WLi256ELi70ELi560EEv26Group_norm_nhwc_fwd_params,@"STO_CUDA_ENTRY STV_DEFAULT"
_Z35group_norm_nhwc_fwd_one_pass_kernelI11Bf16IOFp16WLi256ELi70ELi560EEv26Group_norm_nhwc_fwd_params:
.text._Z35group_norm_nhwc_fwd_one_pass_kernelI11Bf16IOFp16WLi256ELi70ELi560EEv26Group_norm_nhwc_fwd_params:
        /* <DEDUP_REMOVED lines=42> */
.L_x_3671:
        /* <DEDUP_REMOVED lines=446> */
.L_x_3614:
[----:B------:R-:W-:Y:S05]  /*1e80*/  BSYNC B0 ;  /* 0x0000000000007941 */ /* 0x000fea0003800000 */
.L_x_3613:
        /* <DEDUP_REMOVED lines=25> */
.L_x_3617:
[----:B------:R-:W2:Y:S01]  /*2020*/  LDG.E.STRONG.GPU R26, [R24.64] ;  /* 0x00000006181a7981 */ /* 0x000ea2000c1ef900 */
[----:B------:R-:W-:Y:S01]  /*2030*/  YIELD ;  /* 0x0000000000007946 */ /* 0x000fe20003800000 */
[----:B--2---:R-:W-:Y:S01]  /*2040*/  ISETP.NE.AND P1, PT, R26, R27, PT ;  /* 0x0000001b1a00720c */ /* 0x004fe20003f25270 */
[----:B------:R-:W-:-:S12]  /*2050*/  CCTL.IVALL ;  /* 0x00000000ff00798f */ /* 0x000fd80002000000 */
[----:B------:R-:W-:Y:S05]  /*2060*/  @P1 BRA `(.L_x_3617) ;  /* 0xffffffb000001947 */ /* 0x000fea000383ffff */
.L_x_3616:
        /* <DEDUP_REMOVED lines=11> */
.L_x_3619:
        /* <DEDUP_REMOVED lines=59> */
.L_x_3618:
        /* <DEDUP_REMOVED lines=19> */
.L_x_3621:
[----:B------:R-:W-:Y:S05]  /*2600*/  BSYNC B0 ;  /* 0x0000000000007941 */ /* 0x000fea0003800000 */
.L_x_3620:
        /* <DEDUP_REMOVED lines=30> */
.L_x_3615:
        /* <DEDUP_REMOVED lines=33> */
[----:B---3--:R-:W-:Y:S02]  /*2a00*/  HADD2.F32 R49, -RZ, R71.H0_H0 ;  /* 0x20000047ff317230 */ /* 0x008fe40000004100 */
[----:B----4-:R-:W-:Y:S02]  /*2a10*/  HADD2.F32 R62, -RZ, R72.H0_H0 ;  /* 0x20000048ff3e7230 */ /* 0x010fe40000004100 */
[----:B-----5:R-:W-:Y:S02]  /*2a20*/  HADD2.F32 R68, -RZ, R73.H0_H0 ;  /* 0x20000049ff447230 */ /* 0x020fe40000004100 */
[----:B------:R-:W-:-:S03]  /*2a30*/  HADD2.F32 R63, -RZ, R74.H0_H0 ;  /* 0x2000004aff3f7230 */ /* 0x000fc60000004100 */
        /* <DEDUP_REMOVED lines=13> */
.L_x_3622:
        /* <DEDUP_REMOVED lines=12> */
.L_x_3624:
[----:B------:R-:W-:Y:S05]  /*2bd0*/  BSYNC B0 ;  /* 0x0000000000007941 */ /* 0x000fea0003800000 */
.L_x_3623:
        /* <DEDUP_REMOVED lines=22> */
.L_x_3625:
        /* <DEDUP_REMOVED lines=12> */
.L_x_3627:
[----:B------:R-:W-:Y:S05]  /*2e00*/  BSYNC B0 ;  /* 0x0000000000007941 */ /* 0x000fea0003800000 */
.L_x_3626:
        /* <DEDUP_REMOVED lines=22> */
.L_x_3628:
        /* <DEDUP_REMOVED lines=12> */
.L_x_3630:
[----:B------:R-:W-:Y:S05]  /*3030*/  BSYNC B0 ;  /* 0x0000000000007941 */ /* 0x000fea0003800000 */
.L_x_3629:
        /* <DEDUP_REMOVED lines=33> */
.L_x_3631:
        /* <DEDUP_REMOVED lines=12> */
.L_x_3633:
[----:B------:R-:W-:Y:S05]  /*3310*/  BSYNC B0 ;  /* 0x0000000000007941 */ /* 0x000fea0003800000 */
.L_x_3632:
        /* <DEDUP_REMOVED lines=13> */
.L_x_3634:
        /* <DEDUP_REMOVED lines=12> */
.L_x_3636:
[----:B------:R-:W-:Y:S05]  /*34b0*/  BSYNC B0 ;  /* 0x0000000000007941 */ /* 0x000fea0003800000 */
.L_x_3635:
        /* <DEDUP_REMOVED lines=27> */
.L_x_3637:
        /* <DEDUP_REMOVED lines=12> */
.L_x_3639:
[----:B------:R-:W-:Y:S05]  /*3730*/  BSYNC B0 ;  /* 0x0000000000007941 */ /* 0x000fea0003800000 */
.L_x_3638:
        /* <DEDUP_REMOVED lines=17> */
.L_x_3640:
        /* <DEDUP_REMOVED lines=12> */
.L_x_3642:
[----:B------:R-:W-:Y:S05]  /*3910*/  BSYNC B0 ;  /* 0x0000000000007941 */ /* 0x000fea0003800000 */
.L_x_3641:
        /* <DEDUP_REMOVED lines=77> */
.L_x_3643:
        /* <DEDUP_REMOVED lines=12> */
.L_x_3645:
[----:B------:R-:W-:Y:S05]  /*3eb0*/  BSYNC B0 ;  /* 0x0000000000007941 */ /* 0x000fea0003800000 */
.L_x_3644:
        /* <DEDUP_REMOVED lines=13> */
.L_x_3646:
        /* <DEDUP_REMOVED lines=12> */
.L_x_3648:
[----:B------:R-:W-:Y:S05]  /*4050*/  BSYNC B0 ;  /* 0x0000000000007941 */ /* 0x000fea0003800000 */
.L_x_3647:
        /* <DEDUP_REMOVED lines=13> */
.L_x_3649:
        /* <DEDUP_REMOVED lines=12> */
.L_x_3651:
[----:B------:R-:W-:Y:S05]  /*41f0*/  BSYNC B0 ;  /* 0x0000000000007941 */ /* 0x000fea0003800000 */
.L_x_3650:
        /* <DEDUP_REMOVED lines=13> */
.L_x_3652:
        /* <DEDUP_REMOVED lines=12> */
.L_x_3654:
[----:B------:R-:W-:Y:S05]  /*4390*/  BSYNC B0 ;  /* 0x0000000000007941 */ /* 0x000fea0003800000 */
.L_x_3653:
        /* <DEDUP_REMOVED lines=36> */
.L_x_3655:
        /* <DEDUP_REMOVED lines=12> */
.L_x_3657:
[----:B------:R-:W-:Y:S05]  /*46a0*/  BSYNC B0 ;  /* 0x0000000000007941 */ /* 0x000fea0003800000 */
.L_x_3656:
        /* <DEDUP_REMOVED lines=11> */
.L_x_3658:
        /* <DEDUP_REMOVED lines=12> */
.L_x_3660:
[----:B------:R-:W-:Y:S05]  /*4820*/  BSYNC B0 ;  /* 0x0000000000007941 */ /* 0x000fea0003800000 */
.L_x_3659:
        /* <DEDUP_REMOVED lines=11> */
.L_x_3661:
        /* <DEDUP_REMOVED lines=12> */
.L_x_3663:
[----:B------:R-:W-:Y:S05]  /*49a0*/  BSYNC B0 ;  /* 0x0000000000007941 */ /* 0x000fea0003800000 */
.L_x_3662:
        /* <DEDUP_REMOVED lines=11> */
.L_x_3664:
        /* <DEDUP_REMOVED lines=12> */
.L_x_3666:
[----:B------:R-:W-:Y:S05]  /*4b20*/  BSYNC B0 ;  /* 0x0000000000007941 */ /* 0x000fea0003800000 */
.L_x_3665:
        /* <DEDUP_REMOVED lines=11> */
.L_x_3667:
        /* <DEDUP_REMOVED lines=11> */
.L_x_3669:
[----:B------:R-:W-:Y:S05]  /*4c90*/  BSYNC B0 ;  /* 0x0000000000007941 */ /* 0x000fea0003800000 */
.L_x_3668:
[----:B------:R-:W-:Y:S02]  /*4ca0*/  IADD3 R60, R60, c[0x0][0x10], RZ ;  /* 0x000004003c3c7a10 */ /* 0x000fe40007ffe0ff */
[----:B------:R-:W-:Y:S02]  /*4cb0*/  IADD3 R4, R4, 0x1, RZ ;  /* 0x0000000104047810 */ /* 0x000fe40007ffe0ff */
[----:B------:R-:W-:-:S13]  /*4cc0*/  ISETP.GE.AND P1, PT, R60, UR4, PT ;  /* 0x000000043c007c0c */ /* 0x000fda000bf26270 */
[----:B------:R-:W-:Y:S01]  /*4cd0*/  @P1 CALL.REL.NOINC `(.L_x_3670) ;  /* 0x0000001000001944 */ /* 0x000fe20003c00000 */
[----:B------:R-:W-:Y:S05]  /*4ce0*/  BRA `(.L_x_3671) ;  /* 0xffffb5b000007947 */ /* 0x000fea000383ffff */
.L_x_3670:
[----:B------:R-:W-:Y:S05]  /*4cf0*/  EXIT ;  /* 0x000000000000794d */ /* 0x000fea0003800000 */
.L_x_3672:
        /* <DEDUP_REMOVED lines=16> */
.L_x_5196:


//--------------------- .text._Z35group_norm_nhwc_fwd_one_pass_kernelI11Bf16IOFp16WLi512ELi70ELi560EEv26Group_norm_nhwc_fwd_params --------------------------
	.section	.text._Z35group_norm_nhwc_fwd_one_pass_kernelI11Bf16IOFp16WLi512ELi70ELi560EEv26Group_norm_nhwc_fwd_params,"ax",@progbits
	.sectioninfo	@"SHI_REGISTERS=96"
	.align	128
        .global         _Z35group_norm_nhwc_fwd_one_pass_kernelI11Bf16IOFp16WLi512ELi70ELi560EEv26Group_norm_nhwc_fwd_params
        .type           _Z35group_norm_nhwc_fwd_one_pass_kernelI11Bf16IOFp16WLi512ELi70ELi560EEv26Group_norm_nhwc_fwd_params,@function
        .size           _Z35group_norm_nhwc_fwd_one_pass_kernelI11Bf16IOFp16WLi512ELi70ELi560EEv26Group_norm_nhwc_fwd_params,(.L_x_5197 - _Z35group_norm_nhwc_fwd_one_pass_kernelI11Bf16IOFp16WLi512ELi70ELi560EEv26Group_norm_nhwc_fwd_params)
        .other          _Z35group_norm_nhwc_fwd_one_pass_kernelI11Bf16IOFp16WLi512ELi70ELi560EEv26Group_norm_nhwc_fwd_params,@"STO_CUDA_ENTRY STV_DEFAULT"
_Z35group_norm_nhwc_fwd_one_pass_kernelI11Bf16IOFp16WLi512ELi70ELi560EEv26Group_norm_nhwc_fwd_params:
.text._Z35group_norm_nhwc_fwd_one_pass_kernelI11Bf16IOFp16WLi512ELi70ELi560EEv26Group_norm_nhwc_fwd_params:
        /* <DEDUP_REMOVED lines=59> */
.L_x_3779:
        /* <DEDUP_REMOVED lines=70> */
[----:B------:R-:W-:Y:S02]  /*0810*/  @!P2 LEA R12, P6, R10, c[0x0][0x170], 0x1 ;  /* 0x00005c000a0caa11 */ /* 0x000fe400078c08ff */
        /* <DEDUP_REMOVED lines=16> */
[----:B------:R-:W-:Y:S01]  /*0920*/  @!P3 LEA R22, P6, R10, c[0x0][0x170], 0x1 ;  /* 0x00005c000a16ba11 */ /* 0x000fe200078c08ff */
[----:B------:R-:W-:Y:S01]  /*0930*/  @!P5 IMAD R25, R90, c[0x0][0x1c0], RZ ;  /* 0x000070005a19da24 */ /* 0x000fe200078e02ff */
[----:B------:R-:W-:Y:S01]  /*0940*/  SHF.R.S32.HI R83, RZ, 0x1f, R71 ;  /* 0x0000001fff537819 */ /* 0x000fe20000011447 */
[----:B------:R-:W-:Y:S01]  /*0950*/  @!P4 IMAD.WIDE.U32 R14, R74, c[0x0][0x1c0], R14 ;  /* 0x000070004a0eca25 */ /* 0x000fe200078e000e */
[----:B------:R-:W-:-:S02]  /*0960*/  @!P3 LEA.HI.X R23, R10, c[0x0][0x174], R11, 0x1, P6 ;  /* 0x00005d000a17ba11 */ /* 0x000fc400030f0c0b */
[----:B------:R-:W-:Y:S01]  /*0970*/  @!P1 MOV R11, R35 ;  /* 0x00000023000b9202 */ /* 0x000fe20000000f00 */
[----:B------:R-:W-:Y:S01]  /*0980*/  @!P1 IMAD R10, R84, c[0x0][0x1c0], RZ ;  /* 0x00007000540a9a24 */ /* 0x000fe200078e02ff */
[----:B------:R-:W-:Y:S01]  /*0990*/  @!P4 IADD3 R15, R15, R17, RZ ;  /* 0x000000110f0fc210 */ /* 0x000fe20007ffe0ff */
[----:B------:R-:W-:Y:S01]  /*09a0*/  @!P5 IMAD R27, R72, c[0x0][0x1c4], R25 ;  /* 0x00007100481bda24 */ /* 0x000fe200078e0219 */
[C---:B------:R-:W-:Y:S01]  /*09b0*/  @!P4 LEA R18, P6, R14.reuse, c[0x0][0x170], 0x1 ;  /* 0x00005c000e12ca11 */ /* 0x040fe200078c08ff */
[C---:B------:R-:W-:Y:S01]  /*09c0*/  @!P1 IMAD R17, R73.reuse, c[0x0][0x1c4], R10 ;  /* 0x0000710049119a24 */ /* 0x040fe200078e020a */
        /* <DEDUP_REMOVED lines=12> */
[C---:B------:R-:W-:Y:S01]  /*0a90*/  @!P5 LEA R16, P6, R24.reuse, c[0x0][0x170], 0x1 ;  /* 0x00005c001810da11 */ /* 0x040fe200078c08ff */
        /* <DEDUP_REMOVED lines=17> */
[----:B-----5:R-:W-:Y:S01]  /*0bb0*/  HFMA2.MMA R14, -RZ, RZ, 0, 0 ;  /* 0x00000000ff0e7435 */ /* 0x020fe200000001ff */
[----:B------:R-:W-:Y:S01]  /*0bc0*/  @!P3 IMAD R15, R71, c[0x0][0x1c4], R18 ;  /* 0x00007100470fba24 */ /* 0x000fe200078e0212 */
[----:B------:R-:W-:Y:S01]  /*0bd0*/  @!P3 MOV R18, R36 ;  /* 0x000000240012b202 */ /* 0x000fe20000000f00 */
[----:B0-----:R-:W-:Y:S01]  /*0be0*/  @!P4 IMAD R23, R87, c[0x0][0x1c0], RZ ;  /* 0x000070005717ca24 */ /* 0x001fe200078e02ff */
[-C--:B------:R-:W-:Y:S02]  /*0bf0*/  @!P3 MOV R19, R35.reuse ;  /* 0x000000230013b202 */ /* 0x080fe40000000f00 */
[----:B------:R-:W-:Y:S02]  /*0c00*/  ISETP.GE.U32.AND P6, PT, R67, c[0x0][0x1c8], PT ;  /* 0x0000720043007a0c */ /* 0x000fe40003fc6070 */
[----:B------:R-:W-:Y:S01]  /*0c10*/  SHF.R.S32.HI R26, RZ, 0x1f, R67 ;  /* 0x0000001fff1a7819 */ /* 0x000fe20000011443 */
[----:B------:R-:W-:Y:S01]  /*0c20*/  @!P4 IMAD R25, R70, c[0x0][0x1c4], R23 ;  /* 0x000071004619ca24 */ /* 0x000fe200078e0217 */
[----:B------:R-:W-:Y:S01]  /*0c30*/  @!P4 MOV R23, R35 ;  /* 0x000000230017c202 */ /* 0x000fe20000000f00 */
[----:B------:R-:W-:Y:S01]  /*0c40*/  @!P3 IMAD.WIDE.U32 R18, R71, c[0x0][0x1c0], R18 ;  /* 0x000070004712ba25 */ /* 0x000fe200078e0012 */
[----:B------:R-:W-:Y:S01]  /*0c50*/  ISETP.GE.AND.EX P6, PT, R26, c[0x0][0x1cc], PT, P6 ;  /* 0x000073001a007a0c */ /* 0x000fe20003fc6360 */
[----:B------:R0:W5:Y:S02]  /*0c60*/  @!P5 LDG.E R14, [R16.64] ;  /* 0x0000000c100ed981 */ /* 0x000164000c1e1900 */
[----:B------:R-:W-:Y:S01]  /*0c70*/  @!P4 IMAD.MOV.U32 R22, RZ, RZ, R36 ;  /* 0x000000ffff16c224 */ /* 0x000fe200078e0024 */
        /* <DEDUP_REMOVED lines=25> */
[----:B------:R-:W-:Y:S01]  /*0e10*/  @!P2 MOV R26, R36 ;  /* 0x00000024001aa202 */ /* 0x000fe20000000f00 */
[----:B------:R-:W-:Y:S01]  /*0e20*/  @!P2 IMAD R29, R93, c[0x0][0x1c0], RZ ;  /* 0x000070005d1daa24 */ /* 0x000fe200078e02ff */
[----:B------:R-:W-:Y:S01]  /*0e30*/  @!P2 MOV R27, R35 ;  /* 0x00000023001ba202 */ /* 0x000fe20000000f00 */
[----:B0-----:R-:W-:Y:S02]  /*0e40*/  CS2R R16, SRZ ;  /* 0x0000000000107805 */ /* 0x001fe4000001ff00 */
[C---:B------:R-:W-:Y:S01]  /*0e50*/  @!P2 IMAD R29, R68.reuse, c[0x0][0x1c4], R29 ;  /* 0x00007100441daa24 */ /* 0x040fe200078e021d */
[----:B------:R-:W-:Y:S01]  /*0e60*/  ISETP.GE.AND.EX P3, PT, R85, c[0x0][0x1cc], PT, P3 ;  /* 0x0000730055007a0c */ /* 0x000fe20003f66330 */
[----:B------:R-:W-:Y:S01]  /*0e70*/  @!P2 IMAD.WIDE.U32 R26, R68, c[0x0][0x1c0], R26 ;  /* 0x00007000441aaa25 */ /* 0x000fe200078e001a */
[----:B------:R-:W-:Y:S01]  /*0e80*/  SHF.R.S32.HI R86, RZ, 0x1f, R65 ;  /* 0x0000001fff567819 */ /* 0x000fe20000011441 */
[----:B------:R0:W2:Y:S01]  /*0e90*/  @!P4 LDG.E R16, [R18.64] ;  /* 0x0000000c1210c981 */ /* 0x0000a2000c1e1900 */
[----:B------:R-:W-:Y:S01]  /*0ea0*/  ISETP.GE.U32.AND P4, PT, R65, c[0x0][0x1c8], PT ;  /* 0x0000720041007a0c */ /* 0x000fe20003f86070 */
[----:B------:R-:W-:Y:S01]  /*0eb0*/  @!P5 IMAD R31, R67, c[0x0][0x1c4], R28 ;  /* 0x00007100431fda24 */ /* 0x000fe200078e021c */
[----:B------:R-:W-:Y:S01]  /*0ec0*/  ISETP.GT.U32.OR P3, PT, R80, 0x22f, P3 ;  /* 0x0000022f5000780c */ /* 0x000fe20001f64470 */
[----:B------:R1:W2:Y:S01]  /*0ed0*/  @!P1 LDG.E R17, [R22.64] ;  /* 0x0000000c16119981 */ /* 0x0002a2000c1e1900 */
[----:B------:R-:W-:-:S02]  /*0ee0*/  ISETP.GE.AND.EX P4, PT, R86, c[0x0][0x1cc], PT, P4 ;  /* 0x0000730056007a0c */ /* 0x000fc40003f86340 */
[----:B------:R-:W-:Y:S02]  /*0ef0*/  @!P2 IADD3 R25, R27, R29, RZ ;  /* 0x0000001d1b19a210 */ /* 0x000fe40007ffe0ff */
[----:B------:R-:W-:Y:S02]  /*0f00*/  @!P5 MOV R28, R36 ;  /* 0x00000024001cd202 */ /* 0x000fe40000000f00 */
[----:B------:R-:W-:Y:S02]  /*0f10*/  @!P5 MOV R29, R35 ;  /* 0x00000023001dd202 */ /* 0x000fe40000000f00 */
[----:B------:R-:W-:Y:S02]  /*0f20*/  ISETP.GT.U32.OR P4, PT, R80, 0x22f, P4 ;  /* 0x0000022f5000780c */ /* 0x000fe40002784470 */
[----:B------:R-:W-:Y:S01]  /*0f30*/  @!P2 LEA R24, P6, R26, c[0x0][0x170], 0x1 ;  /* 0x00005c001a18aa11 */ /* 0x000fe200078c08ff */
[----:B------:R-:W-:Y:S01]  /*0f40*/  @!P5 IMAD.WIDE.U32 R28, R67, c[0x0][0x1c0], R28 ;  /* 0x00007000431cda25 */ /* 0x000fe200078e001c */
[----:B0-----:R-:W-:-:S02]  /*0f50*/  CS2R R18, SRZ ;  /* 0x0000000000127805 */ /* 0x001fc4000001ff00 */
[----:B------:R-:W-:Y:S02]  /*0f60*/  @!P2 LEA.HI.X R25, R26, c[0x0][0x174], R25, 0x1, P6 ;  /* 0x00005d001a19aa11 */ /* 0x000fe400030f0c19 */
[----:B------:R-:W-:Y:S01]  /*0f70*/  @!P5 IADD3 R27, R29, R31, RZ ;  /* 0x0000001f1d1bd210 */ /* 0x000fe20007ffe0ff */
[----:B------:R-:W-:Y:S01]  /*0f80*/  @!P3 IMAD R29, R85, c[0x0][0x1c0], RZ ;  /* 0x00007000551dba24 */ /* 0x000fe200078e02ff */
[----:B------:R-:W-:Y:S01]  /*0f90*/  @!P5 LEA R26, P6, R28, c[0x0][0x170], 0x1 ;  /* 0x00005c001c1ada11 */ /* 0x000fe200078c08ff */
[----:B------:R0:W2:Y:S01]  /*0fa0*/  @!P2 LDG.E R18, [R24.64] ;  /* 0x0000000c1812a981 */ /* 0x0000a2000c1e1900 */
[----:B------:R-:W-:Y:S01]  /*0fb0*/  ISETP.GE.U32.AND P1, PT, R63, c[0x0][0x1c8], PT ;  /* 0x000072003f007a0c */ /* 0x000fe20003f26070 */
[----:B-1----:R-:W-:Y:S01]  /*0fc0*/  @!P3 IMAD R23, R66, c[0x0][0x1c4], R29 ;  /* 0x000071004217ba24 */ /* 0x002fe200078e021d */
[----:B------:R-:W-:Y:S02]  /*0fd0*/  @!P5 LEA.HI.X R27, R28, c[0x0][0x174], R27, 0x1, P6 ;  /* 0x00005d001c1bda11 */ /* 0x000fe400030f0c1b */
[----:B------:R-:W-:Y:S01]  /*0fe0*/  SHF.R.S32.HI R30, RZ, 0x1f, R63 ;  /* 0x0000001fff1e7819 */ /* 0x000fe2000001143f */
[----:B------:R-:W-:Y:S01]  /*0ff0*/  @!P3 IMAD.MOV.U32 R29, RZ, RZ, R35 ;  /* 0x000000ffff1db224 */ /* 0x000fe200078e0023 */
[----:B------:R-:W-:Y:S01]  /*1000*/  ISETP.GE.U32.AND P2, PT, R64, c[0x0][0x1c8], PT ;  /* 0x0000720040007a0c */ /* 0x000fe20003f46070 */
[----:B------:R1:W2:Y:S01]  /*1010*/  @P0 LDG.E R19, [R20.64] ;  /* 0x0000000c14130981 */ /* 0x0002a2000c1e1900 */
[----:B------:R-:W-:Y:S01]  /*1020*/  SHF.R.S32.HI R33, RZ, 0x1f, R64 ;  /* 0x0000001fff217819 */ /* 0x000fe20000011440 */
[----:B0-----:R-:W-:Y:S01]  /*1030*/  @!P4 IMAD R24, R86, c[0x0][0x1c0], RZ ;  /* 0x000070005618ca24 */ /* 0x001fe200078e02ff */
[----:B------:R-:W-:-:S02]  /*1040*/  @!P3 MOV R28, R36 ;  /* 0x00000024001cb202 */ /* 0x000fc40000000f00 */
[----:B------:R-:W-:Y:S02]  /*1050*/  ISETP.GE.AND.EX P1, PT, R30, c[0x0][0x1cc], PT, P1 ;  /* 0x000073001e007a0c */ /* 0x000fe40003f26310 */
[----:B------:R-:W-:Y:S01]  /*1060*/  ISETP.GE.AND.EX P2, PT, R33, c[0x0][0x1cc], PT, P2 ;  /* 0x0000730021007a0c */ /* 0x000fe20003f46320 */
[----:B------:R-:W-:Y:S01]  /*1070*/  @!P3 IMAD.WIDE.U32 R28, R66, c[0x0][0x1c0], R28 ;  /* 0x00007000421cba25 */ /* 0x000fe200078e001c */
[----:B------:R-:W-:-:S03]  /*1080*/  @!P4 MOV R25, R35 ;  /* 0x000000230019c202 */ /* 0x000fc60000000f00 */
[C---:B-1----:R-:W-:Y:S01]  /*1090*/  @!P4 IMAD R21, R65.reuse, c[0x0][0x1c4], R24 ;  /* 0x000071004115ca24 */ /* 0x042fe200078e0218 */
        /* <DEDUP_REMOVED lines=13> */
[----:B------:R-:W-:Y:S01]  /*1170*/  @!P2 IMAD R25, R33, c[0x0][0x1c0], RZ ;  /* 0x000070002119aa24 */ /* 0x000fe200078e02ff */
[-C--:B------:R-:W-:Y:S01]  /*1180*/  @!P2 MOV R31, R35.reuse ;  /* 0x00000023001fa202 */ /* 0x080fe20000000f00 */
        /* <DEDUP_REMOVED lines=24> */
[----:B------:R-:W-:Y:S01]  /*1310*/  @!P5 MOV R32, R36 ;  /* 0x000000240020d202 */ /* 0x000fe20000000f00 */
[----:B------:R-:W-:Y:S01]  /*1320*/  @!P5 IMAD.MOV.U32 R33, RZ, RZ, R35 ;  /* 0x000000ffff21d224 */ /* 0x000fe200078e0023 */
[----:B------:R-:W-:Y:S01]  /*1330*/  ISETP.GT.U32.OR P3, PT, R80, 0x22f, P3 ;  /* 0x0000022f5000780c */ /* 0x000fe20001f64470 */
[C---:B------:R-:W-:Y:S02]  /*1340*/  @!P5 IMAD R25, R62.reuse, c[0x0][0x1c4], R25 ;  /* 0x000071003e19da24 */ /* 0x040fe400078e0219 */
[----:B------:R0:W2:Y:S01]  /*1350*/  @!P4 LDG.E R22, [R28.64] ;  /* 0x0000000c1c16c981 */ /* 0x0000a2000c1e1900 */
[----:B------:R-:W-:Y:S01]  /*1360*/  @!P5 IMAD.WIDE.U32 R32, R62, c[0x0][0x1c0], R32 ;  /* 0x000070003e20da25 */ /* 0x000fe200078e0020 */
[----:B------:R-:W-:Y:S02]  /*1370*/  SHF.R.S32.HI R39, RZ, 0x1f, R60 ;  /* 0x0000001fff277819 */ /* 0x000fe4000001143c */
[----:B------:R1:W2:Y:S01]  /*1380*/  @!P2 LDG.E R23, [R26.64] ;  /* 0x0000000c1a17a981 */ /* 0x0002a2000c1e1900 */
[----:B------:R-:W-:Y:S01]  /*1390*/  ISETP.GE.U32.AND P2, PT, R60, c[0x0][0x1c8], PT ;  /* 0x000072003c007a0c */ /* 0x000fe20003f46070 */
[----:B0-----:R-:W-:Y:S01]  /*13a0*/  CS2R R28, SRZ ;  /* 0x00000000001c7805 */ /* 0x001fe2000001ff00 */
[----:B------:R-:W-:-:S02]  /*13b0*/  @!P5 IADD3 R25, R33, R25, RZ ;  /* 0x000000192119d210 */ /* 0x000fc40007ffe0ff */
        /* <DEDUP_REMOVED lines=16> */
[C---:B-1----:R-:W-:Y:S02]  /*14c0*/  @!P3 LEA R24, P6, R26.reuse, c[0x0][0x170], 0x1 ;  /* 0x00005c001a18ba11 */ /* 0x042fe400078c08ff */
[----:B0-----:R-:W-:Y:S02]  /*14d0*/  @!P1 MOV R30, R36 ;  /* 0x00000024001e9202 */ /* 0x001fe40000000f00 */
[----:B------:R-:W-:Y:S01]  /*14e0*/  @!P3 LEA.HI.X R25, R26, c[0x0][0x174], R27, 0x1, P6 ;  /* 0x00005d001a19ba11 */ /* 0x000fe200030f0c1b */
[----:B------:R-:W-:Y:S01]  /*14f0*/  @!P1 IMAD R27, R39, c[0x0][0x1c0], RZ ;  /* 0x00007000271b9a24 */ /* 0x000fe200078e02ff */
[----:B------:R-:W-:Y:S01]  /*1500*/  @!P1 MOV R31, R35 ;  /* 0x00000023001f9202 */ /* 0x000fe20000000f00 */
[----:B------:R-:W-:Y:S01]  /*1510*/  @!P2 IMAD R26, R38, c[0x0][0x1c0], RZ ;  /* 0x00007000261aaa24 */ /* 0x000fe200078e02ff */
[----:B------:R-:W-:Y:S01]  /*1520*/  ISETP.GE.U32.AND P4, PT, R58, c[0x0][0x1c8], PT ;  /* 0x000072003a007a0c */ /* 0x000fe20003f86070 */
[C---:B------:R-:W-:Y:S01]  /*1530*/  @!P1 IMAD R27, R60.reuse, c[0x0][0x1c4], R27 ;  /* 0x000071003c1b9a24 */ /* 0x040fe200078e021b */
[----:B------:R-:W-:Y:S01]  /*1540*/  SHF.R.S32.HI R41, RZ, 0x1f, R58 ;  /* 0x0000001fff297819 */ /* 0x000fe2000001143a */
[----:B------:R-:W-:Y:S01]  /*1550*/  @!P1 IMAD.WIDE.U32 R30, R60, c[0x0][0x1c0], R30 ;  /* 0x000070003c1e9a25 */ /* 0x000fe200078e001e */
[----:B------:R-:W-:-:S02]  /*1560*/  ISETP.GE.U32.AND P5, PT, R56, c[0x0][0x1c8], PT ;  /* 0x0000720038007a0c */ /* 0x000fc40003fa6070 */
[----:B------:R-:W-:Y:S01]  /*1570*/  SHF.R.S32.HI R40, RZ, 0x1f, R56 ;  /* 0x0000001fff287819 */ /* 0x000fe20000011438 */
[----:B------:R-:W-:Y:S01]  /*1580*/  @!P2 IMAD R39, R59, c[0x0][0x1c4], R26 ;  /* 0x000071003b27aa24 */ /* 0x000fe200078e021a */
[----:B------:R-:W-:Y:S02]  /*1590*/  ISETP.GE.AND.EX P4, PT, R41, c[0x0][0x1cc], PT, P4 ;  /* 0x0000730029007a0c */ /* 0x000fe40003f86340 */
[----:B------:R-:W-:Y:S02]  /*15a0*/  ISETP.GE.AND.EX P5, PT, R40, c[0x0][0x1cc], PT, P5 ;  /* 0x0000730028007a0c */ /* 0x000fe40003fa6350 */
[----:B------:R-:W-:Y:S02]  /*15b0*/  @!P2 MOV R32, R36 ;  /* 0x000000240020a202 */ /* 0x000fe40000000f00 */
[----:B------:R-:W-:Y:S02]  /*15c0*/  @!P2 MOV R33, R35 ;  /* 0x000000230021a202 */ /* 0x000fe40000000f00 */
[----:B------:R-:W-:-:S02]  /*15d0*/  @!P1 IADD3 R27, R31, R27, RZ ;  /* 0x0000001b1f1b9210 */ /* 0x000fc40007ffe0ff */
[----:B------:R-:W-:Y:S02]  /*15e0*/  @!P1 LEA R26, P6, R30, c[0x0][0x170], 0x1 ;  /* 0x00005c001e1a9a11 */ /* 0x000fe400078c08ff */
        /* <DEDUP_REMOVED lines=11> */
[----:B------:R-:W-:Y:S02]  /*16a0*/  @!P4 IMAD R41, R58, c[0x0][0x1c4], R31 ;  /* 0x000071003a29ca24 */ /* 0x000fe400078e021f */
[----:B------:R-:W-:Y:S01]  /*16b0*/  @!P5 IMAD R31, R56, c[0x0][0x1c4], R33 ;  /* 0x00007100381fda24 */ /* 0x000fe200078e0221 */
[----:B0-----:R-:W-:Y:S02]  /*16c0*/  @!P4 MOV R24, R36 ;  /* 0x000000240018c202 */ /* 0x001fe40000000f00 */
[-C--:B------:R-:W-:Y:S01]  /*16d0*/  @!P4 MOV R25, R35.reuse ;  /* 0x000000230019c202 */ /* 0x080fe20000000f00 */
[----:B------:R-:W-:Y:S01]  /*16e0*/  @!P5 IMAD.MOV.U32 R32, RZ, RZ, R36 ;  /* 0x000000ffff20d224 */ /* 0x000fe200078e0024 */
[----:B------:R-:W-:-:S03]  /*16f0*/  @!P5 MOV R33, R35 ;  /* 0x000000230021d202 */ /* 0x000fc60000000f00 */
[----:B------:R-:W-:Y:S01]  /*1700*/  @!P4 IMAD.WIDE.U32 R24, R58, c[0x0][0x1c0], R24 ;  /* 0x000070003a18ca25 */ /* 0x000fe200078e0018 */
[----:B------:R-:W-:-:S03]  /*1710*/  ISETP.GE.U32.AND P3, PT, R55, c[0x0][0x1c8], PT ;  /* 0x0000720037007a0c */ /* 0x000fc60003f66070 */
[----:B------:R-:W-:Y:S01]  /*1720*/  @!P5 IMAD.WIDE.U32 R32, R56, c[0x0][0x1c0], R32 ;  /* 0x000070003820da25 */ /* 0x000fe200078e0020 */
[----:B------:R-:W-:Y:S02]  /*1730*/  @!P4 IADD3 R41, R25, R41, RZ ;  /* 0x000000291929c210 */ /* 0x000fe40007ffe0ff */
[C---:B------:R-:W-:Y:S02]  /*1740*/  @!P4 LEA R40, P6, R24.reuse, c[0x0][0x170], 0x1 ;  /* 0x00005c001828ca11 */ /* 0x040fe400078c08ff */
[----:B------:R-:W-:Y:S02]  /*1750*/  SHF.R.S32.HI R42, RZ, 0x1f, R55 ;  /* 0x0000001fff2a7819 */ /* 0x000fe40000011437 */
[----:B------:R-:W-:Y:S02]  /*1760*/  @!P4 LEA.HI.X R41, R24, c[0x0][0x174], R41, 0x1, P6 ;  /* 0x00005d001829ca11 */ /* 0x000fe400030f0c29 */
[----:B------:R-:W-:Y:S02]  /*1770*/  @!P5 IADD3 R25, R33, R31, RZ ;  /* 0x0000001f2119d210 */ /* 0x000fe40007ffe0ff */
[----:B------:R-:W-:-:S02]  /*1780*/  @!P5 LEA R24, P6, R32, c[0x0][0x170], 0x1 ;  /* 0x00005c002018da11 */ /* 0x000fc400078c08ff */
        /* <DEDUP_REMOVED lines=465> */
.L_x_3674:
[----:B------:R-:W-:Y:S05]  /*34a0*/  BSYNC B0 ;  /* 0x0000000000007941 */ /* 0x000fea0003800000 */
.L_x_3673:
        /* <DEDUP_REMOVED lines=34> */
.L_x_3677:
[----:B------:R-:W2:Y:S01]  /*36d0*/  LDG.E.STRONG.GPU R27, [R24.64] ;  /* 0x0000000c181b7981 */ /* 0x000ea2000c1ef900 */
[----:B------:R-:W-:Y:S01]  /*36e0*/  YIELD ;  /* 0x0000000000007946 */ /* 0x000fe20003800000 */
[----:B--2---:R-:W-:Y:S01]  /*36f0*/  ISETP.NE.AND P1, PT, R27, R26, PT ;  /* 0x0000001a1b00720c */ /* 0x004fe20003f25270 */
[----:B------:R-:W-:-:S12]  /*3700*/  CCTL.IVALL ;  /* 0x00000000ff00798f */ /* 0x000fd80002000000 */
[----:B------:R-:W-:Y:S05]  /*3710*/  @P1 BRA `(.L_x_3677) ;  /* 0xffffffb000001947 */ /* 0x000fea000383ffff */
.L_x_3676:
        /* <DEDUP_REMOVED lines=11> */
.L_x_3679:
        /* <DEDUP_REMOVED lines=71> */
.L_x_3678:
        /* <DEDUP_REMOVED lines=25> */
.L_x_3681:
[----:B------:R-:W-:Y:S05]  /*3dd0*/  BSYNC B0 ;  /* 0x0000000000007941 */ /* 0x000fea0003800000 */
.L_x_3680:
        /* <DEDUP_REMOVED lines=35> */
.L_x_3675:
[----:B------:R-:W-:Y:S01]  /*4010*/  LOP3.LUT P1, RZ, R80, UR16, RZ, 0xfc, !PT ;  /* 0x0000001050ff7c12 */ /* 0x000fe2000f82fcff */
[----:B------:R-:W-:Y:S01]  /*4020*/  IMAD.U32 R24, RZ, RZ, UR9 ;  /* 0x00000009ff187e24 */ /* 0x000fe2000f8e00ff */
[----:B------:R-:W-:Y:S01]  /*4030*/  ISETP.EQ.U32.AND P2, PT, RZ, c[0x0][0x168], PT ;  /* 0x00005a00ff007a0c */ /* 0x000fe20003f42070 */
[----:B------:R-:W-:Y:S03]  /*4040*/  @!P3 STS.64 [0xb0], R50 ;  /* 0x0000b032ff00b388 */ /* 0x000fe60000000a00 */
[----:B------:R-:W-:-:S13]  /*4050*/  ISETP.EQ.OR.EX P1, PT, RZ, c[0x0][0x16c], P1, P2 ;  /* 0x00005b00ff007a0c */ /* 0x000fda0000f22720 */
[----:B------:R-:W-:Y:S01]  /*4060*/  @!P1 MOV R25, 0x8 ;  /* 0x0000000800199802 */ /* 0x000fe20000000f00 */
[----:B------:R-:W-:Y:S02]  /*4070*/  @!P1 FMUL.FTZ R27, R51, c[0x0][0x1f4] ;  /* 0x00007d00331b9a20 */ /* 0x000fe40000410000 */
[----:B------:R-:W-:Y:S02]  /*4080*/  @!P1 FMUL.FTZ R26, R50, c[0x0][0x1f4] ;  /* 0x00007d00321a9a20 */ /* 0x000fe40000410000 */
[----:B------:R-:W-:-:S05]  /*4090*/  @!P1 IMAD.WIDE R24, R25, R24, c[0x0][0x168] ;  /* 0x00005a0019189625 */ /* 0x000fca00078e0218 */
[----:B------:R1:W-:Y:S04]  /*40a0*/  @!P1 STG.E.64 [R24.64], R26 ;  /* 0x0000001a18009986 */ /* 0x0003e8000c101b0c */
[----:B------:R-:W-:Y:S01]  /*40b0*/  BAR.SYNC.DEFER_BLOCKING 0x0 ;  /* 0x0000000000007b1d */ /* 0x000fe20000010000 */
[----:B-1----:R-:W-:Y:S01]  /*40c0*/  HFMA2.MMA R27, -RZ, RZ, 0, 1.1920928955078125e-07 ;  /* 0x00000002ff1b7435 */ /* 0x002fe200000001ff */
[----:B------:R-:W-:-:S04]  /*40d0*/  IADD3 R26, R2, UR14, RZ ;  /* 0x0000000e021a7c10 */ /* 0x000fc8000fffe0ff */
[----:B------:R-:W1:Y:S02]  /*40e0*/  LDS.64 R24, [0xb0] ;  /* 0x0000b000ff187984 */ /* 0x000e640000000a00 */
[----:B-1----:R-:W-:-:S04]  /*40f0*/  FMUL.FTZ R24, R24, c[0x0][0x1f4] ;  /* 0x00007d0018187a20 */ /* 0x002fc80000410000 */
[----:B------:R-:W1:Y:S02]  /*4100*/  R2UR UR5, R24 ;  /* 0x00000000180573c2 */ /* 0x000e6400000e0000 */
[----:B-1----:R-:W-:-:S05]  /*4110*/  MOV R24, UR5 ;  /* 0x0000000500187c02 */ /* 0x002fca0008000f00 */
[----:B------:R-:W-:-:S04]  /*4120*/  FMUL.FTZ R24, R24, UR5 ;  /* 0x0000000518187c20 */ /* 0x000fc80008410000 */
[----:B------:R-:W-:Y:S02]  /*4130*/  FFMA.FTZ R57, R25, c[0x0][0x1f4], -R24 ;  /* 0x00007d0019397a23 */ /* 0x000fe40000010818 */
[----:B------:R-:W-:-:S04]  /*4140*/  IMAD.WIDE R24, R26, R27, c[0x0][0x178] ;  /* 0x00005e001a187625 */ /* 0x000fc800078e021b */
[----:B------:R-:W-:Y:S01]  /*4150*/  IMAD.WIDE R26, R26, R27, c[0x0][0x180] ;  /* 0x000060001a1a7625 */ /* 0x000fe200078e021b */
[----:B0-----:R0:W2:Y:S04]  /*4160*/  LDG.E.U16 R50, [R24.64] ;  /* 0x0000000c18327981 */ /* 0x0010a8000c1e1500 */
[----:B------:R1:W3:Y:S04]  /*4170*/  LDG.E.U16 R51, [R26.64] ;  /* 0x0000000c1a337981 */ /* 0x0002e8000c1e1500 */
[----:B0-----:R0:W4:Y:S04]  /*4180*/  LDG.E.U16 R24, [R24.64+0x2] ;  /* 0x0000020c18187981 */ /* 0x001128000c1e1500 */
[----:B-1----:R1:W5:Y:S01]  /*4190*/  LDG.E.U16 R26, [R26.64+0x2] ;  /* 0x0000020c1a1a7981 */ /* 0x002362000c1e1500 */
[----:B------:R-:W-:-:S13]  /*41a0*/  FSETP.GTU.FTZ.AND P1, PT, R57, RZ, PT ;  /* 0x000000ff3900720b */ /* 0x000fda0003f3c000 */
[----:B------:R-:W-:Y:S01]  /*41b0*/  VOTEU.ANY UP0, P1 ;  /* 0x00000000003f7886 */ /* 0x000fe20000800100 */
[----:B------:R-:W-:-:S13]  /*41c0*/  PLOP3.LUT P1, PT, PT, PT, UP0, 0x80, 0x0 ;  /* 0x000000000000781c */ /* 0x000fda0003f2f008 */
[----:B------:R-:W-:-:S06]  /*41d0*/  @P1 FADD.FTZ R57, R57, c[0x0][0x188] ;  /* 0x0000620039391621 */ /* 0x000fcc0000010000 */
[----:B------:R-:W0:Y:S01]  /*41e0*/  @P1 MUFU.RSQ R57, R57 ;  /* 0x0000003900391308 */ /* 0x000e220000001400 */
[----:B------:R-:W-:Y:S01]  /*41f0*/  ISETP.NE.AND P6, PT, RZ, UR17, PT ;  /* 0x00000011ff007c0c */ /* 0x000fe2000bfc5270 */
[----:B0-----:R-:W0:Y:S01]  /*4200*/  @P1 R2UR UR7, R57 ;  /* 0x00000000390713c2 */ /* 0x001e2200000e0000 */
[--C-:B------:R-:W-:Y:S02]  /*4210*/  PRMT R25, RZ, 0x5410, R19.reuse ;  /* 0x00005410ff197816 */ /* 0x100fe40000000013 */
[----:B-1----:R-:W-:Y:S01]  /*4220*/  PRMT R27, RZ, 0x7610, R19 ;  /* 0x00007610ff1b7816 */ /* 0x002fe20000000013 */
[----:B------:R-:W-:Y:S02]  /*4230*/  UMOV UR6, 0x3f800000 ;  /* 0x3f80000000067882 */ /* 0x000fe40000000000 */
[----:B------:R-:W-:Y:S02]  /*4240*/  FADD.FTZ R25, R25, -UR5 ;  /* 0x8000000519197e21 */ /* 0x000fe40008010000 */
[----:B------:R-:W-:Y:S01]  /*4250*/  FADD.FTZ R27, R27, -UR5 ;  /* 0x800000051b1b7e21 */ /* 0x000fe20008010000 */
[----:B0-----:R-:W-:-:S02]  /*4260*/  @UP0 UMOV UR6, UR7 ;  /* 0x0000000700060c82 */ /* 0x001fc40008000000 */
[----:B------:R-:W-:Y:S02]  /*4270*/  FMUL.FTZ R25, R25, UR6 ;  /* 0x0000000619197c20 */ /* 0x000fe40008410000 */
[----:B------:R-:W-:Y:S01]  /*4280*/  FMUL.FTZ R27, R27, UR6 ;  /* 0x000000061b1b7c20 */ /* 0x000fe20008410000 */
[----:B--2---:R-:W-:Y:S02]  /*4290*/  HADD2.F32 R19, -RZ, R50.H0_H0 ;  /* 0x20000032ff137230 */ /* 0x004fe40000004100 */
[----:B---3--:R-:W-:Y:S02]  /*42a0*/  HADD2.F32 R51, -RZ, R51.H0_H0 ;  /* 0x20000033ff337230 */ /* 0x008fe40000004100 */
[----:B----4-:R-:W-:Y:S02]  /*42b0*/  HADD2.F32 R50, -RZ, R24.H0_H0 ;  /* 0x20000018ff327230 */ /* 0x010fe40000004100 */
[----:B-----5:R-:W-:Y:S01]  /*42c0*/  HADD2.F32 R57, -RZ, R26.H0_H0 ;  /* 0x2000001aff397230 */ /* 0x020fe20000004100 */
[----:B------:R-:W-:-:S04]  /*42d0*/  FFMA.FTZ R91, R19, R25, R51 ;  /* 0x00000019135b7223 */ /* 0x000fc80000010033 */
        /* <DEDUP_REMOVED lines=12> */
.L_x_3682:
[----:B------:R-:W-:Y:S01]  /*43a0*/  BSSY B0, `(.L_x_3683) ;  /* 0x000000d000007945 */ /* 0x000fe20003800000 */
[----:B------:R-:W-:Y:S05]  /*43b0*/  @!P0 BRA `(.L_x_3684) ;  /* 0x000000b000008947 */ /* 0x000fea0003800000 */
[----:B------:R-:W-:Y:S02]  /*43c0*/  SHF.R.S32.HI R24, RZ, 0x1f, R0 ;  /* 0x0000001fff187819 */ /* 0x000fe40000011400 */
[----:B------:R-:W-:Y:S02]  /*43d0*/  MOV R25, R35 ;  /* 0x0000002300197202 */ /* 0x000fe40000000f00 */
[----:B------:R-:W-:Y:S01]  /*43e0*/  F2FP.BF16.PACK_AB R91, R27, R91 ;  /* 0x0000005b1b5b723e */ /* 0x000fe200000010ff */
        /* <DEDUP_REMOVED lines=8> */
.L_x_3684:
[----:B------:R-:W-:Y:S05]  /*4470*/  BSYNC B0 ;  /* 0x0000000000007941 */ /* 0x000fea0003800000 */
.L_x_3683:
        /* <DEDUP_REMOVED lines=22> */
.L_x_3685:
        /* <DEDUP_REMOVED lines=12> */
.L_x_3687:
[----:B------:R-:W-:Y:S05]  /*46a0*/  BSYNC B0 ;  /* 0x0000000000007941 */ /* 0x000fea0003800000 */
.L_x_3686:
        /* <DEDUP_REMOVED lines=22> */
.L_x_3688:
        /* <DEDUP_REMOVED lines=12> */
.L_x_3690:
[----:B------:R-:W-:Y:S05]  /*48d0*/  BSYNC B0 ;  /* 0x0000000000007941 */ /* 0x000fea0003800000 */
.L_x_3689:
        /* <DEDUP_REMOVED lines=22> */
.L_x_3691:
        /* <DEDUP_REMOVED lines=12> */
.L_x_3693:
[----:B------:R-:W-:Y:S05]  /*4b00*/  BSYNC B0 ;  /* 0x0000000000007941 */ /* 0x000fea0003800000 */
.L_x_3692:
        /* <DEDUP_REMOVED lines=22> */
.L_x_3694:
        /* <DEDUP_REMOVED lines=12> */
.L_x_3696:
[----:B------:R-:W-:Y:S05]  /*4d30*/  BSYNC B0 ;  /* 0x0000000000007941 */ /* 0x000fea0003800000 */
.L_x_3695:
        /* <DEDUP_REMOVED lines=33> */
.L_x_3697:
        /* <DEDUP_REMOVED lines=12> */
.L_x_3699:
[----:B------:R-:W-:Y:S05]  /*5010*/  BSYNC B0 ;  /* 0x0000000000007941 */ /* 0x000fea0003800000 */
.L_x_3698:
        /* <DEDUP_REMOVED lines=13> */
.L_x_3700:
        /* <DEDUP_REMOVED lines=12> */
.L_x_3702:
[----:B------:R-:W-:Y:S05]  /*51b0*/  BSYNC B0 ;  /* 0x0000000000007941 */ /* 0x000fea0003800000 */
.L_x_3701:
        /* <DEDUP_REMOVED lines=27> */
.L_x_3703:
        /* <DEDUP_REMOVED lines=12> */
.L_x_3705:
[----:B------:R-:W-:Y:S05]  /*5430*/  BSYNC B0 ;  /* 0x0000000000007941 */ /* 0x000fea0003800000 */
.L_x_3704:
        /* <DEDUP_REMOVED lines=17> */
.L_x_3706:
        /* <DEDUP_REMOVED lines=12> */
.L_x_3708:
[----:B------:R-:W-:Y:S05]  /*5610*/  BSYNC B0 ;  /* 0x0000000000007941 */ /* 0x000fea0003800000 */
.L_x_3707:
        /* <DEDUP_REMOVED lines=32> */
.L_x_3709:
        /* <DEDUP_REMOVED lines=12> */
.L_x_3711:
[----:B------:R-:W-:Y:S05]  /*58e0*/  BSYNC B0 ;  /* 0x0000000000007941 */ /* 0x000fea0003800000 */
.L_x_3710:
        /* <DEDUP_REMOVED lines=13> */
.L_x_3712:
        /* <DEDUP_REMOVED lines=12> */
.L_x_3714:
[----:B------:R-:W-:Y:S05]  /*5a80*/  BSYNC B0 ;  /* 0x0000000000007941 */ /* 0x000fea0003800000 */
.L_x_3713:
        /* <DEDUP_REMOVED lines=27> */
.L_x_3715:
        /* <DEDUP_REMOVED lines=12> */
.L_x_3717:
[----:B------:R-:W-:Y:S05]  /*5d00*/  BSYNC B0 ;  /* 0x0000000000007941 */ /* 0x000fea0003800000 */
.L_x_3716:
        /* <DEDUP_REMOVED lines=17> */
.L_x_3718:
        /* <DEDUP_REMOVED lines=12> */
.L_x_3720:
[----:B------:R-:W-:Y:S05]  /*5ee0*/  BSYNC B0 ;  /* 0x0000000000007941 */ /* 0x000fea0003800000 */
.L_x_3719:
        /* <DEDUP_REMOVED lines=100> */
.L_x_3721:
        /* <DEDUP_REMOVED lines=12> */
.L_x_3723:
[----:B------:R-:W-:Y:S05]  /*65f0*/  BSYNC B0 ;  /* 0x0000000000007941 */ /* 0x000fea0003800000 */
.L_x_3722:
        /* <DEDUP_REMOVED lines=12> */
.L_x_3724:
        /* <DEDUP_REMOVED lines=12> */
.L_x_3726:
[----:B------:R-:W-:Y:S05]  /*6780*/  BSYNC B0 ;  /* 0x0000000000007941 */ /* 0x000fea0003800000 */
.L_x_3725:
        /* <DEDUP_REMOVED lines=34> */
.L_x_3727:
        /* <DEDUP_REMOVED lines=12> */
.L_x_3729:
[----:B------:R-:W-:Y:S05]  /*6a70*/  BSYNC B0 ;  /* 0x0000000000007941 */ /* 0x000fea0003800000 */
.L_x_3728:
        /* <DEDUP_REMOVED lines=13> */
.L_x_3730:
        /* <DEDUP_REMOVED lines=12> */
.L_x_3732:
[----:B------:R-:W-:Y:S05]  /*6c10*/  BSYNC B0 ;  /* 0x0000000000007941 */ /* 0x000fea0003800000 */
.L_x_3731:
        /* <DEDUP_REMOVED lines=12> */
.L_x_3733:
        /* <DEDUP_REMOVED lines=12> */
.L_x_3735:
[----:B------:R-:W-:Y:S05]  /*6da0*/  BSYNC B0 ;  /* 0x0000000000007941 */ /* 0x000fea0003800000 */
.L_x_3734:
        /* <DEDUP_REMOVED lines=30> */
.L_x_3736:
        /* <DEDUP_REMOVED lines=12> */
.L_x_3738:
[----:B------:R-:W-:Y:S05]  /*7050*/  BSYNC B0 ;  /* 0x0000000000007941 */ /* 0x000fea0003800000 */
.L_x_3737:
        /* <DEDUP_REMOVED lines=13> */
.L_x_3739:
        /* <DEDUP_REMOVED lines=12> */
.L_x_3741:
[----:B------:R-:W-:Y:S05]  /*71f0*/  BSYNC B0 ;  /* 0x0000000000007941 */ /* 0x000fea0003800000 */
.L_x_3740:
        /* <DEDUP_REMOVED lines=12> */
.L_x_3742:
        /* <DEDUP_REMOVED lines=12> */
.L_x_3744:
[----:B------:R-:W-:Y:S05]  /*7380*/  BSYNC B0 ;  /* 0x0000000000007941 */ /* 0x000fea0003800000 */
.L_x_3743:
        /* <DEDUP_REMOVED lines=34> */
.L_x_3745:
        /* <DEDUP_REMOVED lines=12> */
.L_x_3747:
[----:B------:R-:W-:Y:S05]  /*7670*/  BSYNC B0 ;  /* 0x0000000000007941 */ /* 0x000fea0003800000 */
.L_x_3746:
        /* <DEDUP_REMOVED lines=13> */
.L_x_3748:
        /* <DEDUP_REMOVED lines=12> */
.L_x_3750:
[----:B------:R-:W-:Y:S05]  /*7810*/  BSYNC B0 ;  /* 0x0000000000007941 */ /* 0x000fea0003800000 */
.L_x_3749:
        /* <DEDUP_REMOVED lines=12> */
.L_x_3751:
        /* <DEDUP_REMOVED lines=12> */
.L_x_3753:
[----:B------:R-:W-:Y:S05]  /*79a0*/  BSYNC B0 ;  /* 0x0000000000007941 */ /* 0x000fea0003800000 */
.L_x_3752:
        /* <DEDUP_REMOVED lines=30> */
.L_x_3754:
        /* <DEDUP_REMOVED lines=12> */
.L_x_3756:
[----:B------:R-:W-:Y:S05]  /*7c50*/  BSYNC B0 ;  /* 0x0000000000007941 */ /* 0x000fea0003800000 */
.L_x_3755:
        /* <DEDUP_REMOVED lines=13> */
.L_x_3757:
        /* <DEDUP_REMOVED lines=12> */
.L_x_3759:
[----:B------:R-:W-:Y:S05]  /*7df0*/  BSYNC B0 ;  /* 0x0000000000007941 */ /* 0x000fea0003800000 */
.L_x_3758:
        /* <DEDUP_REMOVED lines=12> */
.L_x_3760:
        /* <DEDUP_REMOVED lines=12> */
.L_x_3762:
[----:B------:R-:W-:Y:S05]  /*7f80*/  BSYNC B0 ;  /* 0x0000000000007941 */ /* 0x000fea0003800000 */
.L_x_3761:
        /* <DEDUP_REMOVED lines=48> */
.L_x_3763:
        /* <DEDUP_REMOVED lines=12> */
.L_x_3765:
[----:B------:R-:W-:Y:S05]  /*8350*/  BSYNC B0 ;  /* 0x0000000000007941 */ /* 0x000fea0003800000 */
.L_x_3764:
        /* <DEDUP_REMOVED lines=11> */
.L_x_3766:
        /* <DEDUP_REMOVED lines=12> */
.L_x_3768:
[----:B------:R-:W-:Y:S05]  /*84d0*/  BSYNC B0 ;  /* 0x0000000000007941 */ /* 0x000fea0003800000 */
.L_x_3767:
        /* <DEDUP_REMOVED lines=11> */
.L_x_3769:
        /* <DEDUP_REMOVED lines=12> */
.L_x_3771:
[----:B------:R-:W-:Y:S05]  /*8650*/  BSYNC B0 ;  /* 0x0000000000007941 */ /* 0x000fea0003800000 */
.L_x_3770:
        /* <DEDUP_REMOVED lines=11> */
.L_x_3772:
        /* <DEDUP_REMOVED lines=12> */
.L_x_3774:
[----:B------:R-:W-:Y:S05]  /*87d0*/  BSYNC B0 ;  /* 0x0000000000007941 */ /* 0x000fea0003800000 */
.L_x_3773:
        /* <DEDUP_REMOVED lines=11> */
.L_x_3775:
        /* <DEDUP_REMOVED lines=11> */
.L_x_3777:
[----:B------:R-:W-:Y:S05]  /*8940*/  BSYNC B0 ;  /* 0x0000000000007941 */ /* 0x000fea0003800000 */
.L_x_3776:
[----:B------:R-:W-:Y:S02]  /*8950*/  ULDC UR5, c[0x0][0x10] ;  /* 0x0000040000057ab9 */ /* 0x000fe40000000800 */
[----:B------:R-:W-:Y:S02]  /*8960*/  UIADD3 UR9, UR9, UR5, URZ ;  /* 0x0000000509097290 */ /* 0x000fe4000fffe03f */
[----:B------:R-:W-:Y:S02]  /*8970*/  UIADD3 UR4, UR4, 0x1, URZ ;  /* 0x0000000104047890 */ /* 0x000fe4000fffe03f */
[----:B------:R-:W-:-:S06]  /*8980*/  UISETP.GE.AND UP0, UPT, UR9, UR8, UPT ;  /* 0x000000080900728c */ /* 0x000fcc000bf06270 */
[----:B------:R-:W-:-:S13]  /*8990*/  PLOP3.LUT P1, PT, PT, PT, UP0, 0x80, 0x0 ;  /* 0x000000000000781c */ /* 0x000fda0003f2f008 */
[----:B------:R-:W-:Y:S01]  /*89a0*/  @P1 CALL.REL.NOINC `(.L_x_3778) ;  /* 0x0000001000001944 */ /* 0x000fe20003c00000 */
[----:B------:R-:W-:Y:S05]  /*89b0*/  BRA `(.L_x_3779) ;  /* 0xffff79f000007947 */ /* 0x000fea000383ffff */
.L_x_3778:
[----:B------:R-:W-:Y:S05]  /*89c0*/  EXIT ;  /* 0x000000000000794d */ /* 0x000fea0003800000 */
.L_x_3780:
        /* <DEDUP_REMOVED lines=11> */
.L_x_5197:


//--------------------- .text._Z35group_norm_nhwc_fwd_one_pass_kernelI11Fp16IOFp32WLi64ELi70ELi560EEv26Group_norm_nhwc_fwd_params --------------------------
	.section	.text._Z35group_norm_nhwc_fwd_one_pass_kernelI11Fp16IOFp32WLi64ELi70ELi560EEv26Group_norm_nhwc_fwd_params,"ax",@progbits
	.sectioninfo	@"SHI_REGISTERS=44"
	.align	128
        .global         _Z35group_norm_nhwc_fwd_one_pass_kernelI11Fp16IOFp32WLi64ELi70ELi560EEv26Group_norm_nhwc_fwd_params
        .type           _Z35group_norm_nhwc_fwd_one_pass_kernelI11Fp16IOFp32WLi64ELi70ELi560EEv26Group_norm_nhwc_fwd_params,@function
        .size           _Z35group_norm_nhwc_fwd_one_pass_kernelI11Fp16IOFp32WLi64ELi70ELi560EEv26Group_norm_nhwc_fwd_params,(.L_x_5198 - _Z35group_norm_nhwc_fwd_one_pass_kernelI11Fp16IOFp32WLi64ELi70ELi560EEv26Group_norm_nhwc_fwd_params)
        .other          _Z35group_norm_nhwc_fwd_one_pass_kernelI11Fp16IOFp32WLi64ELi70ELi560EEv26Group_norm_nhwc_fwd_params,@"STO_CUDA_ENTRY STV_DEFAULT"
_Z35group_norm_nhwc_fwd_one_pass_kernelI11Fp16IOFp32WLi64ELi70ELi560EEv26Group_norm_nhwc_fwd_params:
.text._Z35group_norm_nhwc_fwd_one_pass_kernelI11Fp16IOFp32WLi64ELi70ELi560EEv26Group_norm_nhwc_fwd_params:
        /* <DEDUP_REMOVED lines=30> */
.L_x_3803:
[----:B0-----:R-:W-:Y:S01]  /*01e0*/  IABS R13, c[0x0][0x1d8] ;  /* 0x00007600000d7a13 */ /* 0x001fe20000000000 */
[----:B------:R-:W-:Y:S01]  /*01f0*/  CS2R R30, SRZ ;  /* 0x00000000001e7805 */ /* 0x000fe2000001ff00 */
[----:B------:R-:W-:Y:S02]  /*0200*/  MOV R29, RZ ;  /* 0x000000ff001d7202 */ /* 0x000fe40000000f00 */
[----:B------:R-:W0:Y:S08]  /*0210*/  I2F.RP R0, R13 ;  /* 0x0000000d00007306 */ /* 0x000e300000209400 */
        /* <DEDUP_REMOVED lines=8> */
[----:B------:R-:W-:-:S05]  /*02a0*/  SHF.R.S32.HI R15, RZ, 0x1f, R9 ;  /* 0x0000001fff0f7819 */ /* 0x000fca0000011409 */
[----:B------:R-:W-:-:S05]  /*02b0*/  IMAD.HI.U32 R3, R3, R4, RZ ;  /* 0x0000000403037227 */ /* 0x000fca00078e00ff */
[----:B------:R-:W-:-:S05]  /*02c0*/  IADD3 R0, -R3, RZ, RZ ;  /* 0x000000ff03007210 */ /* 0x000fca0007ffe1ff */
[----:B------:R-:W-:Y:S01]  /*02d0*/  IMAD R0, R13, R0, R4 ;  /* 0x000000000d007224 */ /* 0x000fe200078e0204 */
[----:B------:R-:W-:-:S04]  /*02e0*/  SHF.R.S32.HI R4, RZ, 0x1f, R7 ;  /* 0x0000001fff047819 */ /* 0x000fc80000011407 */
[----:B------:R-:W-:-:S13]  /*02f0*/  ISETP.GT.U32.AND P2, PT, R13, R0, PT ;  /* 0x000000000d00720c */ /* 0x000fda0003f44070 */
[-C--:B------:R-:W-:Y:S02]  /*0300*/  @!P2 IADD3 R0, R0, -R13.reuse, RZ ;  /* 0x8000000d0000a210 */ /* 0x080fe40007ffe0ff */
[----:B------:R-:W-:Y:S02]  /*0310*/  @!P2 IADD3 R3, R3, 0x1, RZ ;  /* 0x000000010303a810 */ /* 0x000fe40007ffe0ff */
[----:B------:R-:W-:Y:S02]  /*0320*/  ISETP.GE.U32.AND P1, PT, R0, R13, PT ;  /* 0x0000000d0000720c */ /* 0x000fe40003f26070 */
[----:B------:R-:W-:Y:S02]  /*0330*/  LOP3.LUT R0, R11, c[0x0][0x1d8], RZ, 0x3c, !PT ;  /* 0x000076000b007a12 */ /* 0x000fe400078e3cff */
[----:B------:R-:W-:Y:S02]  /*0340*/  ISETP.NE.AND P2, PT, RZ, c[0x0][0x1d8], PT ;  /* 0x00007600ff007a0c */ /* 0x000fe40003f45270 */
[----:B------:R-:W-:-:S07]  /*0350*/  ISETP.GE.AND P3, PT, R0, RZ, PT ;  /* 0x000000ff0000720c */ /* 0x000fce0003f66270 */
[----:B------:R-:W-:Y:S02]  /*0360*/  @P1 IADD3 R3, R3, 0x1, RZ ;  /* 0x0000000103031810 */ /* 0x000fe40007ffe0ff */
[----:B------:R-:W-:Y:S02]  /*0370*/  ISETP.GE.U32.AND P1, PT, R7, c[0x0][0x1c8], PT ;  /* 0x0000720007007a0c */ /* 0x000fe40003f26070 */
[----:B------:R-:W-:Y:S02]  /*0380*/  MOV R13, R3 ;  /* 0x00000003000d7202 */ /* 0x000fe40000000f00 */
[----:B------:R-:W-:Y:S02]  /*0390*/  SHF.R.S32.HI R3, RZ, 0x1f, R6 ;  /* 0x0000001fff037819 */ /* 0x000fe40000011406 */
[----:B------:R-:W-:Y:S02]  /*03a0*/  @!P3 IADD3 R13, -R13, RZ, RZ ;  /* 0x000000ff0d0db210 */ /* 0x000fe40007ffe1ff */
[----:B------:R-:W-:-:S02]  /*03b0*/  @!P2 LOP3.LUT R13, RZ, c[0x0][0x1d8], RZ, 0x33, !PT ;  /* 0x00007600ff0daa12 */ /* 0x000fc400078e33ff */
[----:B------:R-:W-:Y:S02]  /*03c0*/  ISETP.GE.U32.AND P2, PT, R6, c[0x0][0x1c8], PT ;  /* 0x0000720006007a0c */ /* 0x000fe40003f46070 */
[----:B------:R-:W-:Y:S02]  /*03d0*/  IADD3 R2, -R13, RZ, RZ ;  /* 0x000000ff0d027210 */ /* 0x000fe40007ffe1ff */
[----:B------:R-:W-:Y:S02]  /*03e0*/  ISETP.GE.AND.EX P1, PT, R4, c[0x0][0x1cc], PT, P1 ;  /* 0x0000730004007a0c */ /* 0x000fe40003f26310 */
[----:B------:R-:W-:Y:S01]  /*03f0*/  ISETP.GE.AND.EX P2, PT, R3, c[0x0][0x1cc], PT, P2 ;  /* 0x0000730003007a0c */ /* 0x000fe20003f46320 */
[----:B------:R-:W-:Y:S01]  /*0400*/  IMAD R2, R2, c[0x0][0x1d8], R11 ;  /* 0x0000760002027a24 */ /* 0x000fe200078e020b */
[----:B------:R-:W-:Y:S02]  /*0410*/  SHF.R.S32.HI R0, RZ, 0x1f, R13 ;  /* 0x0000001fff007819 */ /* 0x000fe4000001140d */
[----:B------:R-:W-:Y:S01]  /*0420*/  ISETP.GT.U32.OR P1, PT, R28, 0x22f, P1 ;  /* 0x0000022f1c00780c */ /* 0x000fe20000f24470 */
[----:B------:R-:W-:Y:S01]  /*0430*/  IMAD R2, R2, 0x46, RZ ;  /* 0x0000004602027824 */ /* 0x000fe200078e02ff */
[----:B------:R-:W-:Y:S01]  /*0440*/  ISETP.GT.U32.OR P2, PT, R28, 0x22f, P2 ;  /* 0x0000022f1c00780c */ /* 0x000fe20001744470 */
[----:B------:R-:W-:-:S03]  /*0450*/  IMAD R0, R0, c[0x0][0x1d0], RZ ;  /* 0x0000740000007a24 */ /* 0x000fc600078e02ff */
[----:B------:R-:W-:Y:S01]  /*0460*/  IADD3 R36, P3, R9, R2, RZ ;  /* 0x0000000209247210 */ /* 0x000fe20007f7e0ff */
[----:B------:R-:W-:Y:S01]  /*0470*/  IMAD R35, R13, c[0x0][0x1d4], R0 ;  /* 0x000075000d237a24 */ /* 0x000fe200078e0200 */
[----:B------:R-:W-:Y:S02]  /*0480*/  SHF.R.S32.HI R0, RZ, 0x1f, R5 ;  /* 0x0000001fff007819 */ /* 0x000fe40000011405 */
[----:B------:R-:W-:Y:S02]  /*0490*/  LEA.HI.X.SX32 R37, R2, R15, 0x1, P3 ;  /* 0x0000000f02257211 */ /* 0x000fe400018f0eff */
[----:B------:R-:W-:Y:S01]  /*04a0*/  ISETP.GE.U32.AND P3, PT, R5, c[0x0][0x1c8], PT ;  /* 0x0000720005007a0c */ /* 0x000fe20003f66070 */
[----:B------:R-:W-:Y:S02]  /*04b0*/  @!P1 IMAD R12, R4, c[0x0][0x1c0], RZ ;  /* 0x00007000040c9a24 */ /* 0x000fe400078e02ff */
[----:B------:R-:W-:Y:S01]  /*04c0*/  IMAD.WIDE.U32 R36, R13, c[0x0][0x1d0], R36 ;  /* 0x000074000d247a25 */ /* 0x000fe200078e0024 */
[----:B------:R-:W-:-:S03]  /*04d0*/  ISETP.GE.AND.EX P3, PT, R0, c[0x0][0x1cc], PT, P3 ;  /* 0x0000730000007a0c */ /* 0x000fc60003f66330 */
[----:B------:R-:W-:Y:S01]  /*04e0*/  @!P2 IMAD R17, R3, c[0x0][0x1c0], RZ ;  /* 0x000070000311aa24 */ /* 0x000fe200078e02ff */
[----:B------:R-:W-:Y:S01]  /*04f0*/  IADD3 R35, R37, R35, RZ ;  /* 0x0000002325237210 */ /* 0x000fe20007ffe0ff */
[----:B------:R-:W-:Y:S01]  /*0500*/  @P0 IMAD R13, R24, c[0x0][0x1c0], RZ ;  /* 0x00007000180d0a24 */ /* 0x000fe200078e02ff */
[-C--:B------:R-:W-:Y:S01]  /*0510*/  @!P1 MOV R34, R36.reuse ;  /* 0x0000002400229202 */ /* 0x080fe20000000f00 */
[----:B------:R-:W-:Y:S01]  /*0520*/  @!P2 IMAD R21, R6, c[0x0][0x1c4], R17 ;  /* 0x000071000615aa24 */ /* 0x000fe200078e0211 */
[-C--:B------:R-:W-:Y:S01]  /*0530*/  @P0 MOV R18, R36.reuse ;  /* 0x0000002400120202 */ /* 0x080fe20000000f00 */
[C---:B------:R-:W-:Y:S01]  /*0540*/  @!P1 IMAD R15, R7.reuse, c[0x0][0x1c4], R12 ;  /* 0x00007100070f9a24 */ /* 0x040fe200078e020c */
[-C--:B------:R-:W-:Y:S01]  /*0550*/  @P0 MOV R19, R35.reuse ;  /* 0x0000002300130202 */ /* 0x080fe20000000f00 */
[----:B------:R-:W-:Y:S01]  /*0560*/  @!P1 IMAD.WIDE.U32 R16, R7, c[0x0][0x1c0], R34 ;  /* 0x0000700007109a25 */ /* 0x000fe200078e0022 */
[----:B------:R-:W-:Y:S02]  /*0570*/  ISETP.GT.U32.OR P3, PT, R28, 0x22f, P3 ;  /* 0x0000022f1c00780c */ /* 0x000fe40001f64470 */
[----:B------:R-:W-:Y:S01]  /*0580*/  @!P2 MOV R22, R36 ;  /* 0x000000240016a202 */ /* 0x000fe20000000f00 */
[C---:B------:R-:W-:Y:S01]  /*0590*/  @P0 IMAD R13, R26.reuse, c[0x0][0x1c4], R13 ;  /* 0x000071001a0d0a24 */ /* 0x040fe200078e020d */
[----:B------:R-:W-:Y:S01]  /*05a0*/  @!P2 MOV R23, R35 ;  /* 0x000000230017a202 */ /* 0x000fe20000000f00 */
[----:B------:R-:W-:Y:S01]  /*05b0*/  @P0 IMAD.WIDE.U32 R18, R26, c[0x0][0x1c0], R18 ;  /* 0x000070001a120a25 */ /* 0x000fe200078e0012 */
[----:B------:R-:W-:-:S02]  /*05c0*/  @!P1 IADD3 R15, R17, R15, RZ ;  /* 0x0000000f110f9210 */ /* 0x000fc40007ffe0ff */
[----:B------:R-:W-:Y:S01]  /*05d0*/  @!P1 LEA R14, P5, R16, c[0x0][0x170], 0x1 ;  /* 0x00005c00100e9a11 */ /* 0x000fe200078a08ff */
[----:B------:R-:W-:Y:S01]  /*05e0*/  @!P2 IMAD.WIDE.U32 R22, R6, c[0x0][0x1c0], R22 ;  /* 0x000070000616aa25 */ /* 0x000fe200078e0016 */
[----:B------:R-:W-:Y:S02]  /*05f0*/  @P0 IADD3 R17, R19, R13, RZ ;  /* 0x0000000d13110210 */ /* 0x000fe40007ffe0ff */
[----:B------:R-:W-:Y:S02]  /*0600*/  @P0 LEA R20, P4, R18, c[0x0][0x170], 0x1 ;  /* 0x00005c0012140a11 */ /* 0x000fe400078808ff */
[----:B------:R-:W-:Y:S01]  /*0610*/  @!P1 LEA.HI.X R15, R16, c[0x0][0x174], R15, 0x1, P5 ;  /* 0x00005d00100f9a11 */ /* 0x000fe200028f0c0f */
[----:B------:R-:W-:Y:S01]  /*0620*/  @!P3 IMAD R16, R0, c[0x0][0x1c0], RZ ;  /* 0x000070000010ba24 */ /* 0x000fe200078e02ff */
[----:B------:R-:W-:Y:S02]  /*0630*/  @!P2 IADD3 R13, R23, R21, RZ ;  /* 0x00000015170da210 */ /* 0x000fe40007ffe0ff */
[----:B------:R-:W-:Y:S01]  /*0640*/  @P0 LEA.HI.X R21, R18, c[0x0][0x174], R17, 0x1, P4 ;  /* 0x00005d0012150a11 */ /* 0x000fe200020f0c11 */
[----:B------:R-:W-:Y:S01]  /*0650*/  @!P3 IMAD R19, R5, c[0x0][0x1c4], R16 ;  /* 0x000071000513ba24 */ /* 0x000fe200078e0210 */
[----:B------:R-:W-:Y:S01]  /*0660*/  @!P3 MOV R16, R36 ;  /* 0x000000240010b202 */ /* 0x000fe20000000f00 */
[----:B------:R-:W2:Y:S01]  /*0670*/  @!P1 LDG.E R29, [R14.64] ;  /* 0x000000060e1d9981 */ /* 0x000ea2000c1e1900 */
[----:B------:R-:W-:-:S02]  /*0680*/  @!P3 MOV R17, R35 ;  /* 0x000000230011b202 */ /* 0x000fc40000000f00 */
[C---:B------:R-:W-:Y:S01]  /*0690*/  @!P2 LEA R12, P6, R22.reuse, c[0x0][0x170], 0x1 ;  /* 0x00005c00160caa11 */ /* 0x040fe200078c08ff */
[----:B------:R-:W3:Y:S02]  /*06a0*/  @P0 LDG.E R30, [R20.64] ;  /* 0x00000006141e0981 */ /* 0x000ee4000c1e1900 */
[----:B------:R-:W-:Y:S01]  /*06b0*/  @!P3 IMAD.WIDE.U32 R16, R5, c[0x0][0x1c0], R16 ;  /* 0x000070000510ba25 */ /* 0x000fe200078e0010 */
[----:B------:R-:W-:-:S04]  /*06c0*/  @!P2 LEA.HI.X R13, R22, c[0x0][0x174], R13, 0x1, P6 ;  /* 0x00005d00160daa11 */ /* 0x000fc800030f0c0d */
[----:B------:R-:W-:Y:S01]  /*06d0*/  @!P3 IADD3 R17, R17, R19, RZ ;  /* 0x000000131111b210 */ /* 0x000fe20007ffe0ff */
[----:B------:R0:W4:Y:S01]  /*06e0*/  @!P2 LDG.E R31, [R12.64] ;  /* 0x000000060c1fa981 */ /* 0x000122000c1e1900 */
[C---:B------:R-:W-:Y:S02]  /*06f0*/  @!P3 LEA R18, P1, R16.reuse, c[0x0][0x170], 0x1 ;  /* 0x00005c001012ba11 */ /* 0x040fe400078208ff */
[----:B------:R-:W-:Y:S02]  /*0700*/  MOV R32, RZ ;  /* 0x000000ff00207202 */ /* 0x000fe40000000f00 */
[----:B------:R-:W-:-:S05]  /*0710*/  @!P3 LEA.HI.X R19, R16, c[0x0][0x174], R17, 0x1, P1 ;  /* 0x00005d001013ba11 */ /* 0x000fca00008f0c11 */
[----:B------:R1:W5:Y:S01]  /*0720*/  @!P3 LDG.E R32, [R18.64] ;  /* 0x000000061220b981 */ /* 0x000362000c1e1900 */
[C---:B------:R-:W-:Y:S02]  /*0730*/  ISETP.GT.AND P1, PT, R28.reuse, 0x21f, PT ;  /* 0x0000021f1c00780c */ /* 0x040fe40003f24270 */
[----:B------:R-:W-:Y:S02]  /*0740*/  ISETP.NE.AND P2, PT, R25, RZ, PT ;  /* 0x000000ff1900720c */ /* 0x000fe40003f45270 */
[----:B------:R-:W-:Y:S01]  /*0750*/  ISETP.NE.AND P3, PT, R28, RZ, PT ;  /* 0x000000ff1c00720c */ /* 0x000fe20003f65270 */
[----:B------:R-:W-:Y:S01]  /*0760*/  BSSY B0, `(.L_x_3781) ;  /* 0x000006d000007945 */ /* 0x000fe20003800000 */
[--C-:B--2---:R-:W-:Y:S02]  /*0770*/  HADD2.F32 R17, -RZ, R29.reuse.H1_H1 ;  /* 0x3000001dff117230 */ /* 0x104fe40000004100 */
[----:B---3--:R-:W-:Y:S02]  /*0780*/  HADD2.F32 R15, -RZ, R30.H1_H1 ;  /* 0x3000001eff0f7230 */ /* 0x008fe40000004100 */
[----:B------:R-:W-:-:S02]  /*0790*/  HADD2.F32 R16, -RZ, R29.H0_H0 ;  /* 0x2000001dff107230 */ /* 0x000fc40000004100 */
[----:B------:R-:W-:Y:S01]  /*07a0*/  HADD2.F32 R14, -RZ, R30.H0_H0 ;  /* 0x2000001eff0e7230 */ /* 0x000fe20000004100 */
[----:B0-----:R-:W-:Y:S02]  /*07b0*/  FMUL.FTZ R13, R15, R15 ;  /* 0x0000000f0f0d7220 */ /* 0x001fe40000410000 */
[----:B------:R-:W-:Y:S02]  /*07c0*/  FMUL.FTZ R21, R17, R17 ;  /* 0x0000001111157220 */ /* 0x000fe40000410000 */
[----:B------:R-:W-:Y:S01]  /*07d0*/  FADD.FTZ R12, R16, R17 ;  /* 0x00000011100c7221 */ /* 0x000fe20000010000 */
[--C-:B----4-:R-:W-:Y:S01]  /*07e0*/  HADD2.F32 R17, -RZ, R31.reuse.H1_H1 ;  /* 0x3000001fff117230 */ /* 0x110fe20000004100 */
[C---:B------:R-:W-:Y:S02]  /*07f0*/  FFMA.FTZ R13, R14.reuse, R14, R13 ;  /* 0x0000000e0e0d7223 */ /* 0x040fe4000001000d */
[----:B------:R-:W-:Y:S01]  /*0800*/  FADD.FTZ R15, R14, R15 ;  /* 0x0000000f0e0f7221 */ /* 0x000fe20000010000 */
[----:B------:R-:W-:Y:S01]  /*0810*/  HADD2.F32 R14, -RZ, R31.H0_H0 ;  /* 0x2000001fff0e7230 */ /* 0x000fe20000004100 */
[----:B------:R-:W-:-:S02]  /*0820*/  FFMA.FTZ R16, R16, R16, R21 ;  /* 0x0000001010107223 */ /* 0x000fc40000010015 */
[----:B------:R-:W-:Y:S02]  /*0830*/  FADD.FTZ R13, RZ, R13 ;  /* 0x0000000dff0d7221 */ /* 0x000fe40000010000 */
[----:B-1----:R-:W-:Y:S02]  /*0840*/  FMUL.FTZ R19, R17, R17 ;  /* 0x0000001111137220 */ /* 0x002fe40000410000 */
[----:B------:R-:W-:Y:S02]  /*0850*/  FADD.FTZ R15, RZ, R15 ;  /* 0x0000000fff0f7221 */ /* 0x000fe40000010000 */
[----:B------:R-:W-:Y:S01]  /*0860*/  FADD.FTZ R13, R13, R16 ;  /* 0x000000100d0d7221 */ /* 0x000fe20000010000 */
[--C-:B-----5:R-:W-:Y:S01]  /*0870*/  HADD2.F32 R16, -RZ, R32.reuse.H1_H1 ;  /* 0x30000020ff107230 */ /* 0x120fe20000004100 */
[C---:B------:R-:W-:Y:S02]  /*0880*/  FADD.FTZ R17, R14.reuse, R17 ;  /* 0x000000110e117221 */ /* 0x040fe40000010000 */
[----:B------:R-:W-:Y:S01]  /*0890*/  FFMA.FTZ R14, R14, R14, R19 ;  /* 0x0000000e0e0e7223 */ /* 0x000fe20000010013 */
[----:B------:R-:W-:Y:S01]  /*08a0*/  MOV R19, 0xffffffe0 ;  /* 0xffffffe000137802 */ /* 0x000fe20000000f00 */
[----:B------:R-:W-:Y:S01]  /*08b0*/  FADD.FTZ R12, R15, R12 ;  /* 0x0000000c0f0c7221 */ /* 0x000fe20000010000 */
[----:B------:R-:W-:Y:S01]  /*08c0*/  HADD2.F32 R15, -RZ, R32.H0_H0 ;  /* 0x20000020ff0f7230 */ /* 0x000fe20000004100 */
[----:B------:R-:W-:-:S02]  /*08d0*/  FADD.FTZ R13, R13, R14 ;  /* 0x0000000e0d0d7221 */ /* 0x000fc40000010000 */
[----:B------:R-:W-:Y:S02]  /*08e0*/  FMUL.FTZ R14, R16, R16 ;  /* 0x00000010100e7220 */ /* 0x000fe40000410000 */
[----:B------:R-:W-:Y:S02]  /*08f0*/  FADD.FTZ R12, R12, R17 ;  /* 0x000000110c0c7221 */ /* 0x000fe40000010000 */
[----:B------:R-:W-:Y:S02]  /*0900*/  IMAD R18, R8, R19, 0x22f ;  /* 0x0000022f08127424 */ /* 0x000fe400078e0213 */
[C---:B------:R-:W-:Y:S02]  /*0910*/  FADD.FTZ R17, R15.reuse, R16 ;  /* 0x000000100f117221 */ /* 0x040fe40000010000 */
[----:B------:R-:W-:Y:S01]  /*0920*/  FFMA.FTZ R14, R15, R15, R14 ;  /* 0x0000000f0f0e7223 */ /* 0x000fe2000001000e */
[----:B------:R-:W-:Y:S01]  /*0930*/  SEL R18, R18, 0x1f, P1 ;  /* 0x0000001f12127807 */ /* 0x000fe20000800000 */
[----:B------:R-:W-:-:S02]  /*0940*/  FADD.FTZ R12, R12, R17 ;  /* 0x000000110c0c7221 */ /* 0x000fc40000010000 */
        /* <DEDUP_REMOVED lines=78> */
.L_x_3782:
[----:B------:R-:W-:Y:S05]  /*0e30*/  BSYNC B0 ;  /* 0x0000000000007941 */ /* 0x000fea0003800000 */
.L_x_3781:
        /* <DEDUP_REMOVED lines=25> */
.L_x_3785:
[----:B------:R-:W2:Y:S01]  /*0fd0*/  LDG.E.STRONG.GPU R14, [R12.64] ;  /* 0x000000060c0e7981 */ /* 0x000ea2000c1ef900 */
[----:B------:R-:W-:Y:S01]  /*0fe0*/  YIELD ;  /* 0x0000000000007946 */ /* 0x000fe20003800000 */
[----:B--2---:R-:W-:Y:S01]  /*0ff0*/  ISETP.NE.AND P1, PT, R14, R15, PT ;  /* 0x0000000f0e00720c */ /* 0x004fe20003f25270 */
[----:B------:R-:W-:-:S12]  /*1000*/  CCTL.IVALL ;  /* 0x00000000ff00798f */ /* 0x000fd80002000000 */
[----:B------:R-:W-:Y:S05]  /*1010*/  @P1 BRA `(.L_x_3785) ;  /* 0xffffffb000001947 */ /* 0x000fea000383ffff */
.L_x_3784:
        /* <DEDUP_REMOVED lines=11> */
.L_x_3787:
        /* <DEDUP_REMOVED lines=59> */
.L_x_3786:
        /* <DEDUP_REMOVED lines=19> */
.L_x_3789:
[----:B------:R-:W-:Y:S05]  /*15b0*/  BSYNC B0 ;  /* 0x0000000000007941 */ /* 0x000fea0003800000 */
.L_x_3788:
        /* <DEDUP_REMOVED lines=30> */
.L_x_3783:
[----:B------:R-:W-:Y:S01]  /*17a0*/  LOP3.LUT P1, RZ, R27, R28, RZ, 0xfc, !PT ;  /* 0x0000001c1bff7212 */ /* 0x000fe2000782fcff */
[----:B------:R1:W-:Y:S01]  /*17b0*/  @!P3 STS.64 [0xb0], R20 ;  /* 0x0000b014ff00b388 */ /* 0x0003e20000000a00 */
        /* <DEDUP_REMOVED lines=12> */
[----:B------:R-:W3:Y:S04]  /*1880*/  LDG.E.64 R14, [R14.64] ;  /* 0x000000060e0e7981 */ /* 0x000ee8000c1e1b00 */
[----:B------:R-:W3:Y:S01]  /*1890*/  LDG.E.64 R12, [R12.64] ;  /* 0x000000060c0c7981 */ /* 0x000ee2000c1e1b00 */
[--C-:B01----:R-:W-:Y:S01]  /*18a0*/  HADD2.F32 R21, -RZ, R29.reuse.H0_H0 ;  /* 0x2000001dff157230 */ /* 0x103fe20000004100 */
[----:B------:R-:W-:Y:S01]  /*18b0*/  ISETP.NE.AND P4, PT, RZ, UR5, PT ;  /* 0x00000005ff007c0c */ /* 0x000fe2000bf85270 */
[----:B------:R-:W-:Y:S01]  /*18c0*/  HADD2.F32 R29, -RZ, R29.H1_H1 ;  /* 0x3000001dff1d7230 */ /* 0x000fe20000004100 */
[----:B------:R-:W0:Y:S01]  /*18d0*/  LDS.64 R22, [0xb0] ;  /* 0x0000b000ff167984 */ /* 0x000e220000000a00 */
[--C-:B------:R-:W-:Y:S01]  /*18e0*/  HADD2.F32 R33, -RZ, R31.reuse.H0_H0 ;  /* 0x2000001fff217230 */ /* 0x100fe20000004100 */
[----:B------:R-:W-:Y:S01]  /*18f0*/  ISETP.GE.U32.AND P2, PT, R6, c[0x0][0x1c8], PT ;  /* 0x0000720006007a0c */ /* 0x000fe20003f46070 */
[--C-:B--2---:R-:W-:Y:S01]  /*1900*/  HADD2.F32 R17, -RZ, R30.reuse.H0_H0 ;  /* 0x2000001eff117230 */ /* 0x104fe20000004100 */
[----:B------:R-:W-:Y:S01]  /*1910*/  ISETP.GE.U32.AND P3, PT, R5, c[0x0][0x1c8], PT ;  /* 0x0000720005007a0c */ /* 0x000fe20003f66070 */
[----:B------:R-:W-:Y:S01]  /*1920*/  HADD2.F32 R19, -RZ, R30.H1_H1 ;  /* 0x3000001eff137230 */ /* 0x000fe20000004100 */
[----:B------:R-:W-:Y:S01]  /*1930*/  ISETP.GE.AND.EX P2, PT, R3, c[0x0][0x1cc], PT, P2 ;  /* 0x0000730003007a0c */ /* 0x000fe20003f46320 */
[----:B------:R-:W-:Y:S01]  /*1940*/  HADD2.F32 R31, -RZ, R31.H1_H1 ;  /* 0x3000001fff1f7230 */ /* 0x000fe20000004100 */
[----:B------:R-:W-:Y:S01]  /*1950*/  ISETP.GE.AND.EX P3, PT, R0, c[0x0][0x1cc], PT, P3 ;  /* 0x0000730000007a0c */ /* 0x000fe20003f66330 */
[--C-:B------:R-:W-:Y:S01]  /*1960*/  HADD2.F32 R39, -RZ, R32.reuse.H0_H0 ;  /* 0x20000020ff277230 */ /* 0x100fe20000004100 */
[C---:B------:R-:W-:Y:S01]  /*1970*/  ISETP.GT.U32.OR P2, PT, R28.reuse, 0x22f, P2 ;  /* 0x0000022f1c00780c */ /* 0x040fe20001744470 */
[----:B------:R-:W-:Y:S01]  /*1980*/  HADD2.F32 R41, -RZ, R32.H1_H1 ;  /* 0x30000020ff297230 */ /* 0x000fe20000004100 */
[----:B------:R-:W-:Y:S01]  /*1990*/  ISETP.GT.U32.OR P3, PT, R28, 0x22f, P3 ;  /* 0x0000022f1c00780c */ /* 0x000fe20001f64470 */
[----:B0-----:R-:W-:-:S04]  /*19a0*/  FMUL.FTZ R22, R22, c[0x0][0x1f4] ;  /* 0x00007d0016167a20 */ /* 0x001fc80000410000 */
[----:B------:R-:W-:Y:S02]  /*19b0*/  FMUL.FTZ R2, R22, R22 ;  /* 0x0000001616027220 */ /* 0x000fe40000410000 */
[----:B------:R-:W-:Y:S02]  /*19c0*/  FADD.FTZ R17, R17, -R22 ;  /* 0x8000001611117221 */ /* 0x000fe40000010000 */
[----:B------:R-:W-:Y:S01]  /*19d0*/  FFMA.FTZ R23, R23, c[0x0][0x1f4], -R2 ;  /* 0x00007d0017177a23 */ /* 0x000fe20000010802 */
[----:B------:R-:W-:Y:S01]  /*19e0*/  MOV R2, 0x3f800000 ;  /* 0x3f80000000027802 */ /* 0x000fe20000000f00 */
[--C-:B------:R-:W-:Y:S02]  /*19f0*/  FADD.FTZ R19, R19, -R22.reuse ;  /* 0x8000001613137221 */ /* 0x100fe40000010000 */
[--C-:B------:R-:W-:Y:S01]  /*1a00*/  FADD.FTZ R21, R21, -R22.reuse ;  /* 0x8000001615157221 */ /* 0x100fe20000010000 */
[----:B------:R-:W-:Y:S01]  /*1a10*/  FSETP.GTU.FTZ.AND P1, PT, R23, RZ, PT ;  /* 0x000000ff1700720b */ /* 0x000fe20003f3c000 */
[----:B------:R-:W-:-:S12]  /*1a20*/  FADD.FTZ R31, R31, -R22 ;  /* 0x800000161f1f7221 */ /* 0x000fd80000010000 */
[----:B------:R-:W-:-:S04]  /*1a30*/  @P1 FADD.FTZ R23, R23, c[0x0][0x188] ;  /* 0x0000620017171621 */ /* 0x000fc80000010000 */
[----:B------:R0:W1:Y:S01]  /*1a40*/  @P1 MUFU.RSQ R2, R23 ;  /* 0x0000001700021308 */ /* 0x0000620000001400 */
[----:B------:R-:W-:-:S04]  /*1a50*/  ISETP.GE.U32.AND P1, PT, R7, c[0x0][0x1c8], PT ;  /* 0x0000720007007a0c */ /* 0x000fc80003f26070 */
[----:B------:R-:W-:Y:S01]  /*1a60*/  ISETP.GE.AND.EX P1, PT, R4, c[0x0][0x1cc], PT, P1 ;  /* 0x0000730004007a0c */ /* 0x000fe20003f26310 */
[----:B0-----:R-:W-:-:S03]  /*1a70*/  FADD.FTZ R23, R29, -R22 ;  /* 0x800000161d177221 */ /* 0x001fc60000010000 */
[----:B------:R-:W-:Y:S01]  /*1a80*/  ISETP.GT.U32.OR P1, PT, R28, 0x22f, P1 ;  /* 0x0000022f1c00780c */ /* 0x000fe20000f24470 */
[--C-:B------:R-:W-:Y:S02]  /*1a90*/  FADD.FTZ R29, R33, -R22.reuse ;  /* 0x80000016211d7221 */ /* 0x100fe40000010000 */
[--C-:B------:R-:W-:Y:S02]  /*1aa0*/  FADD.FTZ R33, R39, -R22.reuse ;  /* 0x8000001627217221 */ /* 0x100fe40000010000 */
[----:B------:R-:W-:Y:S02]  /*1ab0*/  FADD.FTZ R39, R41, -R22 ;  /* 0x8000001629277221 */ /* 0x000fe40000010000 */
[-C--:B-1----:R-:W-:Y:S02]  /*1ac0*/  FMUL.FTZ R17, R17, R2.reuse ;  /* 0x0000000211117220 */ /* 0x082fe40000410000 */
[-C--:B------:R-:W-:Y:S02]  /*1ad0*/  FMUL.FTZ R22, R19, R2.reuse ;  /* 0x0000000213167220 */ /* 0x080fe40000410000 */
[----:B------:R-:W-:-:S02]  /*1ae0*/  FMUL.FTZ R21, R21, R2 ;  /* 0x0000000215157220 */ /* 0x000fc40000410000 */
[-C--:B------:R-:W-:Y:S02]  /*1af0*/  FMUL.FTZ R30, R23, R2.reuse ;  /* 0x00000002171e7220 */ /* 0x080fe40000410000 */
[-C--:B------:R-:W-:Y:S02]  /*1b00*/  FMUL.FTZ R29, R29, R2.reuse ;  /* 0x000000021d1d7220 */ /* 0x080fe40000410000 */
[-C--:B------:R-:W-:Y:S02]  /*1b10*/  FMUL.FTZ R32, R31, R2.reuse ;  /* 0x000000021f207220 */ /* 0x080fe40000410000 */
[-C--:B------:R-:W-:Y:S02]  /*1b20*/  FMUL.FTZ R33, R33, R2.reuse ;  /* 0x0000000221217220 */ /* 0x080fe40000410000 */
[----:B------:R-:W-:Y:S02]  /*1b30*/  FMUL.FTZ R2, R39, R2 ;  /* 0x0000000227027220 */ /* 0x000fe40000410000 */
[----:B---3--:R-:W-:-:S02]  /*1b40*/  FFMA.FTZ R20, R14, R17, R12 ;  /* 0x000000110e147223 */ /* 0x008fc4000001000c */
[C-C-:B------:R-:W-:Y:S02]  /*1b50*/  FFMA.FTZ R18, R14.reuse, R21, R12.reuse ;  /* 0x000000150e127223 */ /* 0x140fe4000001000c */
[C-C-:B------:R-:W-:Y:S02]  /*1b60*/  FFMA.FTZ R16, R14.reuse, R29, R12.reuse ;  /* 0x0000001d0e107223 */ /* 0x140fe4000001000c */
[----:B------:R-:W-:Y:S02]  /*1b70*/  FFMA.FTZ R17, R14, R33, R12 ;  /* 0x000000210e117223 */ /* 0x000fe4000001000c */
[C-C-:B------:R-:W-:Y:S02]  /*1b80*/  FFMA.FTZ R21, R15.reuse, R30, R13.reuse ;  /* 0x0000001e0f157223 */ /* 0x140fe4000001000d */
[C-C-:B------:R-:W-:Y:S02]  /*1b90*/  FFMA.FTZ R19, R15.reuse, R32, R13.reuse ;  /* 0x000000200f137223 */ /* 0x140fe4000001000d */
        /* <DEDUP_REMOVED lines=13> */
.L_x_3790:
[----:B------:R-:W-:Y:S01]  /*1c70*/  BSSY B0, `(.L_x_3791) ;  /* 0x000000c000007945 */ /* 0x000fe20003800000 */
[----:B------:R-:W-:Y:S05]  /*1c80*/  @!P0 BRA `(.L_x_3792) ;  /* 0x000000a000008947 */ /* 0x000fea0003800000 */
[----:B------:R-:W-:Y:S01]  /*1c90*/  MOV R12, R36 ;  /* 0x00000024000c7202 */ /* 0x000fe20000000f00 */
[----:B------:R-:W-:Y:S01]  /*1ca0*/  IMAD R15, R24, c[0x0][0x1c0], RZ ;  /* 0x00007000180f7a24 */ /* 0x000fe200078e02ff */
[----:B------:R-:W-:Y:S02]  /*1cb0*/  MOV R13, R35 ;  /* 0x00000023000d7202 */ /* 0x000fe40000000f00 */
[----:B------:R-:W-:Y:S01]  /*1cc0*/  F2FP.PACK_AB R23, R23, R20 ;  /* 0x000000141717723e */ /* 0x000fe200000000ff */
[C---:B------:R-:W-:Y:S02]  /*1cd0*/  IMAD R15, R26.reuse, c[0x0][0x1c4], R15 ;  /* 0x000071001a0f7a24 */ /* 0x040fe400078e020f */
[----:B------:R-:W-:-:S05]  /*1ce0*/  IMAD.WIDE.U32 R12, R26, c[0x0][0x1c0], R12 ;  /* 0x000070001a0c7a25 */ /* 0x000fca00078e000c */
[----:B------:R-:W-:Y:S02]  /*1cf0*/  IADD3 R15, R13, R15, RZ ;  /* 0x0000000f0d0f7210 */ /* 0x000fe40007ffe0ff */
[----:B------:R-:W-:-:S04]  /*1d00*/  LEA R14, P5, R12, c[0x0][0x160], 0x1 ;  /* 0x000058000c0e7a11 */ /* 0x000fc800078a08ff */
[----:B------:R-:W-:-:S05]  /*1d10*/  LEA.HI.X R15, R12, c[0x0][0x164], R15, 0x1, P5 ;  /* 0x000059000c0f7a11 */ /* 0x000fca00028f0c0f */
[----:B------:R0:W-:Y:S04]  /*1d20*/  STG.E [R14.64], R23 ;  /* 0x000000170e007986 */ /* 0x0001e8000c101906 */
.L_x_3792:
[----:B------:R-:W-:Y:S05]  /*1d30*/  BSYNC B0 ;  /* 0x0000000000007941 */ /* 0x000fea0003800000 */
.L_x_3791:
        /* <DEDUP_REMOVED lines=11> */
.L_x_3793:
[----:B------:R-:W-:Y:S01]  /*1df0*/  BSSY B0, `(.L_x_3794) ;  /* 0x000000c000007945 */ /* 0x000fe20003800000 */
[----:B------:R-:W-:Y:S05]  /*1e00*/  @P1 BRA `(.L_x_3795) ;  /* 0x000000a000001947 */ /* 0x000fea0003800000 */
[----:B------:R-:W-:Y:S01]  /*1e10*/  MOV R12, R36 ;  /* 0x00000024000c7202 */ /* 0x000fe20000000f00 */
[----:B------:R-:W-:Y:S01]  /*1e20*/  IMAD R4, R4, c[0x0][0x1c0], RZ ;  /* 0x0000700004047a24 */ /* 0x000fe200078e02ff */
[----:B------:R-:W-:Y:S02]  /*1e30*/  MOV R13, R35 ;  /* 0x00000023000d7202 */ /* 0x000fe40000000f00 */
[----:B------:R-:W-:Y:S01]  /*1e40*/  F2FP.PACK_AB R21, R21, R18 ;  /* 0x000000121515723e */ /* 0x000fe200000000ff */
[C---:B0-----:R-:W-:Y:S02]  /*1e50*/  IMAD R23, R7.reuse, c[0x0][0x1c4], R4 ;  /* 0x0000710007177a24 */ /* 0x041fe400078e0204 */
[----:B------:R-:W-:-:S05]  /*1e60*/  IMAD.WIDE.U32 R14, R7, c[0x0][0x1c0], R12 ;  /* 0x00007000070e7a25 */ /* 0x000fca00078e000c */
[----:B------:R-:W-:Y:S02]  /*1e70*/  IADD3 R23, R15, R23, RZ ;  /* 0x000000170f177210 */ /* 0x000fe40007ffe0ff */
[----:B------:R-:W-:-:S04]  /*1e80*/  LEA R12, P1, R14, c[0x0][0x160], 0x1 ;  /* 0x000058000e0c7a11 */ /* 0x000fc800078208ff */
[----:B------:R-:W-:-:S05]  /*1e90*/  LEA.HI.X R13, R14, c[0x0][0x164], R23, 0x1, P1 ;  /* 0x000059000e0d7a11 */ /* 0x000fca00008f0c17 */
[----:B------:R0:W-:Y:S04]  /*1ea0*/  STG.E [R12.64], R21 ;  /* 0x000000150c007986 */ /* 0x0001e8000c101906 */
.L_x_3795:
[----:B------:R-:W-:Y:S05]  /*1eb0*/  BSYNC B0 ;  /* 0x0000000000007941 */ /* 0x000fea0003800000 */
.L_x_3794:
        /* <DEDUP_REMOVED lines=11> */
.L_x_3796:
[----:B------:R-:W-:Y:S01]  /*1f70*/  BSSY B0, `(.L_x_3797) ;  /* 0x000000c000007945 */ /* 0x000fe20003800000 */
[----:B------:R-:W-:Y:S05]  /*1f80*/  @P2 BRA `(.L_x_3798) ;  /* 0x000000a000002947 */ /* 0x000fea0003800000 */
[----:B0-----:R-:W-:Y:S01]  /*1f90*/  MOV R12, R36 ;  /* 0x00000024000c7202 */ /* 0x001fe20000000f00 */
        /* <DEDUP_REMOVED lines=9> */
.L_x_3798:
[----:B------:R-:W-:Y:S05]  /*2030*/  BSYNC B0 ;  /* 0x0000000000007941 */ /* 0x000fea0003800000 */
.L_x_3797:
        /* <DEDUP_REMOVED lines=11> */
.L_x_3799:
[----:B------:R-:W-:Y:S01]  /*20f0*/  BSSY B0, `(.L_x_3800) ;  /* 0x000000b000007945 */ /* 0x000fe20003800000 */
[----:B------:R-:W-:Y:S05]  /*2100*/  @P3 BRA `(.L_x_3801) ;  /* 0x0000009000003947 */ /* 0x000fea0003800000 */
[----:B------:R-:W-:Y:S01]  /*2110*/  MOV R34, R36 ;  /* 0x0000002400227202 */ /* 0x000fe20000000f00 */
[----:B------:R-:W-:Y:S01]  /*2120*/  IMAD R0, R0, c[0x0][0x1c0], RZ ;  /* 0x0000700000007a24 */ /* 0x000fe200078e02ff */
[----:B------:R-:W-:-:S03]  /*2130*/  F2FP.PACK_AB R17, R2, R17 ;  /* 0x000000110211723e */ /* 0x000fc600000000ff */
[----:B------:R-:W-:-:S04]  /*2140*/  IMAD.WIDE.U32 R34, R5, c[0x0][0x1c0], R34 ;  /* 0x0000700005227a25 */ /* 0x000fc800078e0022 */
[----:B------:R-:W-:Y:S01]  /*2150*/  IMAD R3, R5, c[0x0][0x1c4], R0 ;  /* 0x0000710005037a24 */ /* 0x000fe200078e0200 */
[----:B0-----:R-:W-:-:S04]  /*2160*/  LEA R12, P1, R34, c[0x0][0x160], 0x1 ;  /* 0x00005800220c7a11 */ /* 0x001fc800078208ff */
[----:B------:R-:W-:-:S04]  /*2170*/  IADD3 R3, R35, R3, RZ ;  /* 0x0000000323037210 */ /* 0x000fc80007ffe0ff */
[----:B------:R-:W-:-:S05]  /*2180*/  LEA.HI.X R13, R34, c[0x0][0x164], R3, 0x1, P1 ;  /* 0x00005900220d7a11 */ /* 0x000fca00008f0c03 */
[----:B------:R0:W-:Y:S02]  /*2190*/  STG.E [R12.64], R17 ;  /* 0x000000110c007986 */ /* 0x0001e4000c101906 */
.L_x_3801:
[----:B------:R-:W-:Y:S05]  /*21a0*/  BSYNC B0 ;  /* 0x0000000000007941 */ /* 0x000fea0003800000 */
.L_x_3800:
[----:B------:R-:W-:Y:S02]  /*21b0*/  IADD3 R11, R11, c[0x0][0x10], RZ ;  /* 0x000004000b0b7a10 */ /* 0x000fe40007ffe0ff */
[----:B------:R-:W-:Y:S02]  /*21c0*/  IADD3 R10, R10, 0x1, RZ ;  /* 0x000000010a0a7810 */ /* 0x000fe40007ffe0ff */
[----:B------:R-:W-:-:S13]  /*21d0*/  ISETP.GE.AND P1, PT, R11, UR4, PT ;  /* 0x000000040b007c0c */ /* 0x000fda000bf26270 */
[----:B------:R-:W-:Y:S01]  /*21e0*/  @P1 CALL.REL.NOINC `(.L_x_3802) ;  /* 0x0000001000001944 */ /* 0x000fe20003c00000 */
[----:B------:R-:W-:Y:S05]  /*21f0*/  BRA `(.L_x_3803) ;  /* 0xffffdfe000007947 */ /* 0x000fea000383ffff */
.L_x_3802:
[----:B------:R-:W-:Y:S05]  /*2200*/  EXIT ;  /* 0x000000000000794d */ /* 0x000fea0003800000 */
.L_x_3804:
        /* <DEDUP_REMOVED lines=15> */
.L_x_5198:


//--------------------- .text._Z35group_norm_nhwc_fwd_one_pass_kernelI11Fp16IOFp32WLi128ELi70ELi560EEv26Group_norm_nhwc_fwd_params --------------------------
	.section	.text._Z35group_norm_nhwc_fwd_one_pass_kernelI11Fp16IOFp32WLi128ELi70ELi560EEv26Group_norm_nhwc_fwd_params,"ax",@progbits
	.sectioninfo	@"SHI_REGISTERS=56"
	.align	128
        .global         _Z35group_norm_nhwc_fwd_one_pass_kernelI11Fp16IOFp32WLi128ELi70ELi560EEv26Group_norm_nhwc_fwd_params
        .type           _Z35group_norm_nhwc_fwd_one_pass_kernelI11Fp16IOFp32WLi128ELi70ELi560EEv26Group_norm_nhwc_fwd_params,@function
        .size           _Z35group_norm_nhwc_fwd_one_pass_kernelI11Fp16IOFp32WLi128ELi70ELi560EEv26Group_norm_nhwc_fwd_params,(.L_x_5199 - _Z35group_norm_nhwc_fwd_one_pass_kernelI11Fp16IOFp32WLi128ELi70ELi560EEv26Group_norm_nhwc_fwd_params)
        .other          _Z35group_norm_nhwc_fwd_one_pass_kernelI11Fp16IOFp32WLi128ELi70ELi560EEv26Group_norm_nhwc_fwd_params,@"STO_CUDA_ENTRY STV_DEFAULT"
_Z35group_norm_nhwc_fwd_one_pass_kernelI11Fp16IOFp32WLi128ELi70ELi560EEv26Group_norm_nhwc_fwd_params:
.text._Z35group_norm_nhwc_fwd_one_pass_kernelI11Fp16IOFp32WLi128ELi70ELi560EEv26Group_norm_nhwc_fwd_params:
        /* <DEDUP_REMOVED lines=34> */
.L_x_3839:
[----:B0-----:R-:W-:Y:S02]  /*0220*/  IABS R8, c[0x0][0x1d8] ;  /* 0x0000760000087a13 */ /* 0x001fe40000000000 */
[----:B------:R-:W-:-:S02]  /*0230*/  IABS R10, R46 ;  /* 0x0000002e000a7213 */ /* 0x000fc40000000000 */
[----:B-1----:R-:W0:Y:S08]  /*0240*/  I2F.RP R5, R8 ;  /* 0x0000000800057306 */ /* 0x002e300000209400 */
        /* <DEDUP_REMOVED lines=8> */
[----:B------:R-:W-:-:S03]  /*02d0*/  SHF.R.S32.HI R6, RZ, 0x1f, R42 ;  /* 0x0000001fff067819 */ /* 0x000fc6000001142a */
        /* <DEDUP_REMOVED lines=10> */
[----:B------:R-:W-:-:S05]  /*0380*/  SHF.R.S32.HI R5, RZ, 0x1f, R43 ;  /* 0x0000001fff057819 */ /* 0x000fca000001142b */
[----:B------:R-:W-:-:S06]  /*0390*/  @P1 IADD3 R7, R7, 0x1, RZ ;  /* 0x0000000107071810 */ /* 0x000fcc0007ffe0ff */
[----:B------:R-:W-:Y:S02]  /*03a0*/  @!P3 IADD3 R7, -R7, RZ, RZ ;  /* 0x000000ff0707b210 */ /* 0x000fe40007ffe1ff */
[----:B------:R-:W-:Y:S02]  /*03b0*/  @!P2 LOP3.LUT R7, RZ, c[0x0][0x1d8], RZ, 0x33, !PT ;  /* 0x00007600ff07aa12 */ /* 0x000fe400078e33ff */
[----:B------:R-:W-:Y:S02]  /*03c0*/  ISETP.GE.U32.AND P2, PT, R43, c[0x0][0x1c8], PT ;  /* 0x000072002b007a0c */ /* 0x000fe40003f46070 */
[----:B------:R-:W-:Y:S02]  /*03d0*/  IADD3 R9, -R7, RZ, RZ ;  /* 0x000000ff07097210 */ /* 0x000fe40007ffe1ff */
[----:B------:R-:W-:Y:S02]  /*03e0*/  ISETP.GE.AND.EX P2, PT, R5, c[0x0][0x1cc], PT, P2 ;  /* 0x0000730005007a0c */ /* 0x000fe40003f46320 */
[----:B------:R-:W-:Y:S01]  /*03f0*/  SHF.R.S32.HI R8, RZ, 0x1f, R7 ;  /* 0x0000001fff087819 */ /* 0x000fe20000011407 */
[----:B------:R-:W-:Y:S01]  /*0400*/  IMAD R48, R9, c[0x0][0x1d8], R46 ;  /* 0x0000760009307a24 */ /* 0x000fe200078e022e */
[----:B------:R-:W-:-:S02]  /*0410*/  SHF.R.S32.HI R9, RZ, 0x1f, R47 ;  /* 0x0000001fff097819 */ /* 0x000fc4000001142f */
[----:B------:R-:W-:Y:S01]  /*0420*/  ISETP.GT.U32.OR P2, PT, R0, 0x22f, P2 ;  /* 0x0000022f0000780c */ /* 0x000fe20001744470 */
[----:B------:R-:W-:Y:S01]  /*0430*/  IMAD R48, R48, 0x46, RZ ;  /* 0x0000004630307824 */ /* 0x000fe200078e02ff */
[----:B------:R-:W-:Y:S01]  /*0440*/  ISETP.GE.U32.AND P3, PT, R42, c[0x0][0x1c8], PT ;  /* 0x000072002a007a0c */ /* 0x000fe20003f66070 */
[----:B------:R-:W-:-:S03]  /*0450*/  IMAD R8, R8, c[0x0][0x1d0], RZ ;  /* 0x0000740008087a24 */ /* 0x000fc600078e02ff */
[----:B------:R-:W-:Y:S01]  /*0460*/  IADD3 R52, P1, R47, R48, RZ ;  /* 0x000000302f347210 */ /* 0x000fe20007f3e0ff */
[----:B------:R-:W-:Y:S01]  /*0470*/  IMAD R51, R7, c[0x0][0x1d4], R8 ;  /* 0x0000750007337a24 */ /* 0x000fe200078e0208 */
[----:B------:R-:W-:Y:S01]  /*0480*/  ISETP.GE.AND.EX P3, PT, R6, c[0x0][0x1cc], PT, P3 ;  /* 0x0000730006007a0c */ /* 0x000fe20003f66330 */
[----:B------:R-:W-:Y:S01]  /*0490*/  @P0 IMAD R8, R4, c[0x0][0x1c0], RZ ;  /* 0x0000700004080a24 */ /* 0x000fe200078e02ff */
[----:B------:R-:W-:Y:S02]  /*04a0*/  LEA.HI.X.SX32 R53, R48, R9, 0x1, P1 ;  /* 0x0000000930357211 */ /* 0x000fe400008f0eff */
[----:B------:R-:W-:Y:S01]  /*04b0*/  ISETP.GT.U32.OR P3, PT, R0, 0x22f, P3 ;  /* 0x0000022f0000780c */ /* 0x000fe20001f64470 */
[----:B------:R-:W-:Y:S02]  /*04c0*/  @!P2 IMAD R10, R5, c[0x0][0x1c0], RZ ;  /* 0x00007000050aaa24 */ /* 0x000fe400078e02ff */
[----:B------:R-:W-:-:S04]  /*04d0*/  IMAD.WIDE.U32 R52, R7, c[0x0][0x1d0], R52 ;  /* 0x0000740007347a25 */ /* 0x000fc800078e0034 */
[----:B------:R-:W-:Y:S01]  /*04e0*/  @!P2 IMAD R7, R43, c[0x0][0x1c4], R10 ;  /* 0x000071002b07aa24 */ /* 0x000fe200078e020a */
[----:B------:R-:W-:Y:S01]  /*04f0*/  IADD3 R51, R53, R51, RZ ;  /* 0x0000003335337210 */ /* 0x000fe20007ffe0ff */
[----:B------:R-:W-:Y:S01]  /*0500*/  @P0 IMAD R15, R45, c[0x0][0x1c4], R8 ;  /* 0x000071002d0f0a24 */ /* 0x000fe200078e0208 */
[-C--:B------:R-:W-:Y:S02]  /*0510*/  @!P2 MOV R50, R52.reuse ;  /* 0x000000340032a202 */ /* 0x080fe40000000f00 */
[-C--:B------:R-:W-:Y:S01]  /*0520*/  @P0 MOV R10, R52.reuse ;  /* 0x00000034000a0202 */ /* 0x080fe20000000f00 */
[----:B------:R-:W-:Y:S01]  /*0530*/  @!P3 IMAD R9, R6, c[0x0][0x1c0], RZ ;  /* 0x000070000609ba24 */ /* 0x000fe200078e02ff */
[----:B------:R-:W-:Y:S01]  /*0540*/  @P0 MOV R11, R51 ;  /* 0x00000033000b0202 */ /* 0x000fe20000000f00 */
[----:B------:R-:W-:Y:S01]  /*0550*/  @!P2 IMAD.WIDE.U32 R12, R43, c[0x0][0x1c0], R50 ;  /* 0x000070002b0caa25 */ /* 0x000fe200078e0032 */
[----:B------:R-:W-:-:S03]  /*0560*/  @!P3 MOV R8, R52 ;  /* 0x000000340008b202 */ /* 0x000fc60000000f00 */
[----:B------:R-:W-:Y:S01]  /*0570*/  @P0 IMAD.WIDE.U32 R10, R45, c[0x0][0x1c0], R10 ;  /* 0x000070002d0a0a25 */ /* 0x000fe200078e000a */
[----:B------:R-:W-:Y:S02]  /*0580*/  @!P2 IADD3 R7, R13, R7, RZ ;  /* 0x000000070d07a210 */ /* 0x000fe40007ffe0ff */
[----:B------:R-:W-:Y:S01]  /*0590*/  @!P2 LEA R14, P4, R12, c[0x0][0x170], 0x1 ;  /* 0x00005c000c0eaa11 */ /* 0x000fe200078808ff */
[----:B------:R-:W-:Y:S01]  /*05a0*/  @!P3 IMAD R17, R42, c[0x0][0x1c4], R9 ;  /* 0x000071002a11ba24 */ /* 0x000fe200078e0209 */
[----:B------:R-:W-:Y:S02]  /*05b0*/  @P0 IADD3 R11, R11, R15, RZ ;  /* 0x0000000f0b0b0210 */ /* 0x000fe40007ffe0ff */
[----:B------:R-:W-:Y:S02]  /*05c0*/  @P0 LEA R18, P1, R10, c[0x0][0x170], 0x1 ;  /* 0x00005c000a120a11 */ /* 0x000fe400078208ff */
[----:B------:R-:W-:Y:S02]  /*05d0*/  @!P3 MOV R9, R51 ;  /* 0x000000330009b202 */ /* 0x000fe40000000f00 */
[----:B------:R-:W-:-:S02]  /*05e0*/  @!P2 LEA.HI.X R15, R12, c[0x0][0x174], R7, 0x1, P4 ;  /* 0x00005d000c0faa11 */ /* 0x000fc400020f0c07 */
[----:B------:R-:W-:Y:S01]  /*05f0*/  @P0 LEA.HI.X R19, R10, c[0x0][0x174], R11, 0x1, P1 ;  /* 0x00005d000a130a11 */ /* 0x000fe200008f0c0b */
[----:B------:R-:W-:Y:S01]  /*0600*/  @!P3 IMAD.WIDE.U32 R8, R42, c[0x0][0x1c0], R8 ;  /* 0x000070002a08ba25 */ /* 0x000fe200078e0008 */
[----:B------:R-:W-:Y:S02]  /*0610*/  ISETP.GE.U32.AND P1, PT, R41, c[0x0][0x1c8], PT ;  /* 0x0000720029007a0c */ /* 0x000fe40003f26070 */
[----:B------:R-:W-:Y:S02]  /*0620*/  SHF.R.S32.HI R7, RZ, 0x1f, R41 ;  /* 0x0000001fff077819 */ /* 0x000fe40000011429 */
[----:B------:R-:W-:Y:S02]  /*0630*/  @!P3 IADD3 R9, R9, R17, RZ ;  /* 0x000000110909b210 */ /* 0x000fe40007ffe0ff */
[----:B------:R-:W-:Y:S02]  /*0640*/  ISETP.GE.AND.EX P1, PT, R7, c[0x0][0x1cc], PT, P1 ;  /* 0x0000730007007a0c */ /* 0x000fe40003f26310 */
[----:B------:R-:W-:-:S02]  /*0650*/  @!P3 LEA R12, P4, R8, c[0x0][0x170], 0x1 ;  /* 0x00005c00080cba11 */ /* 0x000fc400078808ff */
[----:B------:R-:W-:Y:S02]  /*0660*/  ISETP.GT.U32.OR P1, PT, R0, 0x22f, P1 ;  /* 0x0000022f0000780c */ /* 0x000fe40000f24470 */
[----:B------:R-:W-:Y:S02]  /*0670*/  @!P3 LEA.HI.X R13, R8, c[0x0][0x174], R9, 0x1, P4 ;  /* 0x00005d00080dba11 */ /* 0x000fe400020f0c09 */
[----:B------:R-:W-:Y:S02]  /*0680*/  ISETP.GE.U32.AND P4, PT, R40, c[0x0][0x1c8], PT ;  /* 0x0000720028007a0c */ /* 0x000fe40003f86070 */
[----:B------:R-:W-:Y:S02]  /*0690*/  SHF.R.S32.HI R8, RZ, 0x1f, R40 ;  /* 0x0000001fff087819 */ /* 0x000fe40000011428 */
[----:B------:R-:W-:Y:S02]  /*06a0*/  MOV R9, RZ ;  /* 0x000000ff00097202 */ /* 0x000fe40000000f00 */
[----:B------:R-:W-:-:S02]  /*06b0*/  ISETP.GE.AND.EX P4, PT, R8, c[0x0][0x1cc], PT, P4 ;  /* 0x0000730008007a0c */ /* 0x000fc40003f86340 */
[----:B------:R-:W-:Y:S02]  /*06c0*/  SHF.R.S32.HI R11, RZ, 0x1f, R39 ;  /* 0x0000001fff0b7819 */ /* 0x000fe40000011427 */
[----:B------:R0:W2:Y:S01]  /*06d0*/  @!P2 LDG.E R9, [R14.64] ;  /* 0x000000060e09a981 */ /* 0x0000a2000c1e1900 */
[C---:B------:R-:W-:Y:S01]  /*06e0*/  ISETP.GT.U32.OR P2, PT, R0.reuse, 0x22f, P4 ;  /* 0x0000022f0000780c */ /* 0x040fe20002744470 */
[----:B------:R-:W-:Y:S01]  /*06f0*/  @!P1 IMAD R16, R7, c[0x0][0x1c0], RZ ;  /* 0x0000700007109a24 */ /* 0x000fe200078e02ff */
[----:B------:R-:W-:Y:S02]  /*0700*/  ISETP.GE.U32.AND P4, PT, R39, c[0x0][0x1c8], PT ;  /* 0x0000720027007a0c */ /* 0x000fe40003f86070 */
[----:B------:R-:W-:Y:S02]  /*0710*/  MOV R10, RZ ;  /* 0x000000ff000a7202 */ /* 0x000fe40000000f00 */
[----:B------:R-:W-:Y:S02]  /*0720*/  ISETP.GE.AND.EX P4, PT, R11, c[0x0][0x1cc], PT, P4 ;  /* 0x000073000b007a0c */ /* 0x000fe40003f86340 */
[----:B------:R-:W-:Y:S01]  /*0730*/  @!P1 MOV R17, R51 ;  /* 0x0000003300119202 */ /* 0x000fe20000000f00 */
[----:B0-----:R-:W-:Y:S01]  /*0740*/  @!P1 IMAD R15, R41, c[0x0][0x1c4], R16 ;  /* 0x00007100290f9a24 */ /* 0x001fe200078e0210 */
[----:B------:R-:W-:Y:S01]  /*0750*/  @!P1 MOV R16, R52 ;  /* 0x0000003400109202 */ /* 0x000fe20000000f00 */
[----:B------:R0:W3:Y:S01]  /*0760*/  @!P3 LDG.E R10, [R12.64] ;  /* 0x000000060c0ab981 */ /* 0x0000e2000c1e1900 */
[----:B------:R-:W-:-:S02]  /*0770*/  ISETP.GT.U32.OR P4, PT, R0, 0x22f, P4 ;  /* 0x0000022f0000780c */ /* 0x000fc40002784470 */
[----:B------:R-:W-:Y:S01]  /*0780*/  ISETP.GE.U32.AND P5, PT, R38, c[0x0][0x1c8], PT ;  /* 0x0000720026007a0c */ /* 0x000fe20003fa6070 */
[----:B------:R-:W-:Y:S01]  /*0790*/  @!P1 IMAD.WIDE.U32 R16, R41, c[0x0][0x1c0], R16 ;  /* 0x0000700029109a25 */ /* 0x000fe200078e0010 */
[----:B------:R-:W-:-:S03]  /*07a0*/  SHF.R.S32.HI R28, RZ, 0x1f, R38 ;  /* 0x0000001fff1c7819 */ /* 0x000fc60000011426 */
[----:B0-----:R-:W-:Y:S01]  /*07b0*/  @!P2 IMAD R13, R8, c[0x0][0x1c0], RZ ;  /* 0x00007000080daa24 */ /* 0x001fe200078e02ff */
[----:B------:R-:W-:Y:S02]  /*07c0*/  ISETP.GE.AND.EX P5, PT, R28, c[0x0][0x1cc], PT, P5 ;  /* 0x000073001c007a0c */ /* 0x000fe40003fa6350 */
[----:B------:R-:W-:Y:S01]  /*07d0*/  @!P1 IADD3 R15, R17, R15, RZ ;  /* 0x0000000f110f9210 */ /* 0x000fe20007ffe0ff */
[----:B------:R-:W-:Y:S01]  /*07e0*/  @!P2 IMAD R21, R40, c[0x0][0x1c4], R13 ;  /* 0x000071002815aa24 */ /* 0x000fe200078e020d */
[----:B------:R-:W-:Y:S02]  /*07f0*/  @!P1 LEA R14, P6, R16, c[0x0][0x170], 0x1 ;  /* 0x00005c00100e9a11 */ /* 0x000fe400078c08ff */
[----:B------:R-:W-:Y:S02]  /*0800*/  @!P2 MOV R12, R52 ;  /* 0x00000034000ca202 */ /* 0x000fe40000000f00 */
[----:B------:R-:W-:Y:S02]  /*0810*/  @!P2 MOV R13, R51 ;  /* 0x00000033000da202 */ /* 0x000fe40000000f00 */
[----:B------:R-:W-:-:S02]  /*0820*/  ISETP.GT.U32.OR P5, PT, R0, 0x22f, P5 ;  /* 0x0000022f0000780c */ /* 0x000fc40002fa4470 */
[----:B------:R-:W-:Y:S01]  /*0830*/  @!P1 LEA.HI.X R15, R16, c[0x0][0x174], R15, 0x1, P6 ;  /* 0x00005d00100f9a11 */ /* 0x000fe200030f0c0f */
[----:B------:R-:W-:Y:S01]  /*0840*/  @!P4 IMAD R16, R11, c[0x0][0x1c0], RZ ;  /* 0x000070000b10ca24 */ /* 0x000fe200078e02ff */
[----:B------:R-:W-:Y:S01]  /*0850*/  MOV R29, RZ ;  /* 0x000000ff001d7202 */ /* 0x000fe20000000f00 */
[----:B------:R-:W-:Y:S01]  /*0860*/  @!P2 IMAD.WIDE.U32 R12, R40, c[0x0][0x1c0], R12 ;  /* 0x00007000280caa25 */ /* 0x000fe200078e000c */
[----:B------:R-:W-:-:S03]  /*0870*/  @!P4 MOV R17, R51 ;  /* 0x000000330011c202 */ /* 0x000fc60000000f00 */
[----:B------:R-:W-:Y:S01]  /*0880*/  @!P4 IMAD R23, R39, c[0x0][0x1c4], R16 ;  /* 0x000071002717ca24 */ /* 0x000fe200078e0210 */
[----:B------:R-:W-:Y:S01]  /*0890*/  @!P4 MOV R16, R52 ;  /* 0x000000340010c202 */ /* 0x000fe20000000f00 */
[----:B------:R0:W4:Y:S01]  /*08a0*/  @P0 LDG.E R29, [R18.64] ;  /* 0x00000006121d0981 */ /* 0x000122000c1e1900 */
[----:B------:R-:W-:Y:S02]  /*08b0*/  @!P2 IADD3 R13, R13, R21, RZ ;  /* 0x000000150d0da210 */ /* 0x000fe40007ffe0ff */
[C---:B------:R-:W-:Y:S01]  /*08c0*/  @!P2 LEA R20, P6, R12.reuse, c[0x0][0x170], 0x1 ;  /* 0x00005c000c14aa11 */ /* 0x040fe200078c08ff */
[----:B------:R-:W-:Y:S01]  /*08d0*/  @!P4 IMAD.WIDE.U32 R16, R39, c[0x0][0x1c0], R16 ;  /* 0x000070002710ca25 */ /* 0x000fe200078e0010 */
[----:B------:R-:W-:Y:S02]  /*08e0*/  ISETP.GE.U32.AND P3, PT, R37, c[0x0][0x1c8], PT ;  /* 0x0000720025007a0c */ /* 0x000fe40003f66070 */
[----:B------:R-:W-:Y:S02]  /*08f0*/  SHF.R.S32.HI R30, RZ, 0x1f, R37 ;  /* 0x0000001fff1e7819 */ /* 0x000fe40000011425 */
[----:B------:R-:W-:Y:S01]  /*0900*/  @!P2 LEA.HI.X R21, R12, c[0x0][0x174], R13, 0x1, P6 ;  /* 0x00005d000c15aa11 */ /* 0x000fe200030f0c0d */
[----:B------:R-:W-:Y:S01]  /*0910*/  @!P5 IMAD R13, R28, c[0x0][0x1c0], RZ ;  /* 0x000070001c0dda24 */ /* 0x000fe200078e02ff */
[----:B------:R-:W-:-:S02]  /*0920*/  ISETP.GE.AND.EX P3, PT, R30, c[0x0][0x1cc], PT, P3 ;  /* 0x000073001e007a0c */ /* 0x000fc40003f66330 */
[----:B------:R-:W-:Y:S01]  /*0930*/  @!P4 IADD3 R17, R17, R23, RZ ;  /* 0x000000171111c210 */ /* 0x000fe20007ffe0ff */
[----:B------:R-:W-:Y:S01]  /*0940*/  @!P5 IMAD R23, R38, c[0x0][0x1c4], R13 ;  /* 0x000071002617da24 */ /* 0x000fe200078e020d */
[----:B------:R-:W-:Y:S02]  /*0950*/  MOV R31, RZ ;  /* 0x000000ff001f7202 */ /* 0x000fe40000000f00 */
[----:B------:R-:W-:Y:S02]  /*0960*/  @!P5 MOV R12, R52 ;  /* 0x00000034000cd202 */ /* 0x000fe40000000f00 */
[----:B------:R-:W-:Y:S02]  /*0970*/  @!P5 MOV R13, R51 ;  /* 0x00000033000dd202 */ /* 0x000fe40000000f00 */
[----:B------:R-:W-:Y:S01]  /*0980*/  ISETP.GT.U32.OR P3, PT, R0, 0x22f, P3 ;  /* 0x0000022f0000780c */ /* 0x000fe20001f64470 */
[----:B------:R-:W-:Y:S01]  /*0990*/  CS2R R32, SRZ ;  /* 0x0000000000207805 */ /* 0x000fe2000001ff00 */
[----:B0-----:R-:W-:Y:S01]  /*09a0*/  @!P4 LEA R18, P6, R16, c[0x0][0x170], 0x1 ;  /* 0x00005c001012ca11 */ /* 0x001fe200078c08ff */
[----:B------:R-:W-:Y:S01]  /*09b0*/  @!P5 IMAD.WIDE.U32 R12, R38, c[0x0][0x1c0], R12 ;  /* 0x00007000260cda25 */ /* 0x000fe200078e000c */
[----:B------:R0:W5:Y:S02]  /*09c0*/  @!P1 LDG.E R31, [R14.64] ;  /* 0x000000060e1f9981 */ /* 0x000164000c1e1900 */
[----:B------:R-:W-:-:S02]  /*09d0*/  @!P4 LEA.HI.X R19, R16, c[0x0][0x174], R17, 0x1, P6 ;  /* 0x00005d001013ca11 */ /* 0x000fc400030f0c11 */
[----:B------:R-:W-:Y:S01]  /*09e0*/  @!P5 IADD3 R13, R13, R23, RZ ;  /* 0x000000170d0dd210 */ /* 0x000fe20007ffe0ff */
[----:B------:R2:W5:Y:S01]  /*09f0*/  @!P2 LDG.E R32, [R20.64] ;  /* 0x000000061420a981 */ /* 0x000562000c1e1900 */
[C---:B------:R-:W-:Y:S01]  /*0a00*/  @!P5 LEA R16, P1, R12.reuse, c[0x0][0x170], 0x1 ;  /* 0x00005c000c10da11 */ /* 0x040fe200078208ff */
[----:B------:R-:W-:Y:S02]  /*0a10*/  CS2R R34, SRZ ;  /* 0x0000000000227805 */ /* 0x000fe4000001ff00 */
[----:B------:R1:W5:Y:S01]  /*0a20*/  @!P4 LDG.E R33, [R18.64] ;  /* 0x000000061221c981 */ /* 0x000362000c1e1900 */
[----:B------:R-:W-:Y:S01]  /*0a30*/  @!P5 LEA.HI.X R17, R12, c[0x0][0x174], R13, 0x1, P1 ;  /* 0x00005d000c11da11 */ /* 0x000fe200008f0c0d */
[----:B------:R-:W-:Y:S01]  /*0a40*/  @!P3 IMAD R12, R30, c[0x0][0x1c0], RZ ;  /* 0x000070001e0cba24 */ /* 0x000fe200078e02ff */
[----:B0-----:R-:W-:Y:S02]  /*0a50*/  @!P3 MOV R14, R52 ;  /* 0x00000034000eb202 */ /* 0x001fe40000000f00 */
[----:B------:R-:W-:Y:S01]  /*0a60*/  @!P3 MOV R15, R51 ;  /* 0x00000033000fb202 */ /* 0x000fe20000000f00 */
[C---:B------:R-:W-:Y:S01]  /*0a70*/  @!P3 IMAD R13, R37.reuse, c[0x0][0x1c4], R12 ;  /* 0x00007100250dba24 */ /* 0x040fe200078e020c */
[----:B------:R0:W5:Y:S03]  /*0a80*/  @!P5 LDG.E R34, [R16.64] ;  /* 0x000000061022d981 */ /* 0x000166000c1e1900 */
[----:B------:R-:W-:-:S05]  /*0a90*/  @!P3 IMAD.WIDE.U32 R14, R37, c[0x0][0x1c0], R14 ;  /* 0x00007000250eba25 */ /* 0x000fca00078e000e */
[----:B------:R-:W-:Y:S02]  /*0aa0*/  @!P3 IADD3 R13, R15, R13, RZ ;  /* 0x0000000d0f0db210 */ /* 0x000fe40007ffe0ff */
[----:B------:R-:W-:-:S04]  /*0ab0*/  @!P3 LEA R12, P1, R14, c[0x0][0x170], 0x1 ;  /* 0x00005c000e0cba11 */ /* 0x000fc800078208ff */
[----:B------:R-:W-:-:S05]  /*0ac0*/  @!P3 LEA.HI.X R13, R14, c[0x0][0x174], R13, 0x1, P1 ;  /* 0x00005d000e0dba11 */ /* 0x000fca00008f0c0d */
[----:B------:R3:W5:Y:S01]  /*0ad0*/  @!P3 LDG.E R35, [R12.64] ;  /* 0x000000060c23b981 */ /* 0x000762000c1e1900 */
[----:B------:R-:W-:Y:S02]  /*0ae0*/  ISETP.GT.AND P1, PT, R0, 0x21f, PT ;  /* 0x0000021f0000780c */ /* 0x000fe40003f24270 */
[----:B------:R-:W-:Y:S01]  /*0af0*/  ISETP.NE.AND P2, PT, R2, RZ, PT ;  /* 0x000000ff0200720c */ /* 0x000fe20003f45270 */
[--C-:B--2---:R-:W-:Y:S02]  /*0b00*/  HADD2.F32 R21, -RZ, R9.reuse.H1_H1 ;  /* 0x30000009ff157230 */ /* 0x104fe40000004100 */
[----:B-1----:R-:W-:-:S03]  /*0b10*/  HADD2.F32 R18, -RZ, R9.H0_H0 ;  /* 0x20000009ff127230 */ /* 0x002fc60000004100 */
[----:B0-----:R-:W-:Y:S01]  /*0b20*/  FMUL.FTZ R17, R21, R21 ;  /* 0x0000001515117220 */ /* 0x001fe20000410000 */
[--C-:B---3--:R-:W-:Y:S02]  /*0b30*/  HADD2.F32 R13, -RZ, R10.reuse.H1_H1 ;  /* 0x3000000aff0d7230 */ /* 0x108fe40000004100 */
[----:B------:R-:W-:Y:S02]  /*0b40*/  HADD2.F32 R12, -RZ, R10.H0_H0 ;  /* 0x2000000aff0c7230 */ /* 0x000fe40000004100 */
[--C-:B----4-:R-:W-:Y:S02]  /*0b50*/  HADD2.F32 R15, -RZ, R29.reuse.H1_H1 ;  /* 0x3000001dff0f7230 */ /* 0x110fe40000004100 */
[----:B------:R-:W-:-:S03]  /*0b60*/  HADD2.F32 R14, -RZ, R29.H0_H0 ;  /* 0x2000001dff0e7230 */ /* 0x000fc60000004100 */
[----:B------:R-:W-:Y:S02]  /*0b70*/  FMUL.FTZ R19, R15, R15 ;  /* 0x0000000f0f137220 */ /* 0x000fe40000410000 */
[C---:B------:R-:W-:Y:S02]  /*0b80*/  FADD.FTZ R15, R14.reuse, R15 ;  /* 0x0000000f0e0f7221 */ /* 0x040fe40000010000 */
[----:B------:R-:W-:Y:S02]  /*0b90*/  FFMA.FTZ R19, R14, R14, R19 ;  /* 0x0000000e0e137223 */ /* 0x000fe40000010013 */
[C---:B------:R-:W-:Y:S02]  /*0ba0*/  FADD.FTZ R14, R18.reuse, R21 ;  /* 0x00000015120e7221 */ /* 0x040fe40000010000 */
[----:B------:R-:W-:Y:S02]  /*0bb0*/  FADD.FTZ R15, RZ, R15 ;  /* 0x0000000fff0f7221 */ /* 0x000fe40000010000 */
[----:B------:R-:W-:-:S02]  /*0bc0*/  FFMA.FTZ R18, R18, R18, R17 ;  /* 0x0000001212127223 */ /* 0x000fc40000010011 */
[----:B------:R-:W-:Y:S02]  /*0bd0*/  FADD.FTZ R14, R15, R14 ;  /* 0x0000000e0f0e7221 */ /* 0x000fe40000010000 */
[----:B------:R-:W-:Y:S02]  /*0be0*/  FMUL.FTZ R15, R13, R13 ;  /* 0x0000000d0d0f7220 */ /* 0x000fe40000410000 */
[C---:B------:R-:W-:Y:S02]  /*0bf0*/  FADD.FTZ R13, R12.reuse, R13 ;  /* 0x0000000d0c0d7221 */ /* 0x040fe40000010000 */
[----:B------:R-:W-:Y:S01]  /*0c00*/  FADD.FTZ R19, RZ, R19 ;  /* 0x00000013ff137221 */ /* 0x000fe20000010000 */
[--C-:B-----5:R-:W-:Y:S02]  /*0c10*/  HADD2.F32 R17, -RZ, R31.reuse.H1_H1 ;  /* 0x3000001fff117230 */ /* 0x120fe40000004100 */
[----:B------:R-:W-:Y:S01]  /*0c20*/  HADD2.F32 R16, -RZ, R31.H0_H0 ;  /* 0x2000001fff107230 */ /* 0x000fe20000004100 */
[----:B------:R-:W-:-:S02]  /*0c30*/  FFMA.FTZ R15, R12, R12, R15 ;  /* 0x0000000c0c0f7223 */ /* 0x000fc4000001000f */
[----:B------:R-:W-:Y:S01]  /*0c40*/  FADD.FTZ R13, R14, R13 ;  /* 0x0000000d0e0d7221 */ /* 0x000fe20000010000 */
[--C-:B------:R-:W-:Y:S01]  /*0c50*/  HADD2.F32 R21, -RZ, R32.reuse.H1_H1 ;  /* 0x30000020ff157230 */ /* 0x100fe20000004100 */
[----:B------:R-:W-:Y:S02]  /*0c60*/  FADD.FTZ R12, R16, R17 ;  /* 0x00000011100c7221 */ /* 0x000fe40000010000 */
[----:B------:R-:W-:Y:S01]  /*0c70*/  FADD.FTZ R18, R19, R18 ;  /* 0x0000001213127221 */ /* 0x000fe20000010000 */
[----:B------:R-:W-:Y:S01]  /*0c80*/  HADD2.F32 R14, -RZ, R32.H0_H0 ;  /* 0x20000020ff0e7230 */ /* 0x000fe20000004100 */
[----:B------:R-:W-:Y:S02]  /*0c90*/  FMUL.FTZ R19, R17, R17 ;  /* 0x0000001111137220 */ /* 0x000fe40000410000 */
[----:B------:R-:W-:Y:S02]  /*0ca0*/  FADD.FTZ R12, R13, R12 ;  /* 0x0000000c0d0c7221 */ /* 0x000fe40000010000 */
[----:B------:R-:W-:-:S02]  /*0cb0*/  FMUL.FTZ R13, R21, R21 ;  /* 0x00000015150d7220 */ /* 0x000fc40000410000 */
[----:B------:R-:W-:Y:S01]  /*0cc0*/  FADD.FTZ R15, R18, R15 ;  /* 0x0000000f120f7221 */ /* 0x000fe20000010000 */
[--C-:B------:R-:W-:Y:S01]  /*0cd0*/  HADD2.F32 R18, -RZ, R33.reuse.H1_H1 ;  /* 0x30000021ff127230 */ /* 0x100fe20000004100 */
[----:B------:R-:W-:Y:S02]  /*0ce0*/  FFMA.FTZ R16, R16, R16, R19 ;  /* 0x0000001010107223 */ /* 0x000fe40000010013 */
[C---:B------:R-:W-:Y:S02]  /*0cf0*/  FADD.FTZ R21, R14.reuse, R21 ;  /* 0x000000150e157221 */ /* 0x040fe40000010000 */
[----:B------:R-:W-:Y:S01]  /*0d00*/  FFMA.FTZ R14, R14, R14, R13 ;  /* 0x0000000e0e0e7223 */ /* 0x000fe2000001000d */
[----:B------:R-:W-:Y:S01]  /*0d10*/  HADD2.F32 R13, -RZ, R33.H0_H0 ;  /* 0x20000021ff0d7230 */ /* 0x000fe20000004100 */
[----:B------:R-:W-:Y:S02]  /*0d20*/  FADD.FTZ R15, R15, R16 ;  /* 0x000000100f0f7221 */ /* 0x000fe40000010000 */
[----:B------:R-:W-:Y:S01]  /*0d30*/  FMUL.FTZ R16, R18, R18 ;  /* 0x0000001212107220 */ /* 0x000fe20000410000 */
[----:B------:R-:W-:Y:S01]  /*0d40*/  HADD2.F32 R17, -RZ, R34.H1_H1 ;  /* 0x30000022ff117230 */ /* 0x000fe20000004100 */
[----:B------:R-:W-:-:S02]  /*0d50*/  FADD.FTZ R14, R15, R14 ;  /* 0x0000000e0f0e7221 */ /* 0x000fc40000010000 */
[C---:B------:R-:W-:Y:S02]  /*0d60*/  FADD.FTZ R15, R13.reuse, R18 ;  /* 0x000000120d0f7221 */ /* 0x040fe40000010000 */
[----:B------:R-:W-:Y:S01]  /*0d70*/  FFMA.FTZ R13, R13, R13, R16 ;  /* 0x0000000d0d0d7223 */ /* 0x000fe20000010010 */
[----:B------:R-:W-:Y:S01]  /*0d80*/  HADD2.F32 R16, -RZ, R34.H0_H0 ;  /* 0x20000022ff107230 */ /* 0x000fe20000004100 */
[----:B------:R-:W-:Y:S02]  /*0d90*/  FADD.FTZ R12, R12, R21 ;  /* 0x000000150c0c7221 */ /* 0x000fe40000010000 */
[----:B------:R-:W-:Y:S02]  /*0da0*/  FMUL.FTZ R19, R17, R17 ;  /* 0x0000001111137220 */ /* 0x000fe40000410000 */
[----:B------:R-:W-:Y:S01]  /*0db0*/  FADD.FTZ R12, R12, R15 ;  /* 0x0000000f0c0c7221 */ /* 0x000fe20000010000 */
[----:B------:R-:W-:Y:S01]  /*0dc0*/  HADD2.F32 R15, -RZ, R35.H1_H1 ;  /* 0x30000023ff0f7230 */ /* 0x000fe20000004100 */
[----:B------:R-:W-:-:S02]  /*0dd0*/  FADD.FTZ R17, R16, R17 ;  /* 0x0000001110117221 */ /* 0x000fc40000010000 */
[----:B------:R-:W-:Y:S02]  /*0de0*/  FADD.FTZ R13, R14, R13 ;  /* 0x0000000d0e0d7221 */ /* 0x000fe40000010000 */
[----:B------:R-:W-:Y:S01]  /*0df0*/  FFMA.FTZ R16, R16, R16, R19 ;  /* 0x0000001010107223 */ /* 0x000fe20000010013 */
[----:B------:R-:W-:Y:S01]  /*0e00*/  MOV R19, 0xffffffe0 ;  /* 0xffffffe000137802 */ /* 0x000fe20000000f00 */
[----:B------:R-:W-:Y:S02]  /*0e10*/  HADD2.F32 R14, -RZ, R35.H0_H0 ;  /* 0x20000023ff0e7230 */ /* 0x000fe40000004100 */
[----:B------:R-:W-:Y:S02]  /*0e20*/  FADD.FTZ R16, R13, R16 ;  /* 0x000000100d107221 */ /* 0x000fe40000010000 */
[----:B------:R-:W-:Y:S02]  /*0e30*/  FMUL.FTZ R13, R15, R15 ;  /* 0x0000000f0f0d7220 */ /* 0x000fe40000410000 */
[----:B------:R-:W-:-:S02]  /*0e40*/  FADD.FTZ R12, R12, R17 ;  /* 0x000000110c0c7221 */ /* 0x000fc40000010000 */
[----:B------:R-:W-:Y:S02]  /*0e50*/  IMAD R18, R44, R19, 0x22f ;  /* 0x0000022f2c127424 */ /* 0x000fe400078e0213 */
[C---:B------:R-:W-:Y:S02]  /*0e60*/  FADD.FTZ R15, R14.reuse, R15 ;  /* 0x0000000f0e0f7221 */ /* 0x040fe40000010000 */
        /* <DEDUP_REMOVED lines=31> */
[----:B------:R-:W-:Y:S01]  /*1060*/  ISETP.NE.AND P3, PT, R0, RZ, PT ;  /* 0x000000ff0000720c */ /* 0x000fe20003f65270 */
[----:B------:R-:W-:Y:S10]  /*1070*/  BSSY B0, `(.L_x_3805) ;  /* 0x0000033000007945 */ /* 0x000ff40003800000 */
        /* <DEDUP_REMOVED lines=50> */
.L_x_3806:
[----:B------:R-:W-:Y:S05]  /*13a0*/  BSYNC B0 ;  /* 0x0000000000007941 */ /* 0x000fea0003800000 */
.L_x_3805:
        /* <DEDUP_REMOVED lines=27> */
.L_x_3809:
[----:B------:R-:W2:Y:S01]  /*1560*/  LDG.E.STRONG.GPU R14, [R12.64] ;  /* 0x000000060c0e7981 */ /* 0x000ea2000c1ef900 */
[----:B------:R-:W-:Y:S01]  /*1570*/  YIELD ;  /* 0x0000000000007946 */ /* 0x000fe20003800000 */
[----:B--2---:R-:W-:Y:S01]  /*1580*/  ISETP.NE.AND P1, PT, R14, R15, PT ;  /* 0x0000000f0e00720c */ /* 0x004fe20003f25270 */
[----:B------:R-:W-:-:S12]  /*1590*/  CCTL.IVALL ;  /* 0x00000000ff00798f */ /* 0x000fd80002000000 */
[----:B------:R-:W-:Y:S05]  /*15a0*/  @P1 BRA `(.L_x_3809) ;  /* 0xffffffb000001947 */ /* 0x000fea000383ffff */
.L_x_3808:
        /* <DEDUP_REMOVED lines=11> */
.L_x_3811:
        /* <DEDUP_REMOVED lines=59> */
.L_x_3810:
        /* <DEDUP_REMOVED lines=19> */
.L_x_3813:
[----:B------:R-:W-:Y:S05]  /*1b40*/  BSYNC B0 ;  /* 0x0000000000007941 */ /* 0x000fea0003800000 */
.L_x_3812:
        /* <DEDUP_REMOVED lines=30> */
.L_x_3807:
        /* <DEDUP_REMOVED lines=16> */
[----:B------:R-:W-:Y:S01]  /*1e30*/  ISETP.NE.AND P6, PT, RZ, UR5, PT ;  /* 0x00000005ff007c0c */ /* 0x000fe2000bfc5270 */
[--C-:B-1----:R-:W-:Y:S01]  /*1e40*/  HADD2.F32 R19, -RZ, R9.reuse.H0_H0 ;  /* 0x20000009ff137230 */ /* 0x102fe20000004100 */
[----:B------:R-:W-:Y:S01]  /*1e50*/  ISETP.GE.U32.AND P2, PT, R42, c[0x0][0x1c8], PT ;  /* 0x000072002a007a0c */ /* 0x000fe20003f46070 */
[----:B------:R-:W1:Y:S01]  /*1e60*/  LDS.64 R16, [0xb0] ;  /* 0x0000b000ff107984 */ /* 0x000e620000000a00 */
[----:B0-----:R-:W-:-:S02]  /*1e70*/  HADD2.F32 R21, -RZ, R9.H1_H1 ;  /* 0x30000009ff157230 */ /* 0x001fc40000004100 */
[--C-:B------:R-:W-:Y:S01]  /*1e80*/  HADD2.F32 R9, -RZ, R10.reuse.H0_H0 ;  /* 0x2000000aff097230 */ /* 0x100fe20000004100 */
[----:B------:R-:W-:Y:S01]  /*1e90*/  ISETP.GE.AND.EX P2, PT, R6, c[0x0][0x1cc], PT, P2 ;  /* 0x0000730006007a0c */ /* 0x000fe20003f46320 */
[----:B------:R-:W-:Y:S02]  /*1ea0*/  HADD2.F32 R23, -RZ, R10.H1_H1 ;  /* 0x3000000aff177230 */ /* 0x000fe40000004100 */
[--C-:B------:R-:W-:Y:S01]  /*1eb0*/  HADD2.F32 R25, -RZ, R31.reuse.H0_H0 ;  /* 0x2000001fff197230 */ /* 0x100fe20000004100 */
[----:B------:R-:W-:Y:S01]  /*1ec0*/  ISETP.GT.U32.OR P2, PT, R0, 0x22f, P2 ;  /* 0x0000022f0000780c */ /* 0x000fe20001744470 */
[----:B------:R-:W-:Y:S02]  /*1ed0*/  HADD2.F32 R31, -RZ, R31.H1_H1 ;  /* 0x3000001fff1f7230 */ /* 0x000fe40000004100 */
[----:B------:R-:W-:Y:S02]  /*1ee0*/  HADD2.F32 R10, -RZ, R33.H0_H0 ;  /* 0x20000021ff0a7230 */ /* 0x000fe40000004100 */
[----:B------:R-:W-:-:S02]  /*1ef0*/  HADD2.F32 R18, -RZ, R34.H0_H0 ;  /* 0x20000022ff127230 */ /* 0x000fc40000004100 */
[--C-:B------:R-:W-:Y:S02]  /*1f00*/  HADD2.F32 R27, -RZ, R32.reuse.H0_H0 ;  /* 0x20000020ff1b7230 */ /* 0x100fe40000004100 */
[----:B------:R-:W-:Y:S02]  /*1f10*/  HADD2.F32 R49, -RZ, R32.H1_H1 ;  /* 0x30000020ff317230 */ /* 0x000fe40000004100 */
[----:B------:R-:W-:Y:S02]  /*1f20*/  HADD2.F32 R33, -RZ, R33.H1_H1 ;  /* 0x30000021ff217230 */ /* 0x000fe40000004100 */
[----:B------:R-:W-:Y:S01]  /*1f30*/  HADD2.F32 R34, -RZ, R34.H1_H1 ;  /* 0x30000022ff227230 */ /* 0x000fe20000004100 */
        /* <DEDUP_REMOVED lines=13> */
[--C-:B------:R-:W-:Y:S02]  /*2010*/  FADD.FTZ R49, R49, -R16.reuse ;  /* 0x8000001031317221 */ /* 0x100fe40000010000 */
[----:B------:R-:W-:Y:S01]  /*2020*/  @P1 FADD.FTZ R20, R17, c[0x0][0x188] ;  /* 0x0000620011141621 */ /* 0x000fe20000010000 */
[--C-:B------:R-:W-:Y:S01]  /*2030*/  HADD2.F32 R17, -RZ, R29.reuse.H0_H0 ;  /* 0x2000001dff117230 */ /* 0x100fe20000004100 */
[--C-:B------:R-:W-:Y:S01]  /*2040*/  FADD.FTZ R33, R33, -R16.reuse ;  /* 0x8000001021217221 */ /* 0x100fe20000010000 */
[----:B------:R-:W-:Y:S01]  /*2050*/  HADD2.F32 R29, -RZ, R29.H1_H1 ;  /* 0x3000001dff1d7230 */ /* 0x000fe20000004100 */
[----:B------:R0:W1:Y:S01]  /*2060*/  @P1 MUFU.RSQ R22, R20 ;  /* 0x0000001400161308 */ /* 0x0000620000001400 */
[----:B------:R-:W-:Y:S01]  /*2070*/  ISETP.GE.U32.AND P1, PT, R43, c[0x0][0x1c8], PT ;  /* 0x000072002b007a0c */ /* 0x000fe20003f26070 */
[----:B------:R-:W-:-:S02]  /*2080*/  FADD.FTZ R17, R17, -R16 ;  /* 0x8000001011117221 */ /* 0x000fc40000010000 */
[--C-:B------:R-:W-:Y:S01]  /*2090*/  FADD.FTZ R29, R29, -R16.reuse ;  /* 0x800000101d1d7221 */ /* 0x100fe20000010000 */
[----:B------:R-:W-:Y:S01]  /*20a0*/  ISETP.GE.AND.EX P1, PT, R5, c[0x0][0x1cc], PT, P1 ;  /* 0x0000730005007a0c */ /* 0x000fe20003f26310 */
[--C-:B------:R-:W-:Y:S02]  /*20b0*/  FADD.FTZ R18, R18, -R16.reuse ;  /* 0x8000001012127221 */ /* 0x100fe40000010000 */
[----:B------:R-:W-:Y:S01]  /*20c0*/  FADD.FTZ R34, R34, -R16 ;  /* 0x8000001022227221 */ /* 0x000fe20000010000 */
[--C-:B0-----:R-:W-:Y:S01]  /*20d0*/  HADD2.F32 R20, -RZ, R35.reuse.H0_H0 ;  /* 0x20000023ff147230 */ /* 0x101fe20000004100 */
[----:B------:R-:W-:Y:S01]  /*20e0*/  ISETP.GT.U32.OR P1, PT, R0, 0x22f, P1 ;  /* 0x0000022f0000780c */ /* 0x000fe20000f24470 */
[----:B------:R-:W-:-:S03]  /*20f0*/  HADD2.F32 R35, -RZ, R35.H1_H1 ;  /* 0x30000023ff237230 */ /* 0x000fc60000004100 */
[--C-:B------:R-:W-:Y:S02]  /*2100*/  FADD.FTZ R20, R20, -R16.reuse ;  /* 0x8000001014147221 */ /* 0x100fe40000010000 */
[----:B------:R-:W-:Y:S02]  /*2110*/  FADD.FTZ R35, R35, -R16 ;  /* 0x8000001023237221 */ /* 0x000fe40000010000 */
[-C--:B-1----:R-:W-:Y:S02]  /*2120*/  FMUL.FTZ R17, R17, R22.reuse ;  /* 0x0000001611117220 */ /* 0x082fe40000410000 */
        /* <DEDUP_REMOVED lines=28> */
.L_x_3814:
        /* <DEDUP_REMOVED lines=12> */
.L_x_3816:
[----:B------:R-:W-:Y:S05]  /*23b0*/  BSYNC B0 ;  /* 0x0000000000007941 */ /* 0x000fea0003800000 */
.L_x_3815:
        /* <DEDUP_REMOVED lines=13> */
.L_x_3817:
[----:B------:R-:W-:Y:S01]  /*2490*/  BSSY B0, `(.L_x_3818) ;  /* 0x000000c000007945 */ /* 0x000fe20003800000 */
[----:B------:R-:W-:Y:S05]  /*24a0*/  @P1 BRA `(.L_x_3819) ;  /* 0x000000a000001947 */ /* 0x000fea0003800000 */
[----:B------:R-:W-:Y:S01]  /*24b0*/  MOV R16, R52 ;  /* 0x0000003400107202 */ /* 0x000fe20000000f00 */
[----:B0-----:R-:W-:Y:S01]  /*24c0*/  IMAD R18, R5, c[0x0][0x1c0], RZ ;  /* 0x0000700005127a24 */ /* 0x001fe200078e02ff */
        /* <DEDUP_REMOVED lines=8> */
.L_x_3819:
[----:B------:R-:W-:Y:S05]  /*2550*/  BSYNC B0 ;  /* 0x0000000000007941 */ /* 0x000fea0003800000 */
.L_x_3818:
[----:B------:R-:W-:Y:S02]  /*2560*/  FFMA.FTZ R9, R12, R9, R14 ;  /* 0x000000090c097223 */ /* 0x000fe4000001000e */
        /* <DEDUP_REMOVED lines=12> */
.L_x_3820:
[----:B------:R-:W-:Y:S01]  /*2630*/  BSSY B0, `(.L_x_3821) ;  /* 0x000000c000007945 */ /* 0x000fe20003800000 */
[----:B------:R-:W-:Y:S05]  /*2640*/  @P2 BRA `(.L_x_3822) ;  /* 0x000000a000002947 */ /* 0x000fea0003800000 */
[----:B------:R-:W-:Y:S01]  /*2650*/  MOV R16, R52 ;  /* 0x0000003400107202 */ /* 0x000fe20000000f00 */
[----:B------:R-:W-:Y:S01]  /*2660*/  IMAD R5, R6, c[0x0][0x1c0], RZ ;  /* 0x0000700006057a24 */ /* 0x000fe200078e02ff */
[----:B------:R-:W-:Y:S02]  /*2670*/  MOV R17, R51 ;  /* 0x0000003300117202 */ /* 0x000fe40000000f00 */
[----:B------:R-:W-:Y:S01]  /*2680*/  F2FP.PACK_AB R9, R26, R9 ;  /* 0x000000091a09723e */ /* 0x000fe200000000ff */
[C---:B------:R-:W-:Y:S02]  /*2690*/  IMAD R5, R42.reuse, c[0x0][0x1c4], R5 ;  /* 0x000071002a057a24 */ /* 0x040fe400078e0205 */
[----:B------:R-:W-:-:S05]  /*26a0*/  IMAD.WIDE.U32 R16, R42, c[0x0][0x1c0], R16 ;  /* 0x000070002a107a25 */ /* 0x000fca00078e0010 */
[----:B------:R-:W-:Y:S02]  /*26b0*/  IADD3 R5, R17, R5, RZ ;  /* 0x0000000511057210 */ /* 0x000fe40007ffe0ff */
[----:B0-----:R-:W-:-:S04]  /*26c0*/  LEA R18, P1, R16, c[0x0][0x160], 0x1 ;  /* 0x0000580010127a11 */ /* 0x001fc800078208ff */
[----:B------:R-:W-:-:S05]  /*26d0*/  LEA.HI.X R19, R16, c[0x0][0x164], R5, 0x1, P1 ;  /* 0x0000590010137a11 */ /* 0x000fca00008f0c05 */
[----:B------:R0:W-:Y:S04]  /*26e0*/  STG.E [R18.64], R9 ;  /* 0x0000000912007986 */ /* 0x0001e8000c101906 */
.L_x_3822:
[----:B------:R-:W-:Y:S05]  /*26f0*/  BSYNC B0 ;  /* 0x0000000000007941 */ /* 0x000fea0003800000 */
.L_x_3821:
        /* <DEDUP_REMOVED lines=17> */
[C-C-:B------:R-:W-:Y:S01]  /*2810*/  FFMA.FTZ R5, R13.reuse, R22, R15.reuse ;  /* 0x000000160d057223 */ /* 0x140fe2000001000f */
        /* <DEDUP_REMOVED lines=18> */
.L_x_3823:
[----:B------:R-:W-:Y:S01]  /*2940*/  BSSY B0, `(.L_x_3824) ;  /* 0x000000c000007945 */ /* 0x000fe20003800000 */
[----:B------:R-:W-:Y:S05]  /*2950*/  @P5 BRA `(.L_x_3825) ;  /* 0x000000a000005947 */ /* 0x000fea0003800000 */
[----:B------:R-:W-:Y:S01]  /*2960*/  IMAD R12, R7, c[0x0][0x1c0], RZ ;  /* 0x00007000070c7a24 */ /* 0x000fe200078e02ff */
[----:B------:R-:W-:Y:S02]  /*2970*/  MOV R6, R52 ;  /* 0x0000003400067202 */ /* 0x000fe40000000f00 */
[----:B------:R-:W-:Y:S01]  /*2980*/  MOV R7, R51 ;  /* 0x0000003300077202 */ /* 0x000fe20000000f00 */
[----:B0-----:R-:W-:Y:S01]  /*2990*/  IMAD R9, R41, c[0x0][0x1c4], R12 ;  /* 0x0000710029097a24 */ /* 0x001fe200078e020c */
[----:B------:R-:W-:-:S03]  /*29a0*/  F2FP.PACK_AB R25, R32, R25 ;  /* 0x000000192019723e */ /* 0x000fc600000000ff */
[----:B------:R-:W-:-:S05]  /*29b0*/  IMAD.WIDE.U32 R6, R41, c[0x0][0x1c0], R6 ;  /* 0x0000700029067a25 */ /* 0x000fca00078e0006 */
[----:B------:R-:W-:Y:S02]  /*29c0*/  IADD3 R9, R7, R9, RZ ;  /* 0x0000000907097210 */ /* 0x000fe40007ffe0ff */
[----:B------:R-:W-:-:S04]  /*29d0*/  LEA R12, P5, R6, c[0x0][0x160], 0x1 ;  /* 0x00005800060c7a11 */ /* 0x000fc800078a08ff */
[----:B------:R-:W-:-:S05]  /*29e0*/  LEA.HI.X R13, R6, c[0x0][0x164], R9, 0x1, P5 ;  /* 0x00005900060d7a11 */ /* 0x000fca00028f0c09 */
[----:B------:R0:W-:Y:S04]  /*29f0*/  STG.E [R12.64], R25 ;  /* 0x000000190c007986 */ /* 0x0001e8000c101906 */
.L_x_3825:
[----:B------:R-:W-:Y:S05]  /*2a00*/  BSYNC B0 ;  /* 0x0000000000007941 */ /* 0x000fea0003800000 */
.L_x_3824:
        /* <DEDUP_REMOVED lines=11> */
.L_x_3826:
        /* <DEDUP_REMOVED lines=12> */
.L_x_3828:
[----:B------:R-:W-:Y:S05]  /*2b80*/  BSYNC B0 ;  /* 0x0000000000007941 */ /* 0x000fea0003800000 */
.L_x_3827:
        /* <DEDUP_REMOVED lines=11> */
.L_x_3829:
        /* <DEDUP_REMOVED lines=12> */
.L_x_3831:
[----:B------:R-:W-:Y:S05]  /*2d00*/  BSYNC B0 ;  /* 0x0000000000007941 */ /* 0x000fea0003800000 */
.L_x_3830:
        /* <DEDUP_REMOVED lines=11> */
.L_x_3832:
        /* <DEDUP_REMOVED lines=12> */
.L_x_3834:
[----:B------:R-:W-:Y:S05]  /*2e80*/  BSYNC B0 ;  /* 0x0000000000007941 */ /* 0x000fea0003800000 */
.L_x_3833:
        /* <DEDUP_REMOVED lines=11> */
.L_x_3835:
[----:B------:R-:W-:Y:S01]  /*2f40*/  BSSY B0, `(.L_x_3836) ;  /* 0x000000b000007945 */ /* 0x000fe20003800000 */
[----:B------:R-:W-:Y:S05]  /*2f50*/  @P4 BRA `(.L_x_3837) ;  /* 0x0000009000004947 */ /* 0x000fea0003800000 */
[----:B------:R-:W-:Y:S01]  /*2f60*/  MOV R50, R52 ;  /* 0x0000003400327202 */ /* 0x000fe20000000f00 */
[----:B------:R-:W-:Y:S01]  /*2f70*/  IMAD R30, R30, c[0x0][0x1c0], RZ ;  /* 0x000070001e1e7a24 */ /* 0x000fe200078e02ff */
[----:B------:R-:W-:-:S03]  /*2f80*/  F2FP.PACK_AB R5, R5, R14 ;  /* 0x0000000e0505723e */ /* 0x000fc600000000ff */
[----:B------:R-:W-:-:S04]  /*2f90*/  IMAD.WIDE.U32 R50, R37, c[0x0][0x1c0], R50 ;  /* 0x0000700025327a25 */ /* 0x000fc800078e0032 */
[----:B------:R-:W-:Y:S01]  /*2fa0*/  IMAD R7, R37, c[0x0][0x1c4], R30 ;  /* 0x0000710025077a24 */ /* 0x000fe200078e021e */
[----:B------:R-:W-:-:S04]  /*2fb0*/  LEA R6, P1, R50, c[0x0][0x160], 0x1 ;  /* 0x0000580032067a11 */ /* 0x000fc800078208ff */
[----:B------:R-:W-:-:S04]  /*2fc0*/  IADD3 R7, R51, R7, RZ ;  /* 0x0000000733077210 */ /* 0x000fc80007ffe0ff */
[----:B------:R-:W-:-:S05]  /*2fd0*/  LEA.HI.X R7, R50, c[0x0][0x164], R7, 0x1, P1 ;  /* 0x0000590032077a11 */ /* 0x000fca00008f0c07 */
[----:B------:R1:W-:Y:S02]  /*2fe0*/  STG.E [R6.64], R5 ;  /* 0x0000000506007986 */ /* 0x0003e4000c101906 */
.L_x_3837:
[----:B------:R-:W-:Y:S05]  /*2ff0*/  BSYNC B0 ;  /* 0x0000000000007941 */ /* 0x000fea0003800000 */
.L_x_3836:
[----:B------:R-:W-:Y:S02]  /*3000*/  IADD3 R46, R46, c[0x0][0x10], RZ ;  /* 0x000004002e2e7a10 */ /* 0x000fe40007ffe0ff */
[----:B------:R-:W-:Y:S02]  /*3010*/  IADD3 R36, R36, 0x1, RZ ;  /* 0x0000000124247810 */ /* 0x000fe40007ffe0ff */
[----:B------:R-:W-:-:S13]  /*3020*/  ISETP.GE.AND P1, PT, R46, UR4, PT ;  /* 0x000000042e007c0c */ /* 0x000fda000bf26270 */
[----:B------:R-:W-:Y:S01]  /*3030*/  @P1 CALL.REL.NOINC `(.L_x_3838) ;  /* 0x0000001000001944 */ /* 0x000fe20003c00000 */
[----:B------:R-:W-:Y:S05]  /*3040*/  BRA `(.L_x_3839) ;  /* 0xffffd1d000007947 */ /* 0x000fea000383ffff */
.L_x_3838:
[----:B------:R-:W-:Y:S05]  /*3050*/  EXIT ;  /* 0x000000000000794d */ /* 0x000fea0003800000 */
.L_x_3840:
        /* <DEDUP_REMOVED lines=10> */
.L_x_5199:


//--------------------- .text._Z35group_norm_nhwc_fwd_one_pass_kernelI11Fp16IOFp32WLi256ELi70ELi560EEv26Group_norm_nhwc_fwd_params --------------------------
	.section	.text._Z35group_norm_nhwc_fwd_one_pass_kernelI11Fp16IOFp32WLi256ELi70ELi560EEv26Group_norm_nhwc_fwd_params,"ax",@progbits
	.sectioninfo	@"SHI_REGISTERS=90"
	.align	128
        .global         _Z35group_norm_nhwc_fwd_one_pass_kernelI11Fp16IOFp32WLi256ELi70ELi560EEv26Group_norm_nhwc_fwd_params
        .type           _Z35group_norm_nhwc_fwd_one_pass_kernelI11Fp16IOFp32WLi256ELi70ELi560EEv26Group_norm_nhwc_fwd_params,@function
        .size           _Z35group_norm_nhwc_fwd_one_pass_kernelI11Fp16IOFp32WLi256ELi70ELi560EEv26Group_norm_nhwc_fwd_params,(.L_x_5200 - _Z35group_norm_nhwc_fwd_one_pass_kernelI11Fp16IOFp32WLi256ELi70ELi560EEv26Group_norm_nhwc_fwd_params)
        .other          _Z35group_norm_nhwc_fwd_one_pass_kernelI11Fp16IOFp32WLi256ELi70ELi560EEv26Group_norm_nhwc_fwd_params,@"STO_CUDA_ENTRY STV_DEFAULT"
_Z35group_norm_nhwc_fwd_one_pass_kernelI11Fp16IOFp32WLi256ELi70ELi560EEv26Group_norm_nhwc_fwd_params:
.text._Z35group_norm_nhwc_fwd_one_pass_kernelI11Fp16IOFp32WLi256ELi70ELi560EEv26Group_norm_nhwc_fwd_params:
        /* <DEDUP_REMOVED lines=42> */
.L_x_3899:
        /* <DEDUP_REMOVED lines=17> */
[----:B------:R-:W-:Y:S02]  /*03b0*/  IMAD R16, R17, R16, R18 ;  /* 0x0000001011107224 */ /* 0x000fe400078e0212 */
[----:B------:R-:W-:-:S03]  /*03c0*/  @P0 IMAD R18, R5, c[0x0][0x1c0], RZ ;  /* 0x0000700005120a24 */ /* 0x000fc600078e02ff */
[----:B------:R-:W-:Y:S01]  /*03d0*/  ISETP.GT.U32.AND P2, PT, R17, R16, PT ;  /* 0x000000101100720c */ /* 0x000fe20003f44070 */
[----:B------:R-:W-:-:S12]  /*03e0*/  @P0 IMAD R23, R63, c[0x0][0x1c4], R18 ;  /* 0x000071003f170a24 */ /* 0x000fd800078e0212 */
        /* <DEDUP_REMOVED lines=18> */
[----:B------:R-:W-:-:S03]  /*0510*/  IADD3 R66, P2, R65, R50, RZ ;  /* 0x0000003241427210 */ /* 0x000fc60007f5e0ff */
[----:B------:R-:W-:Y:S01]  /*0520*/  @!P1 IMAD R18, R14, c[0x0][0x1c0], RZ ;  /* 0x000070000e129a24 */ /* 0x000fe200078e02ff */
[----:B------:R-:W-:Y:S02]  /*0530*/  LEA.HI.X.SX32 R67, R50, R17, 0x1, P2 ;  /* 0x0000001132437211 */ /* 0x000fe400010f0eff */
[----:B------:R-:W-:Y:S01]  /*0540*/  ISETP.GE.U32.AND P2, PT, R59, c[0x0][0x1c8], PT ;  /* 0x000072003b007a0c */ /* 0x000fe20003f46070 */
[----:B------:R-:W-:Y:S01]  /*0550*/  @!P1 IMAD R25, R61, c[0x0][0x1c4], R18 ;  /* 0x000071003d199a24 */ /* 0x000fe200078e0212 */
[----:B------:R-:W-:Y:S01]  /*0560*/  SHF.R.S32.HI R17, RZ, 0x1f, R58 ;  /* 0x0000001fff117819 */ /* 0x000fe2000001143a */
[----:B------:R-:W-:Y:S01]  /*0570*/  IMAD.WIDE.U32 R66, R15, c[0x0][0x1d0], R66 ;  /* 0x000074000f427a25 */ /* 0x000fe200078e0042 */
[----:B------:R-:W-:Y:S02]  /*0580*/  SHF.R.S32.HI R15, RZ, 0x1f, R60 ;  /* 0x0000001fff0f7819 */ /* 0x000fe4000001143c */
[----:B------:R-:W-:Y:S02]  /*0590*/  ISETP.GE.AND.EX P2, PT, R16, c[0x0][0x1cc], PT, P2 ;  /* 0x0000730010007a0c */ /* 0x000fe40003f46320 */
[----:B------:R-:W-:-:S02]  /*05a0*/  IADD3 R69, R67, R69, RZ ;  /* 0x0000004543457210 */ /* 0x000fc40007ffe0ff */
[----:B------:R-:W-:Y:S02]  /*05b0*/  ISETP.GE.AND.EX P5, PT, R15, c[0x0][0x1cc], PT, P5 ;  /* 0x000073000f007a0c */ /* 0x000fe40003fa6350 */
[-C--:B------:R-:W-:Y:S02]  /*05c0*/  @P0 MOV R68, R66.reuse ;  /* 0x0000004200440202 */ /* 0x080fe40000000f00 */
[----:B------:R-:W-:Y:S02]  /*05d0*/  @!P1 MOV R20, R66 ;  /* 0x0000004200149202 */ /* 0x000fe40000000f00 */
[----:B------:R-:W-:Y:S01]  /*05e0*/  @!P1 MOV R21, R69 ;  /* 0x0000004500159202 */ /* 0x000fe20000000f00 */
[----:B------:R-:W-:Y:S01]  /*05f0*/  @P0 IMAD.WIDE.U32 R18, R63, c[0x0][0x1c0], R68 ;  /* 0x000070003f120a25 */ /* 0x000fe200078e0044 */
[C---:B------:R-:W-:Y:S02]  /*0600*/  ISETP.GT.U32.OR P5, PT, R0.reuse, 0x22f, P5 ;  /* 0x0000022f0000780c */ /* 0x040fe40002fa4470 */
[----:B------:R-:W-:Y:S01]  /*0610*/  ISETP.GE.AND.EX P4, PT, R17, c[0x0][0x1cc], PT, P4 ;  /* 0x0000730011007a0c */ /* 0x000fe20003f86340 */
[----:B------:R-:W-:Y:S01]  /*0620*/  @!P1 IMAD.WIDE.U32 R20, R61, c[0x0][0x1c0], R20 ;  /* 0x000070003d149a25 */ /* 0x000fe200078e0014 */
[----:B------:R-:W-:-:S02]  /*0630*/  ISETP.GT.U32.OR P2, PT, R0, 0x22f, P2 ;  /* 0x0000022f0000780c */ /* 0x000fc40001744470 */
[----:B------:R-:W-:Y:S02]  /*0640*/  ISETP.GT.U32.OR P4, PT, R0, 0x22f, P4 ;  /* 0x0000022f0000780c */ /* 0x000fe40002784470 */
[----:B------:R-:W-:Y:S02]  /*0650*/  @P0 IADD3 R23, R19, R23, RZ ;  /* 0x0000001713170210 */ /* 0x000fe40007ffe0ff */
[----:B------:R-:W-:Y:S02]  /*0660*/  @P0 LEA R24, P3, R18, c[0x0][0x170], 0x1 ;  /* 0x00005c0012180a11 */ /* 0x000fe400078608ff */
[----:B------:R-:W-:Y:S02]  /*0670*/  @!P1 IADD3 R19, R21, R25, RZ ;  /* 0x0000001915139210 */ /* 0x000fe40007ffe0ff */
[----:B------:R-:W-:Y:S02]  /*0680*/  @!P1 LEA R28, P6, R20, c[0x0][0x170], 0x1 ;  /* 0x00005c00141c9a11 */ /* 0x000fe400078c08ff */
[----:B------:R-:W-:-:S02]  /*0690*/  @P0 LEA.HI.X R25, R18, c[0x0][0x174], R23, 0x1, P3 ;  /* 0x00005d0012190a11 */ /* 0x000fc400018f0c17 */
[----:B------:R-:W-:Y:S01]  /*06a0*/  @!P1 LEA.HI.X R29, R20, c[0x0][0x174], R19, 0x1, P6 ;  /* 0x00005d00141d9a11 */ /* 0x000fe200030f0c13 */
[----:B------:R-:W-:Y:S01]  /*06b0*/  @!P5 IMAD R21, R15, c[0x0][0x1c0], RZ ;  /* 0x000070000f15da24 */ /* 0x000fe200078e02ff */
[----:B------:R-:W-:Y:S02]  /*06c0*/  ISETP.GE.U32.AND P3, PT, R57, c[0x0][0x1c8], PT ;  /* 0x0000720039007a0c */ /* 0x000fe40003f66070 */
[----:B------:R-:W-:Y:S02]  /*06d0*/  SHF.R.S32.HI R19, RZ, 0x1f, R57 ;  /* 0x0000001fff137819 */ /* 0x000fe40000011439 */
[-C--:B------:R-:W-:Y:S02]  /*06e0*/  @!P5 MOV R22, R66.reuse ;  /* 0x000000420016d202 */ /* 0x080fe40000000f00 */
[-C--:B------:R-:W-:Y:S02]  /*06f0*/  @!P5 MOV R23, R69.reuse ;  /* 0x000000450017d202 */ /* 0x080fe40000000f00 */
[----:B------:R-:W-:Y:S01]  /*0700*/  MOV R18, RZ ;  /* 0x000000ff00127202 */ /* 0x000fe20000000f00 */
[----:B------:R-:W-:Y:S01]  /*0710*/  @!P2 IMAD R26, R16, c[0x0][0x1c0], RZ ;  /* 0x00007000101aaa24 */ /* 0x000fe200078e02ff */
[----:B------:R-:W-:Y:S01]  /*0720*/  ISETP.GE.AND.EX P3, PT, R19, c[0x0][0x1cc], PT, P3 ;  /* 0x0000730013007a0c */ /* 0x000fe20003f66330 */
[C---:B------:R-:W-:Y:S01]  /*0730*/  @!P5 IMAD R21, R60.reuse, c[0x0][0x1c4], R21 ;  /* 0x000071003c15da24 */ /* 0x040fe200078e0215 */
[-C--:B------:R-:W-:Y:S01]  /*0740*/  @!P4 MOV R34, R66.reuse ;  /* 0x000000420022c202 */ /* 0x080fe20000000f00 */
[----:B------:R-:W-:Y:S01]  /*0750*/  @!P5 IMAD.WIDE.U32 R22, R60, c[0x0][0x1c0], R22 ;  /* 0x000070003c16da25 */ /* 0x000fe200078e0016 */
[-C--:B------:R-:W-:Y:S01]  /*0760*/  @!P4 MOV R35, R69.reuse ;  /* 0x000000450023c202 */ /* 0x080fe20000000f00 */
[----:B------:R0:W2:Y:S01]  /*0770*/  @P0 LDG.E R18, [R24.64] ;  /* 0x0000000618120981 */ /* 0x0000a2000c1e1900 */
[----:B------:R-:W-:Y:S01]  /*0780*/  @!P2 MOV R30, R66 ;  /* 0x00000042001ea202 */ /* 0x000fe20000000f00 */
[----:B------:R-:W-:Y:S01]  /*0790*/  @!P4 IMAD R27, R17, c[0x0][0x1c0], RZ ;  /* 0x00007000111bca24 */ /* 0x000fe200078e02ff */
[----:B------:R-:W-:Y:S01]  /*07a0*/  @!P2 MOV R31, R69 ;  /* 0x00000045001fa202 */ /* 0x000fe20000000f00 */
[----:B------:R-:W-:Y:S01]  /*07b0*/  @!P2 IMAD R33, R59, c[0x0][0x1c4], R26 ;  /* 0x000071003b21aa24 */ /* 0x000fe200078e021a */
[----:B------:R-:W-:Y:S01]  /*07c0*/  ISETP.GT.U32.OR P3, PT, R0, 0x22f, P3 ;  /* 0x0000022f0000780c */ /* 0x000fe20001f64470 */
[----:B------:R-:W-:Y:S01]  /*07d0*/  @!P4 IMAD.WIDE.U32 R34, R58, c[0x0][0x1c0], R34 ;  /* 0x000070003a22ca25 */ /* 0x000fe200078e0022 */
[----:B------:R-:W-:-:S02]  /*07e0*/  MOV R20, RZ ;  /* 0x000000ff00147202 */ /* 0x000fc40000000f00 */
[----:B------:R-:W-:Y:S01]  /*07f0*/  @!P5 IADD3 R21, R23, R21, RZ ;  /* 0x000000151715d210 */ /* 0x000fe20007ffe0ff */
[----:B0-----:R-:W-:Y:S01]  /*0800*/  @!P4 IMAD R25, R58, c[0x0][0x1c4], R27 ;  /* 0x000071003a19ca24 */ /* 0x001fe200078e021b */
[C---:B------:R-:W-:Y:S01]  /*0810*/  @!P5 LEA R26, P6, R22.reuse, c[0x0][0x170], 0x1 ;  /* 0x00005c00161ada11 */ /* 0x040fe200078c08ff */
[----:B------:R-:W-:Y:S01]  /*0820*/  @!P2 IMAD.WIDE.U32 R30, R59, c[0x0][0x1c0], R30 ;  /* 0x000070003b1eaa25 */ /* 0x000fe200078e001e */
[----:B------:R0:W3:Y:S02]  /*0830*/  @!P1 LDG.E R20, [R28.64] ;  /* 0x000000061c149981 */ /* 0x0000e4000c1e1900 */
[----:B------:R-:W-:Y:S02]  /*0840*/  @!P5 LEA.HI.X R27, R22, c[0x0][0x174], R21, 0x1, P6 ;  /* 0x00005d00161bda11 */ /* 0x000fe400030f0c15 */
[----:B------:R-:W-:Y:S02]  /*0850*/  @!P4 IADD3 R21, R35, R25, RZ ;  /* 0x000000192315c210 */ /* 0x000fe40007ffe0ff */
[----:B------:R-:W-:-:S02]  /*0860*/  @!P4 LEA R24, P6, R34, c[0x0][0x170], 0x1 ;  /* 0x00005c002218ca11 */ /* 0x000fc400078c08ff */
[----:B------:R-:W-:Y:S02]  /*0870*/  @!P2 IADD3 R23, R31, R33, RZ ;  /* 0x000000211f17a210 */ /* 0x000fe40007ffe0ff */
[----:B------:R-:W-:Y:S02]  /*0880*/  @!P2 LEA R32, P1, R30, c[0x0][0x170], 0x1 ;  /* 0x00005c001e20aa11 */ /* 0x000fe400078208ff */
[----:B------:R-:W-:Y:S02]  /*0890*/  @!P4 LEA.HI.X R25, R34, c[0x0][0x174], R21, 0x1, P6 ;  /* 0x00005d002219ca11 */ /* 0x000fe400030f0c15 */
[----:B------:R-:W-:Y:S01]  /*08a0*/  @!P2 LEA.HI.X R33, R30, c[0x0][0x174], R23, 0x1, P1 ;  /* 0x00005d001e21aa11 */ /* 0x000fe200008f0c17 */
[----:B------:R-:W-:Y:S01]  /*08b0*/  @!P3 IMAD R30, R19, c[0x0][0x1c0], RZ ;  /* 0x00007000131eba24 */ /* 0x000fe200078e02ff */
[----:B------:R-:W-:Y:S02]  /*08c0*/  MOV R21, RZ ;  /* 0x000000ff00157202 */ /* 0x000fe40000000f00 */
[----:B------:R-:W-:Y:S01]  /*08d0*/  ISETP.GE.U32.AND P1, PT, R56, c[0x0][0x1c8], PT ;  /* 0x0000720038007a0c */ /* 0x000fe20003f26070 */
[----:B0-----:R-:W-:Y:S01]  /*08e0*/  @!P3 IMAD R29, R57, c[0x0][0x1c4], R30 ;  /* 0x00007100391dba24 */ /* 0x001fe200078e021e */
[----:B------:R-:W-:-:S02]  /*08f0*/  SHF.R.S32.HI R22, RZ, 0x1f, R56 ;  /* 0x0000001fff167819 */ /* 0x000fc40000011438 */
[----:B------:R-:W-:Y:S01]  /*0900*/  @!P3 MOV R30, R66 ;  /* 0x00000042001eb202 */ /* 0x000fe20000000f00 */
[----:B------:R0:W4:Y:S01]  /*0910*/  @!P5 LDG.E R21, [R26.64] ;  /* 0x000000061a15d981 */ /* 0x000122000c1e1900 */
[----:B------:R-:W-:Y:S02]  /*0920*/  @!P3 MOV R31, R69 ;  /* 0x00000045001fb202 */ /* 0x000fe40000000f00 */
[----:B------:R-:W-:Y:S02]  /*0930*/  ISETP.GE.U32.AND P5, PT, R53, c[0x0][0x1c8], PT ;  /* 0x0000720035007a0c */ /* 0x000fe40003fa6070 */
[----:B------:R-:W-:Y:S02]  /*0940*/  SHF.R.S32.HI R23, RZ, 0x1f, R53 ;  /* 0x0000001fff177819 */ /* 0x000fe40000011435 */
[----:B------:R-:W-:Y:S01]  /*0950*/  ISETP.GE.AND.EX P1, PT, R22, c[0x0][0x1cc], PT, P1 ;  /* 0x0000730016007a0c */ /* 0x000fe20003f26310 */
[----:B------:R-:W-:Y:S01]  /*0960*/  @!P3 IMAD.WIDE.U32 R30, R57, c[0x0][0x1c0], R30 ;  /* 0x00007000391eba25 */ /* 0x000fe200078e001e */
[----:B------:R-:W-:-:S02]  /*0970*/  ISETP.GE.AND.EX P5, PT, R23, c[0x0][0x1cc], PT, P5 ;  /* 0x0000730017007a0c */ /* 0x000fc40003fa6350 */
[C---:B------:R-:W-:Y:S02]  /*0980*/  ISETP.GT.U32.OR P1, PT, R0.reuse, 0x22f, P1 ;  /* 0x0000022f0000780c */ /* 0x040fe40000f24470 */
[----:B------:R-:W-:Y:S02]  /*0990*/  ISETP.GT.U32.OR P5, PT, R0, 0x22f, P5 ;  /* 0x0000022f0000780c */ /* 0x000fe40002fa4470 */
[----:B------:R-:W-:Y:S02]  /*09a0*/  @!P3 IADD3 R29, R31, R29, RZ ;  /* 0x0000001d1f1db210 */ /* 0x000fe40007ffe0ff */
[----:B------:R-:W-:-:S04]  /*09b0*/  @!P3 LEA R36, P6, R30, c[0x0][0x170], 0x1 ;  /* 0x00005c001e24ba11 */ /* 0x000fc800078c08ff */
[----:B------:R-:W-:Y:S02]  /*09c0*/  @!P3 LEA.HI.X R37, R30, c[0x0][0x174], R29, 0x1, P6 ;  /* 0x00005d001e25ba11 */ /* 0x000fe400030f0c1d */
[----:B------:R-:W-:Y:S01]  /*09d0*/  MOV R30, RZ ;  /* 0x000000ff001e7202 */ /* 0x000fe20000000f00 */
[----:B------:R-:W-:Y:S01]  /*09e0*/  CS2R R28, SRZ ;  /* 0x00000000001c7805 */ /* 0x000fe2000001ff00 */
[----:B------:R-:W-:Y:S01]  /*09f0*/  @!P1 MOV R34, R66 ;  /* 0x0000004200229202 */ /* 0x000fe20000000f00 */
[----:B0-----:R-:W-:Y:S01]  /*0a00*/  @!P1 IMAD R27, R22, c[0x0][0x1c0], RZ ;  /* 0x00007000161b9a24 */ /* 0x001fe200078e02ff */
[----:B------:R-:W-:Y:S02]  /*0a10*/  @!P1 MOV R35, R69 ;  /* 0x0000004500239202 */ /* 0x000fe40000000f00 */
[----:B------:R0:W5:Y:S01]  /*0a20*/  @!P3 LDG.E R30, [R36.64] ;  /* 0x00000006241eb981 */ /* 0x000162000c1e1900 */
[----:B------:R-:W-:Y:S01]  /*0a30*/  ISETP.GE.U32.AND P3, PT, R6, c[0x0][0x1c8], PT ;  /* 0x0000720006007a0c */ /* 0x000fe20003f66070 */
[----:B------:R-:W-:Y:S01]  /*0a40*/  @!P5 IMAD R26, R23, c[0x0][0x1c0], RZ ;  /* 0x00007000171ada24 */ /* 0x000fe200078e02ff */
[----:B------:R-:W-:Y:S01]  /*0a50*/  SHF.R.S32.HI R31, RZ, 0x1f, R6 ;  /* 0x0000001fff1f7819 */ /* 0x000fe20000011406 */
[----:B------:R1:W5:Y:S01]  /*0a60*/  @!P2 LDG.E R28, [R32.64] ;  /* 0x00000006201ca981 */ /* 0x000362000c1e1900 */
[----:B------:R-:W-:Y:S01]  /*0a70*/  ISETP.GE.U32.AND P2, PT, R7, c[0x0][0x1c8], PT ;  /* 0x0000720007007a0c */ /* 0x000fe20003f46070 */
[----:B------:R-:W-:-:S02]  /*0a80*/  @!P1 IMAD R27, R56, c[0x0][0x1c4], R27 ;  /* 0x00007100381b9a24 */ /* 0x000fc400078e021b */
[----:B------:R1:W5:Y:S01]  /*0a90*/  @!P4 LDG.E R29, [R24.64] ;  /* 0x00000006181dc981 */ /* 0x000362000c1e1900 */
[----:B0-----:R-:W-:Y:S02]  /*0aa0*/  @!P5 MOV R36, R66 ;  /* 0x000000420024d202 */ /* 0x001fe40000000f00 */
[----:B------:R-:W-:Y:S01]  /*0ab0*/  @!P5 MOV R37, R69 ;  /* 0x000000450025d202 */ /* 0x000fe20000000f00 */
[----:B------:R-:W-:Y:S01]  /*0ac0*/  @!P1 IMAD.WIDE.U32 R34, R56, c[0x0][0x1c0], R34 ;  /* 0x0000700038229a25 */ /* 0x000fe200078e0022 */
[----:B-1----:R-:W-:Y:S02]  /*0ad0*/  SHF.R.S32.HI R32, RZ, 0x1f, R7 ;  /* 0x0000001fff207819 */ /* 0x002fe40000011407 */
[----:B------:R-:W-:Y:S01]  /*0ae0*/  ISETP.GE.AND.EX P3, PT, R31, c[0x0][0x1cc], PT, P3 ;  /* 0x000073001f007a0c */ /* 0x000fe20003f66330 */
[C---:B------:R-:W-:Y:S02]  /*0af0*/  @!P5 IMAD R33, R53.reuse, c[0x0][0x1c4], R26 ;  /* 0x000071003521da24 */ /* 0x040fe400078e021a */
[----:B------:R-:W-:Y:S01]  /*0b00*/  @!P5 IMAD.WIDE.U32 R36, R53, c[0x0][0x1c0], R36 ;  /* 0x000070003524da25 */ /* 0x000fe200078e0024 */
[----:B------:R-:W-:-:S02]  /*0b10*/  ISETP.GE.AND.EX P2, PT, R32, c[0x0][0x1cc], PT, P2 ;  /* 0x0000730020007a0c */ /* 0x000fc40003f46320 */
[----:B------:R-:W-:Y:S02]  /*0b20*/  @!P1 IADD3 R25, R35, R27, RZ ;  /* 0x0000001b23199210 */ /* 0x000fe40007ffe0ff */
[----:B------:R-:W-:Y:S02]  /*0b30*/  @!P1 LEA R24, P6, R34, c[0x0][0x170], 0x1 ;  /* 0x00005c0022189a11 */ /* 0x000fe400078c08ff */
[C---:B------:R-:W-:Y:S02]  /*0b40*/  ISETP.GT.U32.OR P3, PT, R0.reuse, 0x22f, P3 ;  /* 0x0000022f0000780c */ /* 0x040fe40001f64470 */
[----:B------:R-:W-:Y:S02]  /*0b50*/  @!P5 IADD3 R27, R37, R33, RZ ;  /* 0x00000021251bd210 */ /* 0x000fe40007ffe0ff */
[----:B------:R-:W-:Y:S02]  /*0b60*/  MOV R33, RZ ;  /* 0x000000ff00217202 */ /* 0x000fe40000000f00 */
[----:B------:R-:W-:-:S02]  /*0b70*/  ISETP.GT.U32.OR P2, PT, R0, 0x22f, P2 ;  /* 0x0000022f0000780c */ /* 0x000fc40001744470 */
[----:B------:R-:W-:Y:S02]  /*0b80*/  @!P1 LEA.HI.X R25, R34, c[0x0][0x174], R25, 0x1, P6 ;  /* 0x00005d0022199a11 */ /* 0x000fe400030f0c19 */
[C---:B------:R-:W-:Y:S02]  /*0b90*/  @!P5 LEA R26, P4, R36.reuse, c[0x0][0x170], 0x1 ;  /* 0x00005c00241ada11 */ /* 0x040fe400078808ff */
[----:B------:R-:W-:Y:S01]  /*0ba0*/  SHF.R.S32.HI R35, RZ, 0x1f, R8 ;  /* 0x0000001fff237819 */ /* 0x000fe20000011408 */
[----:B------:R0:W5:Y:S01]  /*0bb0*/  @!P1 LDG.E R33, [R24.64] ;  /* 0x0000000618219981 */ /* 0x000162000c1e1900 */
[----:B------:R-:W-:Y:S02]  /*0bc0*/  @!P5 LEA.HI.X R27, R36, c[0x0][0x174], R27, 0x1, P4 ;  /* 0x00005d00241bda11 */ /* 0x000fe400020f0c1b */
[----:B------:R-:W-:Y:S02]  /*0bd0*/  ISETP.GE.U32.AND P4, PT, R8, c[0x0][0x1c8], PT ;  /* 0x0000720008007a0c */ /* 0x000fe40003f86070 */
[----:B------:R-:W-:-:S02]  /*0be0*/  ISETP.GE.U32.AND P1, PT, R9, c[0x0][0x1c8], PT ;  /* 0x0000720009007a0c */ /* 0x000fc40003f26070 */
[----:B------:R-:W-:Y:S01]  /*0bf0*/  SHF.R.S32.HI R36, RZ, 0x1f, R9 ;  /* 0x0000001fff247819 */ /* 0x000fe20000011409 */
[----:B------:R-:W-:Y:S01]  /*0c00*/  @!P3 IMAD R37, R31, c[0x0][0x1c0], RZ ;  /* 0x000070001f25ba24 */ /* 0x000fe200078e02ff */
[----:B------:R-:W-:Y:S02]  /*0c10*/  ISETP.GE.AND.EX P4, PT, R35, c[0x0][0x1cc], PT, P4 ;  /* 0x0000730023007a0c */ /* 0x000fe40003f86340 */
[-C--:B------:R-:W-:Y:S02]  /*0c20*/  @!P3 MOV R38, R66.reuse ;  /* 0x000000420026b202 */ /* 0x080fe40000000f00 */
[----:B------:R-:W-:Y:S02]  /*0c30*/  @!P3 MOV R39, R69 ;  /* 0x000000450027b202 */ /* 0x000fe40000000f00 */
[----:B------:R-:W-:Y:S01]  /*0c40*/  ISETP.GE.AND.EX P1, PT, R36, c[0x0][0x1cc], PT, P1 ;  /* 0x0000730024007a0c */ /* 0x000fe20003f26310 */
[----:B------:R-:W-:Y:S01]  /*0c50*/  @!P2 IMAD R40, R32, c[0x0][0x1c0], RZ ;  /* 0x000070002028aa24 */ /* 0x000fe200078e02ff */
[----:B0-----:R-:W-:-:S02]  /*0c60*/  @!P2 MOV R24, R66 ;  /* 0x000000420018a202 */ /* 0x001fc40000000f00 */
[----:B------:R-:W-:Y:S02]  /*0c70*/  @!P2 MOV R25, R69 ;  /* 0x000000450019a202 */ /* 0x000fe40000000f00 */
[----:B------:R-:W-:Y:S01]  /*0c80*/  MOV R34, RZ ;  /* 0x000000ff00227202 */ /* 0x000fe20000000f00 */
[----:B------:R-:W-:Y:S01]  /*0c90*/  @!P3 IMAD R37, R6, c[0x0][0x1c4], R37 ;  /* 0x000071000625ba24 */ /* 0x000fe200078e0225 */
[----:B------:R-:W-:Y:S01]  /*0ca0*/  ISETP.GT.U32.OR P4, PT, R0, 0x22f, P4 ;  /* 0x0000022f0000780c */ /* 0x000fe20002784470 */
[----:B------:R-:W-:Y:S01]  /*0cb0*/  @!P3 IMAD.WIDE.U32 R38, R6, c[0x0][0x1c0], R38 ;  /* 0x000070000626ba25 */ /* 0x000fe200078e0026 */
[----:B------:R-:W-:Y:S02]  /*0cc0*/  ISETP.GT.U32.OR P1, PT, R0, 0x22f, P1 ;  /* 0x0000022f0000780c */ /* 0x000fe40000f24470 */
[----:B------:R0:W5:Y:S01]  /*0cd0*/  @!P5 LDG.E R34, [R26.64] ;  /* 0x000000061a22d981 */ /* 0x000162000c1e1900 */
[C---:B------:R-:W-:Y:S02]  /*0ce0*/  @!P2 IMAD R41, R7.reuse, c[0x0][0x1c4], R40 ;  /* 0x000071000729aa24 */ /* 0x040fe400078e0228 */
[----:B------:R-:W-:-:S05]  /*0cf0*/  @!P2 IMAD.WIDE.U32 R24, R7, c[0x0][0x1c0], R24 ;  /* 0x000070000718aa25 */ /* 0x000fca00078e0018 */
[----:B------:R-:W-:Y:S02]  /*0d00*/  @!P2 IADD3 R25, R25, R41, RZ ;  /* 0x000000291919a210 */ /* 0x000fe40007ffe0ff */
[----:B0-----:R-:W-:Y:S02]  /*0d10*/  @!P3 IADD3 R27, R39, R37, RZ ;  /* 0x00000025271bb210 */ /* 0x001fe40007ffe0ff */
[----:B------:R-:W-:Y:S02]  /*0d20*/  @!P3 LEA R26, P5, R38, c[0x0][0x170], 0x1 ;  /* 0x00005c00261aba11 */ /* 0x000fe400078a08ff */
[----:B------:R-:W-:Y:S02]  /*0d30*/  @!P2 LEA R46, P6, R24, c[0x0][0x170], 0x1 ;  /* 0x00005c00182eaa11 */ /* 0x000fe400078c08ff */
[----:B------:R-:W-:Y:S02]  /*0d40*/  MOV R37, RZ ;  /* 0x000000ff00257202 */ /* 0x000fe40000000f00 */
[----:B------:R-:W-:-:S02]  /*0d50*/  @!P3 LEA.HI.X R27, R38, c[0x0][0x174], R27, 0x1, P5 ;  /* 0x00005d00261bba11 */ /* 0x000fc400028f0c1b */
[----:B------:R-:W-:Y:S02]  /*0d60*/  ISETP.GE.U32.AND P5, PT, R10, c[0x0][0x1c8], PT ;  /* 0x000072000a007a0c */ /* 0x000fe40003fa6070 */
[----:B------:R-:W-:Y:S01]  /*0d70*/  SHF.R.S32.HI R38, RZ, 0x1f, R10 ;  /* 0x0000001fff267819 */ /* 0x000fe2000001140a */
[----:B------:R0:W5:Y:S01]  /*0d80*/  @!P3 LDG.E R37, [R26.64] ;  /* 0x000000061a25b981 */ /* 0x000162000c1e1900 */
[----:B------:R-:W-:Y:S01]  /*0d90*/  @!P2 LEA.HI.X R47, R24, c[0x0][0x174], R25, 0x1, P6 ;  /* 0x00005d00182faa11 */ /* 0x000fe200030f0c19 */
[----:B------:R-:W-:Y:S02]  /*0da0*/  @!P4 IMAD R25, R35, c[0x0][0x1c0], RZ ;  /* 0x000070002319ca24 */ /* 0x000fe400078e02ff */
[----:B------:R-:W-:Y:S01]  /*0db0*/  @!P1 IMAD R24, R36, c[0x0][0x1c0], RZ ;  /* 0x0000700024189a24 */ /* 0x000fe200078e02ff */
[----:B------:R-:W-:Y:S01]  /*0dc0*/  ISETP.GE.AND.EX P3, PT, R38, c[0x0][0x1cc], PT, P5 ;  /* 0x0000730026007a0c */ /* 0x000fe20003f66350 */
[----:B------:R-:W-:Y:S01]  /*0dd0*/  @!P4 IMAD R41, R8, c[0x0][0x1c4], R25 ;  /* 0x000071000829ca24 */ /* 0x000fe200078e0219 */
[----:B------:R-:W-:Y:S01]  /*0de0*/  @!P4 MOV R42, R66 ;  /* 0x00000042002ac202 */ /* 0x000fe20000000f00 */
[----:B------:R-:W-:Y:S01]  /*0df0*/  @!P1 IMAD R45, R9, c[0x0][0x1c4], R24 ;  /* 0x00007100092d9a24 */ /* 0x000fe200078e0218 */
[----:B------:R-:W-:-:S02]  /*0e00*/  @!P4 MOV R43, R69 ;  /* 0x00000045002bc202 */ /* 0x000fc40000000f00 */
[----:B------:R-:W-:Y:S02]  /*0e10*/  @!P1 MOV R24, R66 ;  /* 0x0000004200189202 */ /* 0x000fe40000000f00 */
[----:B------:R-:W-:Y:S02]  /*0e20*/  @!P1 MOV R25, R69 ;  /* 0x0000004500199202 */ /* 0x000fe40000000f00 */
[----:B------:R-:W-:Y:S01]  /*0e30*/  ISETP.GT.U32.OR P3, PT, R0, 0x22f, P3 ;  /* 0x0000022f0000780c */ /* 0x000fe20001f64470 */
[----:B------:R-:W-:Y:S01]  /*0e40*/  @!P4 IMAD.WIDE.U32 R42, R8, c[0x0][0x1c0], R42 ;  /* 0x00007000082aca25 */ /* 0x000fe200078e002a */
[----:B------:R-:W-:-:S03]  /*0e50*/  MOV R39, RZ ;  /* 0x000000ff00277202 */ /* 0x000fc60000000f00 */
[----:B------:R-:W-:Y:S01]  /*0e60*/  @!P1 IMAD.WIDE.U32 R24, R9, c[0x0][0x1c0], R24 ;  /* 0x0000700009189a25 */ /* 0x000fe200078e0018 */
[----:B0-----:R-:W-:Y:S02]  /*0e70*/  @!P4 IADD3 R27, R43, R41, RZ ;  /* 0x000000292b1bc210 */ /* 0x001fe40007ffe0ff */
[----:B------:R-:W-:Y:S01]  /*0e80*/  @!P4 LEA R44, P5, R42, c[0x0][0x170], 0x1 ;  /* 0x00005c002a2cca11 */ /* 0x000fe200078a08ff */
[----:B------:R0:W5:Y:S01]  /*0e90*/  @!P2 LDG.E R39, [R46.64] ;  /* 0x000000062e27a981 */ /* 0x000162000c1e1900 */
[----:B------:R-:W-:Y:S02]  /*0ea0*/  @!P1 IADD3 R25, R25, R45, RZ ;  /* 0x0000002d19199210 */ /* 0x000fe40007ffe0ff */
[----:B------:R-:W-:Y:S02]  /*0eb0*/  @!P1 LEA R26, P6, R24, c[0x0][0x170], 0x1 ;  /* 0x00005c00181a9a11 */ /* 0x000fe400078c08ff */
[----:B------:R-:W-:Y:S02]  /*0ec0*/  @!P4 LEA.HI.X R45, R42, c[0x0][0x174], R27, 0x1, P5 ;  /* 0x00005d002a2dca11 */ /* 0x000fe400028f0c1b */
[----:B------:R-:W-:-:S02]  /*0ed0*/  ISETP.GE.U32.AND P2, PT, R11, c[0x0][0x1c8], PT ;  /* 0x000072000b007a0c */ /* 0x000fc40003f46070 */
[----:B------:R-:W-:Y:S02]  /*0ee0*/  SHF.R.S32.HI R40, RZ, 0x1f, R11 ;  /* 0x0000001fff287819 */ /* 0x000fe4000001140b */
[----:B------:R-:W-:Y:S01]  /*0ef0*/  @!P1 LEA.HI.X R27, R24, c[0x0][0x174], R25, 0x1, P6 ;  /* 0x00005d00181b9a11 */ /* 0x000fe200030f0c19 */
[----:B------:R-:W-:Y:S01]  /*0f00*/  @!P3 IMAD R25, R38, c[0x0][0x1c0], RZ ;  /* 0x000070002619ba24 */ /* 0x000fe200078e02ff */
[----:B------:R-:W-:Y:S02]  /*0f10*/  ISETP.GE.AND.EX P2, PT, R40, c[0x0][0x1cc], PT, P2 ;  /* 0x0000730028007a0c */ /* 0x000fe40003f46320 */
[----:B------:R-:W-:Y:S01]  /*0f20*/  @!P3 MOV R24, R66 ;  /* 0x000000420018b202 */ /* 0x000fe20000000f00 */
[----:B------:R-:W-:Y:S01]  /*0f30*/  @!P3 IMAD R43, R10, c[0x0][0x1c4], R25 ;  /* 0x000071000a2bba24 */ /* 0x000fe200078e0219 */
[----:B------:R-:W-:Y:S02]  /*0f40*/  @!P3 MOV R25, R69 ;  /* 0x000000450019b202 */ /* 0x000fe40000000f00 */
[----:B------:R-:W-:-:S02]  /*0f50*/  MOV R41, RZ ;  /* 0x000000ff00297202 */ /* 0x000fc40000000f00 */
[----:B------:R-:W-:Y:S01]  /*0f60*/  ISETP.GT.U32.OR P2, PT, R0, 0x22f, P2 ;  /* 0x0000022f0000780c */ /* 0x000fe20001744470 */
[----:B------:R-:W-:Y:S01]  /*0f70*/  @!P3 IMAD.WIDE.U32 R24, R10, c[0x0][0x1c0], R24 ;  /* 0x000070000a18ba25 */ /* 0x000fe200078e0018 */
[----:B------:R-:W-:Y:S02]  /*0f80*/  MOV R42, RZ ;  /* 0x000000ff002a7202 */ /* 0x000fe40000000f00 */
[----:B------:R1:W5:Y:S02]  /*0f90*/  @!P4 LDG.E R41, [R44.64] ;  /* 0x000000062c29c981 */ /* 0x000364000c1e1900 */
[----:B------:R-:W-:Y:S02]  /*0fa0*/  @!P3 IADD3 R25, R25, R43, RZ ;  /* 0x0000002b1919b210 */ /* 0x000fe40007ffe0ff */
[----:B0-----:R-:W-:Y:S01]  /*0fb0*/  @!P3 LEA R46, P4, R24, c[0x0][0x170], 0x1 ;  /* 0x00005c00182eba11 */ /* 0x001fe200078808ff */
[----:B------:R0:W5:Y:S01]  /*0fc0*/  @!P1 LDG.E R42, [R26.64] ;  /* 0x000000061a2a9981 */ /* 0x000162000c1e1900 */
[----:B------:R-:W-:-:S02]  /*0fd0*/  ISETP.GE.U32.AND P1, PT, R12, c[0x0][0x1c8], PT ;  /* 0x000072000c007a0c */ /* 0x000fc40003f26070 */
[----:B------:R-:W-:Y:S01]  /*0fe0*/  @!P3 LEA.HI.X R47, R24, c[0x0][0x174], R25, 0x1, P4 ;  /* 0x00005d00182fba11 */ /* 0x000fe200020f0c19 */
[----:B------:R-:W-:Y:S01]  /*0ff0*/  @!P2 IMAD R48, R40, c[0x0][0x1c0], RZ ;  /* 0x000070002830aa24 */ /* 0x000fe200078e02ff */
[----:B------:R-:W-:Y:S02]  /*1000*/  SHF.R.S32.HI R43, RZ, 0x1f, R12 ;  /* 0x0000001fff2b7819 */ /* 0x000fe4000001140c */
[----:B------:R-:W-:Y:S02]  /*1010*/  @!P2 MOV R24, R66 ;  /* 0x000000420018a202 */ /* 0x000fe40000000f00 */
[----:B------:R-:W-:Y:S02]  /*1020*/  @!P2 MOV R25, R69 ;  /* 0x000000450019a202 */ /* 0x000fe40000000f00 */
[----:B-1----:R-:W-:Y:S01]  /*1030*/  MOV R44, RZ ;  /* 0x000000ff002c7202 */ /* 0x002fe20000000f00 */
[----:B------:R-:W-:Y:S01]  /*1040*/  @!P2 IMAD R45, R11, c[0x0][0x1c4], R48 ;  /* 0x000071000b2daa24 */ /* 0x000fe200078e0230 */
[----:B------:R-:W-:Y:S01]  /*1050*/  ISETP.GE.AND.EX P1, PT, R43, c[0x0][0x1cc], PT, P1 ;  /* 0x000073002b007a0c */ /* 0x000fe20003f26310 */
[----:B------:R-:W-:-:S03]  /*1060*/  @!P2 IMAD.WIDE.U32 R24, R11, c[0x0][0x1c0], R24 ;  /* 0x000070000b18aa25 */ /* 0x000fc600078e0018 */
[----:B------:R-:W-:Y:S01]  /*1070*/  ISETP.GT.U32.OR P1, PT, R0, 0x22f, P1 ;  /* 0x0000022f0000780c */ /* 0x000fe20000f24470 */
[----:B------:R1:W5:Y:S01]  /*1080*/  @!P3 LDG.E R44, [R46.64] ;  /* 0x000000062e2cb981 */ /* 0x000362000c1e1900 */
[----:B------:R-:W-:Y:S02]  /*1090*/  @!P2 IADD3 R25, R25, R45, RZ ;  /* 0x0000002d1919a210 */ /* 0x000fe40007ffe0ff */
[C---:B------:R-:W-:Y:S02]  /*10a0*/  @!P2 LEA R48, P3, R24.reuse, c[0x0][0x170], 0x1 ;  /* 0x00005c001830aa11 */ /* 0x040fe400078608ff */
[----:B------:R-:W-:Y:S02]  /*10b0*/  MOV R45, RZ ;  /* 0x000000ff002d7202 */ /* 0x000fe40000000f00 */
[----:B------:R-:W-:-:S05]  /*10c0*/  @!P2 LEA.HI.X R49, R24, c[0x0][0x174], R25, 0x1, P3 ;  /* 0x00005d001831aa11 */ /* 0x000fca00018f0c19 */
[----:B------:R3:W5:Y:S01]  /*10d0*/  @!P2 LDG.E R45, [R48.64] ;  /* 0x00000006302da981 */ /* 0x000762000c1e1900 */
[----:B0-----:R-:W-:Y:S01]  /*10e0*/  @!P1 MOV R26, R66 ;  /* 0x00000042001a9202 */ /* 0x001fe20000000f00 */
[----:B------:R-:W-:Y:S01]  /*10f0*/  @!P1 IMAD R25, R43, c[0x0][0x1c0], RZ ;  /* 0x000070002b199a24 */ /* 0x000fe200078e02ff */
[----:B------:R-:W-:-:S03]  /*1100*/  @!P1 MOV R27, R69 ;  /* 0x00000045001b9202 */ /* 0x000fc60000000f00 */
[C---:B------:R-:W-:Y:S02]  /*1110*/  @!P1 IMAD R25, R12.reuse, c[0x0][0x1c4], R25 ;  /* 0x000071000c199a24 */ /* 0x040fe400078e0219 */
[----:B------:R-:W-:Y:S01]  /*1120*/  @!P1 IMAD.WIDE.U32 R26, R12, c[0x0][0x1c0], R26 ;  /* 0x000070000c1a9a25 */ /* 0x000fe200078e001a */
[----:B-1----:R-:W-:-:S04]  /*1130*/  MOV R46, RZ ;  /* 0x000000ff002e7202 */ /* 0x002fc80000000f00 */
[----:B------:R-:W-:Y:S02]  /*1140*/  @!P1 IADD3 R25, R27, R25, RZ ;  /* 0x000000191b199210 */ /* 0x000fe40007ffe0ff */
[----:B------:R-:W-:-:S04]  /*1150*/  @!P1 LEA R24, P2, R26, c[0x0][0x170], 0x1 ;  /* 0x00005c001a189a11 */ /* 0x000fc800078408ff */
[----:B------:R-:W-:-:S05]  /*1160*/  @!P1 LEA.HI.X R25, R26, c[0x0][0x174], R25, 0x1, P2 ;  /* 0x00005d001a199a11 */ /* 0x000fca00010f0c19 */
[----:B------:R4:W5:Y:S01]  /*1170*/  @!P1 LDG.E R46, [R24.64] ;  /* 0x00000006182e9981 */ /* 0x000962000c1e1900 */
[--C-:B--2---:R-:W-:Y:S02]  /*1180*/  HADD2.F32 R27, -RZ, R18.reuse.H1_H1 ;  /* 0x30000012ff1b7230 */ /* 0x104fe40000004100 */
[----:B------:R-:W-:-:S03]  /*1190*/  HADD2.F32 R26, -RZ, R18.H0_H0 ;  /* 0x20000012ff1a7230 */ /* 0x000fc60000004100 */
[----:B------:R-:W-:Y:S02]  /*11a0*/  FMUL.FTZ R47, R27, R27 ;  /* 0x0000001b1b2f7220 */ /* 0x000fe40000410000 */
[C---:B------:R-:W-:Y:S02]  /*11b0*/  FADD.FTZ R27, R26.reuse, R27 ;  /* 0x0000001b1a1b7221 */ /* 0x040fe40000010000 */
[----:B------:R-:W-:Y:S01]  /*11c0*/  FFMA.FTZ R47, R26, R26, R47 ;  /* 0x0000001a1a2f7223 */ /* 0x000fe2000001002f */
[--C-:B---3--:R-:W-:Y:S02]  /*11d0*/  HADD2.F32 R49, -RZ, R20.reuse.H1_H1 ;  /* 0x30000014ff317230 */ /* 0x108fe40000004100 */
[----:B------:R-:W-:-:S03]  /*11e0*/  HADD2.F32 R26, -RZ, R20.H0_H0 ;  /* 0x20000014ff1a7230 */ /* 0x000fc60000004100 */
[----:B------:R-:W-:Y:S02]  /*11f0*/  FMUL.FTZ R51, R49, R49 ;  /* 0x0000003131337220 */ /* 0x000fe40000410000 */
[C---:B------:R-:W-:Y:S02]  /*1200*/  FADD.FTZ R48, R26.reuse, R49 ;  /* 0x000000311a307221 */ /* 0x040fe40000010000 */
[----:B------:R-:W-:Y:S02]  /*1210*/  FFMA.FTZ R26, R26, R26, R51 ;  /* 0x0000001a1a1a7223 */ /* 0x000fe40000010033 */
[----:B------:R-:W-:Y:S02]  /*1220*/  FADD.FTZ R47, RZ, R47 ;  /* 0x0000002fff2f7221 */ /* 0x000fe40000010000 */
[----:B------:R-:W-:Y:S02]  /*1230*/  FADD.FTZ R27, RZ, R27 ;  /* 0x0000001bff1b7221 */ /* 0x000fe40000010000 */
[----:B------:R-:W-:Y:S01]  /*1240*/  FADD.FTZ R26, R47, R26 ;  /* 0x0000001a2f1a7221 */ /* 0x000fe20000010000 */
[----:B----4-:R-:W-:-:S02]  /*1250*/  HADD2.F32 R25, -RZ, R21.H1_H1 ;  /* 0x30000015ff197230 */ /* 0x010fc40000004100 */
[----:B------:R-:W-:Y:S01]  /*1260*/  HADD2.F32 R24, -RZ, R21.H0_H0 ;  /* 0x20000015ff187230 */ /* 0x000fe20000004100 */
[----:B------:R-:W-:Y:S02]  /*1270*/  FADD.FTZ R27, R27, R48 ;  /* 0x000000301b1b7221 */ /* 0x000fe40000010000 */
[----:B------:R-:W-:Y:S02]  /*1280*/  FMUL.FTZ R47, R25, R25 ;  /* 0x00000019192f7220 */ /* 0x000fe40000410000 */
[C---:B------:R-:W-:Y:S02]  /*1290*/  FADD.FTZ R48, R24.reuse, R25 ;  /* 0x0000001918307221 */ /* 0x040fe40000010000 */
[----:B------:R-:W-:-:S04]  /*12a0*/  FFMA.FTZ R47, R24, R24, R47 ;  /* 0x00000018182f7223 */ /* 0x000fc8000001002f */
[----:B------:R-:W-:Y:S02]  /*12b0*/  FADD.FTZ R26, R26, R47 ;  /* 0x0000002f1a1a7221 */ /* 0x000fe40000010000 */
[----:B------:R-:W-:Y:S01]  /*12c0*/  FADD.FTZ R27, R27, R48 ;  /* 0x000000301b1b7221 */ /* 0x000fe20000010000 */
[--C-:B-----5:R-:W-:Y:S02]  /*12d0*/  HADD2.F32 R25, -RZ, R28.reuse.H1_H1 ;  /* 0x3000001cff197230 */ /* 0x120fe40000004100 */
[----:B------:R-:W-:-:S03]  /*12e0*/  HADD2.F32 R24, -RZ, R28.H0_H0 ;  /* 0x2000001cff187230 */ /* 0x000fc60000004100 */
[----:B------:R-:W-:Y:S02]  /*12f0*/  FMUL.FTZ R47, R25, R25 ;  /* 0x00000019192f7220 */ /* 0x000fe40000410000 */
[C---:B------:R-:W-:Y:S01]  /*1300*/  FADD.FTZ R48, R24.reuse, R25 ;  /* 0x0000001918307221 */ /* 0x040fe20000010000 */
[--C-:B------:R-:W-:Y:S01]  /*1310*/  HADD2.F32 R25, -RZ, R29.reuse.H1_H1 ;  /* 0x3000001dff197230 */ /* 0x100fe20000004100 */
[----:B------:R-:W-:Y:S01]  /*1320*/  FFMA.FTZ R47, R24, R24, R47 ;  /* 0x00000018182f7223 */ /* 0x000fe2000001002f */
[----:B------:R-:W-:-:S03]  /*1330*/  HADD2.F32 R24, -RZ, R29.H0_H0 ;  /* 0x2000001dff187230 */ /* 0x000fc60000004100 */
[----:B------:R-:W-:Y:S02]  /*1340*/  FADD.FTZ R26, R26, R47 ;  /* 0x0000002f1a1a7221 */ /* 0x000fe40000010000 */
[----:B------:R-:W-:Y:S02]  /*1350*/  FMUL.FTZ R47, R25, R25 ;  /* 0x00000019192f7220 */ /* 0x000fe40000410000 */
[----:B------:R-:W-:Y:S02]  /*1360*/  FADD.FTZ R27, R27, R48 ;  /* 0x000000301b1b7221 */ /* 0x000fe40000010000 */
[C---:B------:R-:W-:Y:S01]  /*1370*/  FADD.FTZ R48, R24.reuse, R25 ;  /* 0x0000001918307221 */ /* 0x040fe20000010000 */
[--C-:B------:R-:W-:Y:S01]  /*1380*/  HADD2.F32 R25, -RZ, R30.reuse.H1_H1 ;  /* 0x3000001eff197230 */ /* 0x100fe20000004100 */
[----:B------:R-:W-:Y:S01]  /*1390*/  FFMA.FTZ R47, R24, R24, R47 ;  /* 0x00000018182f7223 */ /* 0x000fe2000001002f */
[----:B------:R-:W-:-:S03]  /*13a0*/  HADD2.F32 R24, -RZ, R30.H0_H0 ;  /* 0x2000001eff187230 */ /* 0x000fc60000004100 */
[----:B------:R-:W-:Y:S02]  /*13b0*/  FADD.FTZ R26, R26, R47 ;  /* 0x0000002f1a1a7221 */ /* 0x000fe40000010000 */
[----:B------:R-:W-:Y:S02]  /*13c0*/  FMUL.FTZ R47, R25, R25 ;  /* 0x00000019192f7220 */ /* 0x000fe40000410000 */
[----:B------:R-:W-:Y:S02]  /*13d0*/  FADD.FTZ R27, R27, R48 ;  /* 0x000000301b1b7221 */ /* 0x000fe40000010000 */
[C---:B------:R-:W-:Y:S02]  /*13e0*/  FADD.FTZ R48, R24.reuse, R25 ;  /* 0x0000001918307221 */ /* 0x040fe40000010000 */
[----:B------:R-:W-:Y:S01]  /*13f0*/  FFMA.FTZ R47, R24, R24, R47 ;  /* 0x00000018182f7223 */ /* 0x000fe2000001002f */
[--C-:B------:R-:W-:Y:S02]  /*1400*/  HADD2.F32 R25, -RZ, R33.reuse.H1_H1 ;  /* 0x30000021ff197230 */ /* 0x100fe40000004100 */
[----:B------:R-:W-:Y:S01]  /*1410*/  HADD2.F32 R24, -RZ, R33.H0_H0 ;  /* 0x20000021ff187230 */ /* 0x000fe20000004100 */
[----:B------:R-:W-:-:S02]  /*1420*/  FADD.FTZ R26, R26, R47 ;  /* 0x0000002f1a1a7221 */ /* 0x000fc40000010000 */
[----:B------:R-:W-:Y:S02]  /*1430*/  FMUL.FTZ R47, R25, R25 ;  /* 0x00000019192f7220 */ /* 0x000fe40000410000 */
[----:B------:R-:W-:Y:S02]  /*1440*/  FADD.FTZ R27, R27, R48 ;  /* 0x000000301b1b7221 */ /* 0x000fe40000010000 */
[C---:B------:R-:W-:Y:S02]  /*1450*/  FADD.FTZ R48, R24.reuse, R25 ;  /* 0x0000001918307221 */ /* 0x040fe40000010000 */
[----:B------:R-:W-:-:S04]  /*1460*/  FFMA.FTZ R47, R24, R24, R47 ;  /* 0x00000018182f7223 */ /* 0x000fc8000001002f */
[----:B------:R-:W-:Y:S02]  /*1470*/  FADD.FTZ R26, R26, R47 ;  /* 0x0000002f1a1a7221 */ /* 0x000fe40000010000 */
[----:B------:R-:W-:Y:S01]  /*1480*/  FADD.FTZ R27, R27, R48 ;  /* 0x000000301b1b7221 */ /* 0x000fe20000010000 */
[--C-:B------:R-:W-:Y:S02]  /*1490*/  HADD2.F32 R25, -RZ, R34.reuse.H1_H1 ;  /* 0x30000022ff197230 */ /* 0x100fe40000004100 */
[----:B------:R-:W-:-:S03]  /*14a0*/  HADD2.F32 R24, -RZ, R34.H0_H0 ;  /* 0x20000022ff187230 */ /* 0x000fc60000004100 */
[----:B------:R-:W-:Y:S02]  /*14b0*/  FMUL.FTZ R47, R25, R25 ;  /* 0x00000019192f7220 */ /* 0x000fe40000410000 */
        /* <DEDUP_REMOVED lines=42> */
[C---:B------:R-:W-:Y:S01]  /*1760*/  FADD.FTZ R48, R24.reuse, R25 ;  /* 0x0000001918307221 */ /* 0x040fe20000010000 */
[----:B------:R-:W-:Y:S01]  /*1770*/  ISETP.GE.U32.AND P1, PT, R13, c[0x0][0x1c8], PT ;  /* 0x000072000d007a0c */ /* 0x000fe20003f26070 */
[----:B------:R-:W-:Y:S01]  /*1780*/  FFMA.FTZ R25, R24, R24, R47 ;  /* 0x0000001818197223 */ /* 0x000fe2000001002f */
[----:B------:R-:W-:-:S04]  /*1790*/  SHF.R.S32.HI R47, RZ, 0x1f, R13 ;  /* 0x0000001fff2f7819 */ /* 0x000fc8000001140d */
[----:B------:R-:W-:Y:S01]  /*17a0*/  ISETP.GE.AND.EX P1, PT, R47, c[0x0][0x1cc], PT, P1 ;  /* 0x000073002f007a0c */ /* 0x000fe20003f26310 */
[----:B------:R-:W-:-:S03]  /*17b0*/  FADD.FTZ R49, R26, R25 ;  /* 0x000000191a317221 */ /* 0x000fc60000010000 */
[----:B------:R-:W-:Y:S01]  /*17c0*/  ISETP.GT.U32.OR P1, PT, R0, 0x22f, P1 ;  /* 0x0000022f0000780c */ /* 0x000fe20000f24470 */
[--C-:B------:R-:W-:Y:S01]  /*17d0*/  HADD2.F32 R25, -RZ, R46.reuse.H1_H1 ;  /* 0x3000002eff197230 */ /* 0x100fe20000004100 */
[----:B------:R-:W-:Y:S01]  /*17e0*/  FADD.FTZ R48, R27, R48 ;  /* 0x000000301b307221 */ /* 0x000fe20000010000 */
[----:B------:R-:W-:-:S03]  /*17f0*/  HADD2.F32 R24, -RZ, R46.H0_H0 ;  /* 0x2000002eff187230 */ /* 0x000fc60000004100 */
[----:B------:R-:W-:Y:S02]  /*1800*/  FMUL.FTZ R27, R25, R25 ;  /* 0x00000019191b7220 */ /* 0x000fe40000410000 */
[C---:B------:R-:W-:Y:S02]  /*1810*/  FADD.FTZ R25, R24.reuse, R25 ;  /* 0x0000001918197221 */ /* 0x040fe40000010000 */
[----:B------:R-:W-:-:S03]  /*1820*/  FFMA.FTZ R54, R24, R24, R27 ;  /* 0x0000001818367223 */ /* 0x000fc6000001001b */
[----:B------:R-:W-:Y:S01]  /*1830*/  @!P1 MOV R26, R66 ;  /* 0x00000042001a9202 */ /* 0x000fe20000000f00 */
[----:B------:R-:W-:Y:S01]  /*1840*/  @!P1 IMAD R24, R47, c[0x0][0x1c0], RZ ;  /* 0x000070002f189a24 */ /* 0x000fe200078e02ff */
[----:B------:R-:W-:-:S03]  /*1850*/  @!P1 MOV R27, R69 ;  /* 0x00000045001b9202 */ /* 0x000fc60000000f00 */
[C---:B------:R-:W-:Y:S02]  /*1860*/  @!P1 IMAD R51, R13.reuse, c[0x0][0x1c4], R24 ;  /* 0x000071000d339a24 */ /* 0x040fe400078e0218 */
[----:B------:R-:W-:-:S04]  /*1870*/  @!P1 IMAD.WIDE.U32 R26, R13, c[0x0][0x1c0], R26 ;  /* 0x000070000d1a9a25 */ /* 0x000fc800078e001a */
[----:B------:R-:W-:Y:S01]  /*1880*/  FADD.FTZ R48, R48, R25 ;  /* 0x0000001930307221 */ /* 0x000fe20000010000 */
[----:B------:R-:W-:Y:S02]  /*1890*/  @!P1 IADD3 R25, R27, R51, RZ ;  /* 0x000000331b199210 */ /* 0x000fe40007ffe0ff */
[C---:B------:R-:W-:Y:S02]  /*18a0*/  @!P1 LEA R24, P2, R26.reuse, c[0x0][0x170], 0x1 ;  /* 0x00005c001a189a11 */ /* 0x040fe400078408ff */
        /* <DEDUP_REMOVED lines=8> */
[--C-:B--2---:R-:W-:Y:S02]  /*1930*/  HADD2.F32 R27, -RZ, R52.reuse.H1_H1 ;  /* 0x30000034ff1b7230 */ /* 0x104fe40000004100 */
[----:B------:R-:W-:-:S03]  /*1940*/  HADD2.F32 R26, -RZ, R52.H0_H0 ;  /* 0x20000034ff1a7230 */ /* 0x000fc60000004100 */
[----:B------:R-:W-:Y:S02]  /*1950*/  FMUL.FTZ R51, R27, R27 ;  /* 0x0000001b1b337220 */ /* 0x000fe40000410000 */
[C---:B------:R-:W-:Y:S02]  /*1960*/  FADD.FTZ R27, R26.reuse, R27 ;  /* 0x0000001b1a1b7221 */ /* 0x040fe40000010000 */
[----:B------:R-:W-:Y:S01]  /*1970*/  FFMA.FTZ R26, R26, R26, R51 ;  /* 0x0000001a1a1a7223 */ /* 0x000fe20000010033 */
[----:B------:R-:W-:-:S05]  /*1980*/  MOV R51, 0xffffffe0 ;  /* 0xffffffe000337802 */ /* 0x000fca0000000f00 */
        /* <DEDUP_REMOVED lines=81> */
.L_x_3842:
[----:B------:R-:W-:Y:S05]  /*1ea0*/  BSYNC B0 ;  /* 0x0000000000007941 */ /* 0x000fea0003800000 */
.L_x_3841:
        /* <DEDUP_REMOVED lines=25> */
.L_x_3845:
[----:B------:R-:W2:Y:S01]  /*2040*/  LDG.E.STRONG.GPU R26, [R24.64] ;  /* 0x00000006181a7981 */ /* 0x000ea2000c1ef900 */
[----:B------:R-:W-:Y:S01]  /*2050*/  YIELD ;  /* 0x0000000000007946 */ /* 0x000fe20003800000 */
[----:B--2---:R-:W-:Y:S01]  /*2060*/  ISETP.NE.AND P1, PT, R26, R27, PT ;  /* 0x0000001b1a00720c */ /* 0x004fe20003f25270 */
[----:B------:R-:W-:-:S12]  /*2070*/  CCTL.IVALL ;  /* 0x00000000ff00798f */ /* 0x000fd80002000000 */
[----:B------:R-:W-:Y:S05]  /*2080*/  @P1 BRA `(.L_x_3845) ;  /* 0xffffffb000001947 */ /* 0x000fea000383ffff */
.L_x_3844:
        /* <DEDUP_REMOVED lines=11> */
.L_x_3847:
        /* <DEDUP_REMOVED lines=59> */
.L_x_3846:
        /* <DEDUP_REMOVED lines=19> */
.L_x_3849:
[----:B------:R-:W-:Y:S05]  /*2620*/  BSYNC B0 ;  /* 0x0000000000007941 */ /* 0x000fea0003800000 */
.L_x_3848:
        /* <DEDUP_REMOVED lines=30> */
.L_x_3843:
        /* <DEDUP_REMOVED lines=16> */
[----:B-1----:R-:W-:Y:S01]  /*2910*/  MOV R54, 0x3f800000 ;  /* 0x3f80000000367802 */ /* 0x002fe20000000f00 */
[----:B0-----:R-:W-:Y:S01]  /*2920*/  HADD2.F32 R49, -RZ, R18.H0_H0 ;  /* 0x20000012ff317230 */ /* 0x001fe20000004100 */
[----:B------:R-:W-:Y:S01]  /*2930*/  ISETP.NE.AND P6, PT, RZ, UR5, PT ;  /* 0x00000005ff007c0c */ /* 0x000fe2000bfc5270 */
[----:B------:R-:W0:Y:S02]  /*2940*/  LDS.64 R50, [0xb0] ;  /* 0x0000b000ff327984 */ /* 0x000e240000000a00 */
[----:B0-----:R-:W-:-:S04]  /*2950*/  FMUL.FTZ R72, R50, c[0x0][0x1f4] ;  /* 0x00007d0032487a20 */ /* 0x001fc80000410000 */
[----:B------:R-:W-:Y:S02]  /*2960*/  FMUL.FTZ R50, R72, R72 ;  /* 0x0000004848327220 */ /* 0x000fe40000410000 */
[----:B------:R-:W-:Y:S02]  /*2970*/  FADD.FTZ R49, R49, -R72 ;  /* 0x8000004831317221 */ /* 0x000fe40000010000 */
[----:B------:R-:W-:Y:S01]  /*2980*/  FFMA.FTZ R50, R51, c[0x0][0x1f4], -R50 ;  /* 0x00007d0033327a23 */ /* 0x000fe20000010832 */
[----:B------:R-:W-:-:S04]  /*2990*/  HADD2.F32 R51, -RZ, R18.H1_H1 ;  /* 0x30000012ff337230 */ /* 0x000fc80000004100 */
        /* <DEDUP_REMOVED lines=19> */
.L_x_3850:
[----:B------:R-:W-:Y:S01]  /*2ad0*/  BSSY B0, `(.L_x_3851) ;  /* 0x000000c000007945 */ /* 0x000fe20003800000 */
[----:B------:R-:W-:Y:S05]  /*2ae0*/  @!P0 BRA `(.L_x_3852) ;  /* 0x000000a000008947 */ /* 0x000fea0003800000 */
[----:B------:R-:W-:Y:S01]  /*2af0*/  F2FP.PACK_AB R55, R18, R49 ;  /* 0x000000311237723e */ /* 0x000fe200000000ff */
        /* <DEDUP_REMOVED lines=9> */
.L_x_3852:
[----:B------:R-:W-:Y:S05]  /*2b90*/  BSYNC B0 ;  /* 0x0000000000007941 */ /* 0x000fea0003800000 */
.L_x_3851:
[--C-:B------:R-:W-:Y:S01]  /*2ba0*/  HADD2.F32 R49, -RZ, R20.reuse.H0_H0 ;  /* 0x20000014ff317230 */ /* 0x100fe20000004100 */
[----:B------:R-:W-:Y:S01]  /*2bb0*/  ISETP.GE.U32.AND P1, PT, R61, c[0x0][0x1c8], PT ;  /* 0x000072003d007a0c */ /* 0x000fe20003f26070 */
[----:B0-----:R-:W-:-:S03]  /*2bc0*/  HADD2.F32 R51, -RZ, R20.H1_H1 ;  /* 0x30000014ff337230 */ /* 0x001fc60000004100 */
[--C-:B------:R-:W-:Y:S01]  /*2bd0*/  FADD.FTZ R49, R49, -R72.reuse ;  /* 0x8000004831317221 */ /* 0x100fe20000010000 */
[----:B------:R-:W-:Y:S01]  /*2be0*/  ISETP.GE.AND.EX P1, PT, R14, c[0x0][0x1cc], PT, P1 ;  /* 0x000073000e007a0c */ /* 0x000fe20003f26310 */
[----:B------:R-:W-:Y:S02]  /*2bf0*/  FADD.FTZ R51, R51, -R72 ;  /* 0x8000004833337221 */ /* 0x000fe40000010000 */
[-C--:B------:R-:W-:Y:S01]  /*2c00*/  FMUL.FTZ R49, R49, R54.reuse ;  /* 0x0000003631317220 */ /* 0x080fe20000410000 */
[----:B------:R-:W-:Y:S01]  /*2c10*/  ISETP.GT.U32.OR P1, PT, R0, 0x22f, P1 ;  /* 0x0000022f0000780c */ /* 0x000fe20000f24470 */
[----:B------:R-:W-:Y:S02]  /*2c20*/  FMUL.FTZ R18, R51, R54 ;  /* 0x0000003633127220 */ /* 0x000fe40000410000 */
[----:B------:R-:W-:Y:S02]  /*2c30*/  FFMA.FTZ R49, R24, R49, R26 ;  /* 0x0000003118317223 */ /* 0x000fe4000001001a */
[----:B------:R-:W-:Y:S01]  /*2c40*/  FFMA.FTZ R18, R25, R18, R27 ;  /* 0x0000001219127223 */ /* 0x000fe2000001001b */
        /* <DEDUP_REMOVED lines=11> */
.L_x_3853:
[----:B------:R-:W-:Y:S01]  /*2d00*/  BSSY B0, `(.L_x_3854) ;  /* 0x000000c000007945 */ /* 0x000fe20003800000 */
[----:B------:R-:W-:Y:S05]  /*2d10*/  @P1 BRA `(.L_x_3855) ;  /* 0x000000a000001947 */ /* 0x000fea0003800000 */
        /* <DEDUP_REMOVED lines=10> */
.L_x_3855:
[----:B------:R-:W-:Y:S05]  /*2dc0*/  BSYNC B0 ;  /* 0x0000000000007941 */ /* 0x000fea0003800000 */
.L_x_3854:
        /* <DEDUP_REMOVED lines=22> */
.L_x_3856:
[----:B------:R-:W-:Y:S01]  /*2f30*/  BSSY B0, `(.L_x_3857) ;  /* 0x000000c000007945 */ /* 0x000fe20003800000 */
[----:B------:R-:W-:Y:S05]  /*2f40*/  @P1 BRA `(.L_x_3858) ;  /* 0x000000a000001947 */ /* 0x000fea0003800000 */
[----:B------:R-:W-:Y:S01]  /*2f50*/  IMAD R15, R15, c[0x0][0x1c0], RZ ;  /* 0x000070000f0f7a24 */ /* 0x000fe200078e02ff */
[----:B------:R-:W-:Y:S02]  /*2f60*/  MOV R14, R66 ;  /* 0x00000042000e7202 */ /* 0x000fe40000000f00 */
        /* <DEDUP_REMOVED lines=8> */
.L_x_3858:
[----:B------:R-:W-:Y:S05]  /*2ff0*/  BSYNC B0 ;  /* 0x0000000000007941 */ /* 0x000fea0003800000 */
.L_x_3857:
        /* <DEDUP_REMOVED lines=22> */
.L_x_3859:
        /* <DEDUP_REMOVED lines=12> */
.L_x_3861:
[----:B------:R-:W-:Y:S05]  /*3220*/  BSYNC B0 ;  /* 0x0000000000007941 */ /* 0x000fea0003800000 */
.L_x_3860:
[--C-:B------:R-:W-:Y:S01]  /*3230*/  HADD2.F32 R15, -RZ, R29.reuse.H0_H0 ;  /* 0x2000001dff0f7230 */ /* 0x100fe20000004100 */
[----:B------:R-:W-:Y:S01]  /*3240*/  ISETP.GE.U32.AND P1, PT, R58, c[0x0][0x1c8], PT ;  /* 0x000072003a007a0c */ /* 0x000fe20003f26070 */
[----:B0-----:R-:W-:Y:S01]  /*3250*/  HADD2.F32 R21, -RZ, R29.H1_H1 ;  /* 0x3000001dff157230 */ /* 0x001fe20000004100 */
[----:B------:R-:W-:Y:S01]  /*3260*/  ISETP.GE.U32.AND P2, PT, R57, c[0x0][0x1c8], PT ;  /* 0x0000720039007a0c */ /* 0x000fe20003f46070 */
[--C-:B------:R-:W-:Y:S01]  /*3270*/  HADD2.F32 R29, -RZ, R30.reuse.H0_H0 ;  /* 0x2000001eff1d7230 */ /* 0x100fe20000004100 */
[----:B------:R-:W-:Y:S01]  /*3280*/  ISETP.GE.U32.AND P3, PT, R56, c[0x0][0x1c8], PT ;  /* 0x0000720038007a0c */ /* 0x000fe20003f66070 */
[--C-:B------:R-:W-:Y:S01]  /*3290*/  FADD.FTZ R15, R15, -R72.reuse ;  /* 0x800000480f0f7221 */ /* 0x100fe20000010000 */
[----:B------:R-:W-:Y:S01]  /*32a0*/  HADD2.F32 R49, -RZ, R30.H1_H1 ;  /* 0x3000001eff317230 */ /* 0x000fe20000004100 */
[--C-:B------:R-:W-:Y:S01]  /*32b0*/  FADD.FTZ R21, R21, -R72.reuse ;  /* 0x8000004815157221 */ /* 0x100fe20000010000 */
[----:B------:R-:W-:Y:S01]  /*32c0*/  ISETP.GE.AND.EX P1, PT, R17, c[0x0][0x1cc], PT, P1 ;  /* 0x0000730011007a0c */ /* 0x000fe20003f26310 */
[-C--:B------:R-:W-:Y:S01]  /*32d0*/  FMUL.FTZ R15, R15, R54.reuse ;  /* 0x000000360f0f7220 */ /* 0x080fe20000410000 */
[----:B------:R-:W-:Y:S01]  /*32e0*/  ISETP.GE.AND.EX P2, PT, R19, c[0x0][0x1cc], PT, P2 ;  /* 0x0000730013007a0c */ /* 0x000fe20003f46320 */
[----:B------:R-:W-:Y:S01]  /*32f0*/  FMUL.FTZ R14, R21, R54 ;  /* 0x00000036150e7220 */ /* 0x000fe20000410000 */
[----:B------:R-:W-:Y:S01]  /*3300*/  ISETP.GE.AND.EX P3, PT, R22, c[0x0][0x1cc], PT, P3 ;  /* 0x0000730016007a0c */ /* 0x000fe20003f66330 */
[--C-:B------:R-:W-:Y:S01]  /*3310*/  HADD2.F32 R51, -RZ, R33.reuse.H0_H0 ;  /* 0x20000021ff337230 */ /* 0x100fe20000004100 */
[C---:B------:R-:W-:Y:S01]  /*3320*/  ISETP.GT.U32.OR P1, PT, R0.reuse, 0x22f, P1 ;  /* 0x0000022f0000780c */ /* 0x040fe20000f24470 */
[----:B------:R-:W-:Y:S01]  /*3330*/  HADD2.F32 R55, -RZ, R33.H1_H1 ;  /* 0x30000021ff377230 */ /* 0x000fe20000004100 */
        /* <DEDUP_REMOVED lines=17> */
.L_x_3862:
        /* <DEDUP_REMOVED lines=12> */
.L_x_3864:
[----:B------:R-:W-:Y:S05]  /*3510*/  BSYNC B0 ;  /* 0x0000000000007941 */ /* 0x000fea0003800000 */
.L_x_3863:
[-C--:B------:R-:W-:Y:S02]  /*3520*/  FMUL.FTZ R29, R29, R54.reuse ;  /* 0x000000361d1d7220 */ /* 0x080fe40000410000 */
[----:B------:R-:W-:Y:S02]  /*3530*/  FMUL.FTZ R14, R33, R54 ;  /* 0x00000036210e7220 */ /* 0x000fe40000410000 */
[--C-:B------:R-:W-:Y:S02]  /*3540*/  FADD.FTZ R33, R51, -R72.reuse ;  /* 0x8000004833217221 */ /* 0x100fe40000010000 */
[----:B------:R-:W-:Y:S02]  /*3550*/  FADD.FTZ R49, R55, -R72 ;  /* 0x8000004837317221 */ /* 0x000fe40000010000 */
        /* <DEDUP_REMOVED lines=13> */
.L_x_3865:
        /* <DEDUP_REMOVED lines=12> */
.L_x_3867:
[----:B------:R-:W-:Y:S05]  /*36f0*/  BSYNC B0 ;  /* 0x0000000000007941 */ /* 0x000fea0003800000 */
.L_x_3866:
[-C--:B------:R-:W-:Y:S01]  /*3700*/  FMUL.FTZ R33, R33, R54.reuse ;  /* 0x0000003621217220 */ /* 0x080fe20000410000 */
[--C-:B0-----:R-:W-:Y:S01]  /*3710*/  HADD2.F32 R21, -RZ, R34.reuse.H0_H0 ;  /* 0x20000022ff157230 */ /* 0x101fe20000004100 */
[----:B------:R-:W-:Y:S01]  /*3720*/  FMUL.FTZ R14, R49, R54 ;  /* 0x00000036310e7220 */ /* 0x000fe20000410000 */
[----:B------:R-:W-:Y:S01]  /*3730*/  HADD2.F32 R29, -RZ, R34.H1_H1 ;  /* 0x30000022ff1d7230 */ /* 0x000fe20000004100 */
        /* <DEDUP_REMOVED lines=13> */
.L_x_3868:
        /* <DEDUP_REMOVED lines=12> */
.L_x_3870:
[----:B------:R-:W-:Y:S05]  /*38d0*/  BSYNC B0 ;  /* 0x0000000000007941 */ /* 0x000fea0003800000 */
.L_x_3869:
[----:B0-----:R-:W-:Y:S01]  /*38e0*/  HADD2.F32 R33, -RZ, R39.H0_H0 ;  /* 0x20000027ff217230 */ /* 0x001fe20000004100 */
[--C-:B------:R-:W-:Y:S01]  /*38f0*/  FADD.FTZ R15, R21, -R72.reuse ;  /* 0x80000048150f7221 */ /* 0x100fe20000010000 */
[----:B------:R-:W-:Y:S01]  /*3900*/  HADD2.F32 R19, -RZ, R37.H0_H0 ;  /* 0x20000025ff137230 */ /* 0x000fe20000004100 */
[--C-:B------:R-:W-:Y:S01]  /*3910*/  FADD.FTZ R17, R29, -R72.reuse ;  /* 0x800000481d117221 */ /* 0x100fe20000010000 */
[----:B------:R-:W-:Y:S01]  /*3920*/  HADD2.F32 R39, -RZ, R39.H1_H1 ;  /* 0x30000027ff277230 */ /* 0x000fe20000004100 */
[----:B------:R-:W-:Y:S01]  /*3930*/  ISETP.GE.U32.AND P4, PT, R53, c[0x0][0x1c8], PT ;  /* 0x0000720035007a0c */ /* 0x000fe20003f86070 */
[----:B------:R-:W-:Y:S01]  /*3940*/  HADD2.F32 R37, -RZ, R37.H1_H1 ;  /* 0x30000025ff257230 */ /* 0x000fe20000004100 */
[----:B------:R-:W-:Y:S01]  /*3950*/  ISETP.GE.U32.AND P3, PT, R6, c[0x0][0x1c8], PT ;  /* 0x0000720006007a0c */ /* 0x000fe20003f66070 */
[--C-:B------:R-:W-:Y:S01]  /*3960*/  HADD2.F32 R49, -RZ, R41.reuse.H0_H0 ;  /* 0x20000029ff317230 */ /* 0x100fe20000004100 */
[--C-:B------:R-:W-:Y:S01]  /*3970*/  FADD.FTZ R21, R39, -R72.reuse ;  /* 0x8000004827157221 */ /* 0x100fe20000010000 */
[----:B------:R-:W-:Y:S01]  /*3980*/  HADD2.F32 R51, -RZ, R41.H1_H1 ;  /* 0x30000029ff337230 */ /* 0x000fe20000004100 */
[--C-:B------:R-:W-:Y:S01]  /*3990*/  FADD.FTZ R41, R33, -R72.reuse ;  /* 0x8000004821297221 */ /* 0x100fe20000010000 */
[--C-:B------:R-:W-:Y:S01]  /*39a0*/  HADD2.F32 R55, -RZ, R42.reuse.H0_H0 ;  /* 0x2000002aff377230 */ /* 0x100fe20000004100 */
        /* <DEDUP_REMOVED lines=19> */
[----:B------:R-:W-:Y:S01]  /*3ae0*/  ISETP.GE.AND.EX P4, PT, R23, c[0x0][0x1cc], PT, P4 ;  /* 0x0000730017007a0c */ /* 0x000fe20003f86340 */
[--C-:B------:R-:W-:Y:S01]  /*3af0*/  FADD.FTZ R55, R77, -R72.reuse ;  /* 0x800000484d377221 */ /* 0x100fe20000010000 */
[----:B------:R-:W-:Y:S01]  /*3b00*/  ISETP.GE.AND.EX P3, PT, R31, c[0x0][0x1cc], PT, P3 ;  /* 0x000073001f007a0c */ /* 0x000fe20003f66330 */
[--C-:B------:R-:W-:Y:S01]  /*3b10*/  FADD.FTZ R71, R79, -R72.reuse ;  /* 0x800000484f477221 */ /* 0x100fe20000010000 */
[----:B------:R-:W-:Y:S01]  /*3b20*/  ISETP.GE.AND.EX P1, PT, R32, c[0x0][0x1cc], PT, P1 ;  /* 0x0000730020007a0c */ /* 0x000fe20003f26310 */
[--C-:B------:R-:W-:Y:S01]  /*3b30*/  FADD.FTZ R73, R81, -R72.reuse ;  /* 0x8000004851497221 */ /* 0x100fe20000010000 */
[----:B------:R-:W-:Y:S01]  /*3b40*/  ISETP.GE.AND.EX P2, PT, R35, c[0x0][0x1cc], PT, P2 ;  /* 0x0000730023007a0c */ /* 0x000fe20003f46320 */
[--C-:B------:R-:W-:Y:S01]  /*3b50*/  FADD.FTZ R75, R83, -R72.reuse ;  /* 0x80000048534b7221 */ /* 0x100fe20000010000 */
[C---:B------:R-:W-:Y:S01]  /*3b60*/  ISETP.GT.U32.OR P4, PT, R0.reuse, 0x22f, P4 ;  /* 0x0000022f0000780c */ /* 0x040fe20002784470 */
[--C-:B------:R-:W-:Y:S01]  /*3b70*/  FADD.FTZ R77, R85, -R72.reuse ;  /* 0x80000048554d7221 */ /* 0x100fe20000010000 */
[C---:B------:R-:W-:Y:S01]  /*3b80*/  ISETP.GT.U32.OR P3, PT, R0.reuse, 0x22f, P3 ;  /* 0x0000022f0000780c */ /* 0x040fe20001f64470 */
[----:B------:R-:W-:Y:S01]  /*3b90*/  FADD.FTZ R79, R87, -R72 ;  /* 0x80000048574f7221 */ /* 0x000fe20000010000 */
        /* <DEDUP_REMOVED lines=33> */
.L_x_3871:
        /* <DEDUP_REMOVED lines=12> */
.L_x_3873:
[----:B------:R-:W-:Y:S05]  /*3e70*/  BSYNC B0 ;  /* 0x0000000000007941 */ /* 0x000fea0003800000 */
.L_x_3872:
        /* <DEDUP_REMOVED lines=13> */
.L_x_3874:
        /* <DEDUP_REMOVED lines=12> */
.L_x_3876:
[----:B------:R-:W-:Y:S05]  /*4010*/  BSYNC B0 ;  /* 0x0000000000007941 */ /* 0x000fea0003800000 */
.L_x_3875:
        /* <DEDUP_REMOVED lines=13> */
.L_x_3877:
        /* <DEDUP_REMOVED lines=12> */
.L_x_3879:
[----:B------:R-:W-:Y:S05]  /*41b0*/  BSYNC B0 ;  /* 0x0000000000007941 */ /* 0x000fea0003800000 */
.L_x_3878:
        /* <DEDUP_REMOVED lines=13> */
.L_x_3880:
        /* <DEDUP_REMOVED lines=12> */
.L_x_3882:
[----:B------:R-:W-:Y:S05]  /*4350*/  BSYNC B0 ;  /* 0x0000000000007941 */ /* 0x000fea0003800000 */
.L_x_3881:
        /* <DEDUP_REMOVED lines=36> */
.L_x_3883:
[----:B------:R-:W-:Y:S01]  /*45a0*/  BSSY B0, `(.L_x_3884) ;  /* 0x000000c000007945 */ /* 0x000fe20003800000 */
[----:B------:R-:W-:Y:S05]  /*45b0*/  @P5 BRA `(.L_x_3885) ;  /* 0x000000a000005947 */ /* 0x000fea0003800000 */
[----:B------:R-:W-:Y:S01]  /*45c0*/  MOV R14, R66 ;  /* 0x00000042000e7202 */ /* 0x000fe20000000f00 */
[----:B------:R-:W-:Y:S01]  /*45d0*/  IMAD R36, R36, c[0x0][0x1c0], RZ ;  /* 0x0000700024247a24 */ /* 0x000fe200078e02ff */
[----:B------:R-:W-:Y:S02]  /*45e0*/  MOV R15, R69 ;  /* 0x00000045000f7202 */ /* 0x000fe40000000f00 */
[----:B------:R-:W-:Y:S01]  /*45f0*/  F2FP.PACK_AB R29, R18, R29 ;  /* 0x0000001d121d723e */ /* 0x000fe200000000ff */
[C---:B------:R-:W-:Y:S02]  /*4600*/  IMAD R23, R9.reuse, c[0x0][0x1c4], R36 ;  /* 0x0000710009177a24 */ /* 0x040fe400078e0224 */
[----:B0-----:R-:W-:-:S05]  /*4610*/  IMAD.WIDE.U32 R16, R9, c[0x0][0x1c0], R14 ;  /* 0x0000700009107a25 */ /* 0x001fca00078e000e */
[----:B------:R-:W-:Y:S02]  /*4620*/  IADD3 R23, R17, R23, RZ ;  /* 0x0000001711177210 */ /* 0x000fe40007ffe0ff */
[----:B------:R-:W-:-:S04]  /*4630*/  LEA R14, P5, R16, c[0x0][0x160], 0x1 ;  /* 0x00005800100e7a11 */ /* 0x000fc800078a08ff */
[----:B------:R-:W-:-:S05]  /*4640*/  LEA.HI.X R15, R16, c[0x0][0x164], R23, 0x1, P5 ;  /* 0x00005900100f7a11 */ /* 0x000fca00028f0c17 */
[----:B------:R0:W-:Y:S04]  /*4650*/  STG.E [R14.64], R29 ;  /* 0x0000001d0e007986 */ /* 0x0001e8000c101906 */
.L_x_3885:
[----:B------:R-:W-:Y:S05]  /*4660*/  BSYNC B0 ;  /* 0x0000000000007941 */ /* 0x000fea0003800000 */
.L_x_3884:
        /* <DEDUP_REMOVED lines=11> */
.L_x_3886:
[----:B------:R-:W-:Y:S01]  /*4720*/  BSSY B0, `(.L_x_3887) ;  /* 0x000000c000007945 */ /* 0x000fe20003800000 */
[----:B------:R-:W-:Y:S05]  /*4730*/  @P1 BRA `(.L_x_3888) ;  /* 0x000000a000001947 */ /* 0x000fea0003800000 */
[----:B0-----:R-:W-:Y:S01]  /*4740*/  IMAD R17, R38, c[0x0][0x1c0], RZ ;  /* 0x0000700026117a24 */ /* 0x001fe200078e02ff */
[----:B------:R-:W-:Y:S02]  /*4750*/  MOV R14, R66 ;  /* 0x00000042000e7202 */ /* 0x000fe40000000f00 */
[----:B------:R-:W-:Y:S01]  /*4760*/  MOV R15, R69 ;  /* 0x00000045000f7202 */ /* 0x000fe20000000f00 */
[----:B------:R-:W-:Y:S01]  /*4770*/  IMAD R23, R10, c[0x0][0x1c4], R17 ;  /* 0x000071000a177a24 */ /* 0x000fe200078e0211 */
[----:B------:R-:W-:-:S03]  /*4780*/  F2FP.PACK_AB R33, R24, R33 ;  /* 0x000000211821723e */ /* 0x000fc600000000ff */
[----:B------:R-:W-:-:S05]  /*4790*/  IMAD.WIDE.U32 R16, R10, c[0x0][0x1c0], R14 ;  /* 0x000070000a107a25 */ /* 0x000fca00078e000e */
[----:B------:R-:W-:Y:S02]  /*47a0*/  IADD3 R23, R17, R23, RZ ;  /* 0x0000001711177210 */ /* 0x000fe40007ffe0ff */
[----:B------:R-:W-:-:S04]  /*47b0*/  LEA R14, P1, R16, c[0x0][0x160], 0x1 ;  /* 0x00005800100e7a11 */ /* 0x000fc800078208ff */
[----:B------:R-:W-:-:S05]  /*47c0*/  LEA.HI.X R15, R16, c[0x0][0x164], R23, 0x1, P1 ;  /* 0x00005900100f7a11 */ /* 0x000fca00008f0c17 */
[----:B------:R0:W-:Y:S04]  /*47d0*/  STG.E [R14.64], R33 ;  /* 0x000000210e007986 */ /* 0x0001e8000c101906 */
.L_x_3888:
[----:B------:R-:W-:Y:S05]  /*47e0*/  BSYNC B0 ;  /* 0x0000000000007941 */ /* 0x000fea0003800000 */
.L_x_3887:
        /* <DEDUP_REMOVED lines=11> */
.L_x_3889:
        /* <DEDUP_REMOVED lines=12> */
.L_x_3891:
[----:B------:R-:W-:Y:S05]  /*4960*/  BSYNC B0 ;  /* 0x0000000000007941 */ /* 0x000fea0003800000 */
.L_x_3890:
        /* <DEDUP_REMOVED lines=11> */
.L_x_3892:
        /* <DEDUP_REMOVED lines=12> */
.L_x_3894:
[----:B------:R-:W-:Y:S05]  /*4ae0*/  BSYNC B0 ;  /* 0x0000000000007941 */ /* 0x000fea0003800000 */
.L_x_3893:
        /* <DEDUP_REMOVED lines=11> */
.L_x_3895:
[----:B------:R-:W-:Y:S01]  /*4ba0*/  BSSY B0, `(.L_x_3896) ;  /* 0x000000b000007945 */ /* 0x000fe20003800000 */
[----:B------:R-:W-:Y:S05]  /*4bb0*/  @P4 BRA `(.L_x_3897) ;  /* 0x0000009000004947 */ /* 0x000fea0003800000 */
[----:B------:R-:W-:Y:S01]  /*4bc0*/  MOV R67, R69 ;  /* 0x0000004500437202 */ /* 0x000fe20000000f00 */
[----:B0-----:R-:W-:Y:S01]  /*4bd0*/  IMAD R14, R47, c[0x0][0x1c0], RZ ;  /* 0x000070002f0e7a24 */ /* 0x001fe200078e02ff */
[----:B------:R-:W-:-:S03]  /*4be0*/  F2FP.PACK_AB R19, R54, R19 ;  /* 0x000000133613723e */ /* 0x000fc600000000ff */
[----:B------:R-:W-:-:S04]  /*4bf0*/  IMAD.WIDE.U32 R66, R13, c[0x0][0x1c0], R66 ;  /* 0x000070000d427a25 */ /* 0x000fc800078e0042 */
[----:B------:R-:W-:Y:S01]  /*4c00*/  IMAD R15, R13, c[0x0][0x1c4], R14 ;  /* 0x000071000d0f7a24 */ /* 0x000fe200078e020e */
[----:B------:R-:W-:-:S04]  /*4c10*/  LEA R14, P1, R66, c[0x0][0x160], 0x1 ;  /* 0x00005800420e7a11 */ /* 0x000fc800078208ff */
[----:B------:R-:W-:-:S04]  /*4c20*/  IADD3 R15, R67, R15, RZ ;  /* 0x0000000f430f7210 */ /* 0x000fc80007ffe0ff */
[----:B------:R-:W-:-:S05]  /*4c30*/  LEA.HI.X R15, R66, c[0x0][0x164], R15, 0x1, P1 ;  /* 0x00005900420f7a11 */ /* 0x000fca00008f0c0f */
[----:B------:R0:W-:Y:S02]  /*4c40*/  STG.E [R14.64], R19 ;  /* 0x000000130e007986 */ /* 0x0001e4000c101906 */
.L_x_3897:
[----:B------:R-:W-:Y:S05]  /*4c50*/  BSYNC B0 ;  /* 0x0000000000007941 */ /* 0x000fea0003800000 */
.L_x_3896:
[----:B------:R-:W-:Y:S02]  /*4c60*/  IADD3 R64, R64, c[0x0][0x10], RZ ;  /* 0x0000040040407a10 */ /* 0x000fe40007ffe0ff */
[----:B------:R-:W-:Y:S02]  /*4c70*/  IADD3 R4, R4, 0x1, RZ ;  /* 0x0000000104047810 */ /* 0x000fe40007ffe0ff */
[----:B------:R-:W-:-:S13]  /*4c80*/  ISETP.GE.AND P1, PT, R64, UR4, PT ;  /* 0x0000000440007c0c */ /* 0x000fda000bf26270 */
[----:B------:R-:W-:Y:S01]  /*4c90*/  @P1 CALL.REL.NOINC `(.L_x_3898) ;  /* 0x0000001000001944 */ /* 0x000fe20003c00000 */
[----:B------:R-:W-:Y:S05]  /*4ca0*/  BRA `(.L_x_3899) ;  /* 0xffffb5f000007947 */ /* 0x000fea000383ffff */
.L_x_3898:
[----:B------:R-:W-:Y:S05]  /*4cb0*/  EXIT ;  /* 0x000000000000794d */ /* 0x000fea0003800000 */
.L_x_3900:
        /* <DEDUP_REMOVED lines=12> */
.L_x_5200:


//--------------------- .text._Z35group_norm_nhwc_fwd_one_pass_kernelI11Fp16IOFp32WLi512ELi70ELi560EEv26Group_norm_nhwc_fwd_params --------------------------
	.section	.text._Z35group_norm_nhwc_fwd_one_pass_kernelI11Fp16IOFp32WLi512ELi70ELi560EEv26Group_norm_nhwc_fwd_params,"ax",@progbits
	.sectioninfo	@"SHI_REGISTERS=96"
	.align	128
        .global         _Z35group_norm_nhwc_fwd_one_pass_kernelI11Fp16IOFp32WLi512ELi70ELi560EEv26Group_norm_nhwc_fwd_params
        .type           _Z35group_norm_nhwc_fwd_one_pass_kernelI11Fp16IOFp32WLi512ELi70ELi560EEv26Group_norm_nhwc_fwd_params,@function
        .size           _Z35group_norm_nhwc_fwd_one_pass_kernelI11Fp16IOFp32WLi512ELi70ELi560EEv26Group_norm_nhwc_fwd_params,(.L_x_5201 - _Z35group_norm_nhwc_fwd_one_pass_kernelI11Fp16IOFp32WLi512ELi70ELi560EEv26Group_norm_nhwc_fwd_params)
        .other          _Z35group_norm_nhwc_fwd_one_pass_kernelI11Fp16IOFp32WLi512ELi70ELi560EEv26Group_norm_nhwc_fwd_params,@"STO_CUDA_ENTRY STV_DEFAULT"
_Z35group_norm_nhwc_fwd_one_pass_kernelI11Fp16IOFp32WLi512ELi70ELi560EEv26Group_norm_nhwc_fwd_params:
.text._Z35group_norm_nhwc_fwd_one_pass_kernelI11Fp16IOFp32WLi512ELi70ELi560EEv26Group_norm_nhwc_fwd_params:
        /* <DEDUP_REMOVED lines=59> */
.L_x_4007:
[----:B0-----:R-:W-:Y:S01]  /*03b0*/  IABS R12, c[0x0][0x1d8] ;  /* 0x00007600000c7a13 */ /* 0x001fe20000000000 */
[----:B------:R-:W-:Y:S01]  /*03c0*/  UMOV UR6, URZ ;  /* 0x0000003f00067c82 */ /* 0x000fe20008000000 */
[----:B------:R-:W-:-:S02]  /*03d0*/  IABS R13, UR9 ;  /* 0x00000009000d7c13 */ /* 0x000fc40008000000 */
[----:B------:R-:W0:Y:S01]  /*03e0*/  R2UR UR11, R12 ;  /* 0x000000000c0b73c2 */ /* 0x000e2200000e0000 */
[----:B------:R-:W-:Y:S02]  /*03f0*/  ISETP.GE.U32.AND P4, PT, R77, c[0x0][0x1c8], PT ;  /* 0x000072004d007a0c */ /* 0x000fe40003f86070 */
[----:B------:R-:W-:Y:S02]  /*0400*/  SHF.R.S32.HI R80, RZ, 0x1f, R77 ;  /* 0x0000001fff507819 */ /* 0x000fe4000001144d */
[----:B------:R-:W-:Y:S02]  /*0410*/  SHF.R.S32.HI R14, RZ, 0x1f, R0 ;  /* 0x0000001fff0e7819 */ /* 0x000fe40000011400 */
[----:B------:R-:W-:Y:S01]  /*0420*/  ISETP.GE.AND.EX P4, PT, R80, c[0x0][0x1cc], PT, P4 ;  /* 0x0000730050007a0c */ /* 0x000fe20003f86340 */
[----:B------:R1:W2:Y:S01]  /*0430*/  R2UR UR10, R13 ;  /* 0x000000000d0a73c2 */ /* 0x0002a200000e0000 */
[----:B------:R-:W-:Y:S02]  /*0440*/  ISETP.GE.U32.AND P2, PT, R76, c[0x0][0x1c8], PT ;  /* 0x000072004c007a0c */ /* 0x000fe40003f46070 */
[----:B------:R-:W-:-:S02]  /*0450*/  ISETP.GT.U32.OR P4, PT, R78, 0x22f, P4 ;  /* 0x0000022f4e00780c */ /* 0x000fc40002784470 */
[----:B------:R-:W-:Y:S02]  /*0460*/  SHF.R.S32.HI R81, RZ, 0x1f, R76 ;  /* 0x0000001fff517819 */ /* 0x000fe4000001144c */
[----:B------:R-:W-:Y:S01]  /*0470*/  SHF.R.S32.HI R83, RZ, 0x1f, R75 ;  /* 0x0000001fff537819 */ /* 0x000fe2000001144b */
[----:B-1----:R-:W-:Y:S01]  /*0480*/  @P0 IMAD R13, R14, c[0x0][0x1c0], RZ ;  /* 0x000070000e0d0a24 */ /* 0x002fe200078e02ff */
[----:B------:R-:W-:Y:S02]  /*0490*/  ISETP.GE.AND.EX P2, PT, R81, c[0x0][0x1cc], PT, P2 ;  /* 0x0000730051007a0c */ /* 0x000fe40003f46320 */
[----:B------:R-:W-:Y:S01]  /*04a0*/  SHF.R.S32.HI R86, RZ, 0x1f, R74 ;  /* 0x0000001fff567819 */ /* 0x000fe2000001144a */
[----:B------:R-:W-:Y:S01]  /*04b0*/  @P0 IMAD R15, R0, c[0x0][0x1c4], R13 ;  /* 0x00007100000f0a24 */ /* 0x000fe200078e020d */
[----:B------:R-:W-:Y:S01]  /*04c0*/  ISETP.GT.U32.OR P2, PT, R78, 0x22f, P2 ;  /* 0x0000022f4e00780c */ /* 0x000fe20001744470 */
[----:B0-----:R-:W0:Y:S08]  /*04d0*/  I2F.RP R10, UR11 ;  /* 0x0000000b000a7d06 */ /* 0x001e300008209400 */
[----:B0-----:R-:W0:Y:S02]  /*04e0*/  MUFU.RCP R10, R10 ;  /* 0x0000000a000a7308 */ /* 0x001e240000001000 */
[----:B0-----:R-:W-:-:S02]  /*04f0*/  IADD3 R11, R10, 0xffffffe, RZ ;  /* 0x0ffffffe0a0b7810 */ /* 0x001fc40007ffe0ff */
[----:B------:R-:W-:-:S04]  /*0500*/  SHF.R.S32.HI R10, RZ, 0x1f, R2 ;  /* 0x0000001fff0a7819 */ /* 0x000fc80000011402 */
[----:B------:R-:W0:Y:S02]  /*0510*/  F2I.FTZ.U32.TRUNC.NTZ R11, R11 ;  /* 0x0000000b000b7305 */ /* 0x000e24000021f000 */
[----:B0-----:R-:W0:Y:S02]  /*0520*/  R2UR UR7, R11 ;  /* 0x000000000b0773c2 */ /* 0x001e2400000e0000 */
[----:B0-----:R-:W-:-:S04]  /*0530*/  UIADD3 UR5, URZ, -UR7, URZ ;  /* 0x800000073f057290 */ /* 0x001fc8000fffe03f */
[----:B------:R-:W-:-:S04]  /*0540*/  UIMAD UR5, UR5, UR11, URZ ;  /* 0x0000000b050572a4 */ /* 0x000fc8000f8e023f */
[----:B------:R-:W-:-:S04]  /*0550*/  UIMAD.WIDE.U32 UR6, UR7, UR5, UR6 ;  /* 0x00000005070672a5 */ /* 0x000fc8000f8e0006 */
[----:B--2---:R-:W-:-:S04]  /*0560*/  UIMAD.WIDE.U32 UR6, UR7, UR10, URZ ;  /* 0x0000000a070672a5 */ /* 0x004fc8000f8e003f */
        /* <DEDUP_REMOVED lines=24> */
[----:B------:R-:W-:-:S03]  /*06f0*/  MOV R11, UR7 ;  /* 0x00000007000b7c02 */ /* 0x000fc60008000f00 */
        /* <DEDUP_REMOVED lines=10> */
[----:B------:R-:W-:Y:S02]  /*07a0*/  @P0 IADD3 R13, R13, R15, RZ ;  /* 0x0000000f0d0d0210 */ /* 0x000fe40007ffe0ff */
[----:B------:R-:W-:Y:S01]  /*07b0*/  @!P4 LEA.HI.X R15, R10, c[0x0][0x174], R11, 0x1, P3 ;  /* 0x00005d000a0fca11 */ /* 0x000fe200018f0c0b */
[----:B------:R-:W-:Y:S01]  /*07c0*/  @!P2 IMAD R11, R81, c[0x0][0x1c0], RZ ;  /* 0x00007000510baa24 */ /* 0x000fe200078e02ff */
[----:B------:R-:W-:Y:S01]  /*07d0*/  ISETP.GE.U32.AND P3, PT, R75, c[0x0][0x1c8], PT ;  /* 0x000072004b007a0c */ /* 0x000fe20003f66070 */
[----:B------:R-:W-:Y:S01]  /*07e0*/  HFMA2.MMA R10, -RZ, RZ, 0, 0 ;  /* 0x00000000ff0a7435 */ /* 0x000fe200000001ff */
[----:B------:R-:W-:Y:S01]  /*07f0*/  @P0 LEA R20, P1, R12, c[0x0][0x170], 0x1 ;  /* 0x00005c000c140a11 */ /* 0x000fe200078208ff */
[----:B------:R-:W-:Y:S01]  /*0800*/  @!P2 IMAD R11, R76, c[0x0][0x1c4], R11 ;  /* 0x000071004c0baa24 */ /* 0x000fe200078e020b */
[----:B------:R-:W-:-:S02]  /*0810*/  ISETP.GE.AND.EX P3, PT, R83, c[0x0][0x1cc], PT, P3 ;  /* 0x0000730053007a0c */ /* 0x000fc40003f66330 */
[----:B------:R-:W-:Y:S02]  /*0820*/  @P0 LEA.HI.X R21, R12, c[0x0][0x174], R13, 0x1, P1 ;  /* 0x00005d000c150a11 */ /* 0x000fe400008f0c0d */
[----:B------:R-:W-:Y:S02]  /*0830*/  ISETP.GT.U32.OR P3, PT, R78, 0x22f, P3 ;  /* 0x0000022f4e00780c */ /* 0x000fe40001f64470 */
[----:B------:R-:W-:Y:S01]  /*0840*/  @!P2 MOV R12, R36 ;  /* 0x00000024000ca202 */ /* 0x000fe20000000f00 */
[----:B------:R0:W2:Y:S01]  /*0850*/  @!P4 LDG.E R10, [R14.64] ;  /* 0x0000000c0e0ac981 */ /* 0x0000a2000c1e1900 */
[----:B------:R-:W-:Y:S02]  /*0860*/  @!P2 MOV R13, R35 ;  /* 0x00000023000da202 */ /* 0x000fe40000000f00 */
[----:B------:R-:W-:-:S03]  /*0870*/  ISETP.GE.U32.AND P1, PT, R74, c[0x0][0x1c8], PT ;  /* 0x000072004a007a0c */ /* 0x000fc60003f26070 */
[----:B------:R-:W-:Y:S01]  /*0880*/  @!P2 IMAD.WIDE.U32 R12, R76, c[0x0][0x1c0], R12 ;  /* 0x000070004c0caa25 */ /* 0x000fe200078e000c */
[----:B------:R-:W-:-:S03]  /*0890*/  ISETP.GE.AND.EX P1, PT, R86, c[0x0][0x1cc], PT, P1 ;  /* 0x0000730056007a0c */ /* 0x000fc60003f26310 */
[----:B------:R-:W-:Y:S01]  /*08a0*/  @!P3 IMAD R16, R83, c[0x0][0x1c0], RZ ;  /* 0x000070005310ba24 */ /* 0x000fe200078e02ff */
[----:B------:R-:W-:Y:S02]  /*08b0*/  ISETP.GT.U32.OR P1, PT, R78, 0x22f, P1 ;  /* 0x0000022f4e00780c */ /* 0x000fe40000f24470 */
[----:B------:R-:W-:Y:S01]  /*08c0*/  @!P2 IADD3 R11, R13, R11, RZ ;  /* 0x0000000b0d0ba210 */ /* 0x000fe20007ffe0ff */
[----:B------:R-:W-:Y:S01]  /*08d0*/  @!P3 IMAD R13, R75, c[0x0][0x1c4], R16 ;  /* 0x000071004b0dba24 */ /* 0x000fe200078e0210 */
[----:B------:R-:W-:Y:S02]  /*08e0*/  @!P3 MOV R16, R36 ;  /* 0x000000240010b202 */ /* 0x000fe40000000f00 */
[----:B------:R-:W-:Y:S02]  /*08f0*/  @!P3 MOV R17, R35 ;  /* 0x000000230011b202 */ /* 0x000fe40000000f00 */
[----:B------:R-:W-:Y:S02]  /*0900*/  ISETP.GE.U32.AND P5, PT, R73, c[0x0][0x1c8], PT ;  /* 0x0000720049007a0c */ /* 0x000fe40003fa6070 */
[----:B0-----:R-:W-:Y:S01]  /*0910*/  @!P2 LEA R14, P6, R12, c[0x0][0x170], 0x1 ;  /* 0x00005c000c0eaa11 */ /* 0x001fe200078c08ff */
[----:B------:R-:W-:Y:S01]  /*0920*/  @!P3 IMAD.WIDE.U32 R16, R75, c[0x0][0x1c0], R16 ;  /* 0x000070004b10ba25 */ /* 0x000fe200078e0010 */
[----:B------:R-:W-:-:S02]  /*0930*/  SHF.R.S32.HI R27, RZ, 0x1f, R73 ;  /* 0x0000001fff1b7819 */ /* 0x000fc40000011449 */
[----:B------:R-:W-:Y:S02]  /*0940*/  ISETP.GE.U32.AND P4, PT, R72, c[0x0][0x1c8], PT ;  /* 0x0000720048007a0c */ /* 0x000fe40003f86070 */
[----:B------:R-:W-:Y:S02]  /*0950*/  SHF.R.S32.HI R18, RZ, 0x1f, R72 ;  /* 0x0000001fff127819 */ /* 0x000fe40000011448 */
[----:B------:R-:W-:Y:S02]  /*0960*/  @!P2 LEA.HI.X R15, R12, c[0x0][0x174], R11, 0x1, P6 ;  /* 0x00005d000c0faa11 */ /* 0x000fe400030f0c0b */
[----:B------:R-:W-:Y:S01]  /*0970*/  ISETP.GE.AND.EX P5, PT, R27, c[0x0][0x1cc], PT, P5 ;  /* 0x000073001b007a0c */ /* 0x000fe20003fa6350 */
[----:B------:R-:W-:Y:S01]  /*0980*/  HFMA2.MMA R11, -RZ, RZ, 0, 0 ;  /* 0x00000000ff0b7435 */ /* 0x000fe200000001ff */
[----:B------:R-:W-:Y:S02]  /*0990*/  ISETP.GE.AND.EX P6, PT, R18, c[0x0][0x1cc], PT, P4 ;  /* 0x0000730012007a0c */ /* 0x000fe40003fc6340 */
[----:B------:R-:W-:Y:S01]  /*09a0*/  @!P3 IADD3 R17, R17, R13, RZ ;  /* 0x0000000d1111b210 */ /* 0x000fe20007ffe0ff */
[----:B------:R-:W-:Y:S01]  /*09b0*/  @!P1 IMAD R19, R86, c[0x0][0x1c0], RZ ;  /* 0x0000700056139a24 */ /* 0x000fe200078e02ff */
[----:B------:R-:W-:-:S02]  /*09c0*/  @!P1 MOV R12, R36 ;  /* 0x00000024000c9202 */ /* 0x000fc40000000f00 */
[----:B------:R-:W-:Y:S02]  /*09d0*/  @!P1 MOV R13, R35 ;  /* 0x00000023000d9202 */ /* 0x000fe40000000f00 */
[C---:B------:R-:W-:Y:S01]  /*09e0*/  ISETP.GT.U32.OR P4, PT, R78.reuse, 0x22f, P5 ;  /* 0x0000022f4e00780c */ /* 0x040fe20002f84470 */
[----:B------:R0:W3:Y:S01]  /*09f0*/  @!P2 LDG.E R11, [R14.64] ;  /* 0x0000000c0e0ba981 */ /* 0x0000e2000c1e1900 */
[----:B------:R-:W-:Y:S01]  /*0a00*/  ISETP.GT.U32.OR P5, PT, R78, 0x22f, P6 ;  /* 0x0000022f4e00780c */ /* 0x000fe200037a4470 */
[----:B------:R-:W-:Y:S01]  /*0a10*/  @!P1 IMAD R19, R74, c[0x0][0x1c4], R19 ;  /* 0x000071004a139a24 */ /* 0x000fe200078e0213 */
[----:B------:R-:W-:Y:S01]  /*0a20*/  @!P3 LEA R22, P6, R16, c[0x0][0x170], 0x1 ;  /* 0x00005c001016ba11 */ /* 0x000fe200078c08ff */
[----:B------:R-:W-:Y:S01]  /*0a30*/  @!P1 IMAD.WIDE.U32 R12, R74, c[0x0][0x1c0], R12 ;  /* 0x000070004a0c9a25 */ /* 0x000fe200078e000c */
[----:B------:R-:W-:Y:S02]  /*0a40*/  ISETP.GE.U32.AND P2, PT, R71, c[0x0][0x1c8], PT ;  /* 0x0000720047007a0c */ /* 0x000fe40003f46070 */
[----:B------:R-:W-:-:S02]  /*0a50*/  @!P3 LEA.HI.X R23, R16, c[0x0][0x174], R17, 0x1, P6 ;  /* 0x00005d001017ba11 */ /* 0x000fc400030f0c11 */
[----:B------:R-:W-:Y:S02]  /*0a60*/  @!P1 IADD3 R13, R13, R19, RZ ;  /* 0x000000130d0d9210 */ /* 0x000fe40007ffe0ff */
[C---:B------:R-:W-:Y:S02]  /*0a70*/  @!P1 LEA R24, P6, R12.reuse, c[0x0][0x170], 0x1 ;  /* 0x00005c000c189a11 */ /* 0x040fe400078c08ff */
[----:B------:R-:W-:Y:S02]  /*0a80*/  SHF.R.S32.HI R26, RZ, 0x1f, R71 ;  /* 0x0000001fff1a7819 */ /* 0x000fe40000011447 */
[----:B------:R-:W-:Y:S01]  /*0a90*/  @!P1 LEA.HI.X R25, R12, c[0x0][0x174], R13, 0x1, P6 ;  /* 0x00005d000c199a11 */ /* 0x000fe200030f0c0d */
[----:B------:R-:W-:Y:S01]  /*0aa0*/  @!P5 IMAD R13, R18, c[0x0][0x1c0], RZ ;  /* 0x00007000120dda24 */ /* 0x000fe200078e02ff */
[----:B------:R-:W-:Y:S01]  /*0ab0*/  ISETP.GE.AND.EX P2, PT, R26, c[0x0][0x1cc], PT, P2 ;  /* 0x000073001a007a0c */ /* 0x000fe20003f46320 */
[----:B------:R-:W-:Y:S01]  /*0ac0*/  @!P4 IMAD R16, R27, c[0x0][0x1c0], RZ ;  /* 0x000070001b10ca24 */ /* 0x000fe200078e02ff */
[----:B0-----:R-:W-:-:S02]  /*0ad0*/  @!P4 MOV R14, R36 ;  /* 0x00000024000ec202 */ /* 0x001fc40000000f00 */
[-C--:B------:R-:W-:Y:S01]  /*0ae0*/  @!P4 MOV R15, R35.reuse ;  /* 0x00000023000fc202 */ /* 0x080fe20000000f00 */
[----:B------:R-:W-:Y:S01]  /*0af0*/  @!P5 IMAD R19, R72, c[0x0][0x1c4], R13 ;  /* 0x000071004813da24 */ /* 0x000fe200078e020d */
[----:B------:R-:W-:Y:S01]  /*0b00*/  ISETP.GT.U32.OR P2, PT, R78, 0x22f, P2 ;  /* 0x0000022f4e00780c */ /* 0x000fe20001744470 */
[C---:B------:R-:W-:Y:S01]  /*0b10*/  @!P4 IMAD R17, R73.reuse, c[0x0][0x1c4], R16 ;  /* 0x000071004911ca24 */ /* 0x040fe200078e0210 */
[----:B------:R-:W-:Y:S01]  /*0b20*/  @!P5 MOV R12, R36 ;  /* 0x00000024000cd202 */ /* 0x000fe20000000f00 */
[----:B------:R-:W-:Y:S01]  /*0b30*/  @!P4 IMAD.WIDE.U32 R14, R73, c[0x0][0x1c0], R14 ;  /* 0x00007000490eca25 */ /* 0x000fe200078e000e */
[----:B------:R-:W-:-:S04]  /*0b40*/  @!P5 MOV R13, R35 ;  /* 0x00000023000dd202 */ /* 0x000fc80000000f00 */
[----:B------:R-:W-:Y:S01]  /*0b50*/  @!P4 IADD3 R15, R15, R17, RZ ;  /* 0x000000110f0fc210 */ /* 0x000fe20007ffe0ff */
[----:B------:R-:W-:Y:S01]  /*0b60*/  @!P5 IMAD.WIDE.U32 R12, R72, c[0x0][0x1c0], R12 ;  /* 0x00007000480cda25 */ /* 0x000fe200078e000c */
[----:B------:R-:W-:-:S04]  /*0b70*/  @!P4 LEA R16, P6, R14, c[0x0][0x170], 0x1 ;  /* 0x00005c000e10ca11 */ /* 0x000fc800078c08ff */
[----:B------:R-:W-:Y:S01]  /*0b80*/  @!P4 LEA.HI.X R17, R14, c[0x0][0x174], R15, 0x1, P6 ;  /* 0x00005d000e11ca11 */ /* 0x000fe200030f0c0f */
[----:B------:R-:W-:Y:S01]  /*0b90*/  @!P2 IMAD R14, R26, c[0x0][0x1c0], RZ ;  /* 0x000070001a0eaa24 */ /* 0x000fe200078e02ff */
[----:B------:R-:W-:Y:S02]  /*0ba0*/  @!P5 IADD3 R13, R13, R19, RZ ;  /* 0x000000130d0dd210 */ /* 0x000fe40007ffe0ff */
[C---:B------:R-:W-:Y:S02]  /*0bb0*/  @!P5 LEA R18, P6, R12.reuse, c[0x0][0x170], 0x1 ;  /* 0x00005c000c12da11 */ /* 0x040fe400078c08ff */
[----:B------:R-:W-:Y:S02]  /*0bc0*/  @!P2 MOV R15, R35 ;  /* 0x00000023000fa202 */ /* 0x000fe40000000f00 */
[----:B------:R-:W-:Y:S01]  /*0bd0*/  @!P5 LEA.HI.X R19, R12, c[0x0][0x174], R13, 0x1, P6 ;  /* 0x00005d000c13da11 */ /* 0x000fe200030f0c0d */
[----:B------:R-:W-:Y:S01]  /*0be0*/  @!P2 IMAD R13, R71, c[0x0][0x1c4], R14 ;  /* 0x00007100470daa24 */ /* 0x000fe200078e020e */
[----:B------:R-:W-:Y:S01]  /*0bf0*/  @!P2 MOV R14, R36 ;  /* 0x00000024000ea202 */ /* 0x000fe20000000f00 */
[----:B------:R-:W-:-:S04]  /*0c00*/  HFMA2.MMA R12, -RZ, RZ, 0, 0 ;  /* 0x00000000ff0c7435 */ /* 0x000fc800000001ff */
[----:B------:R-:W-:-:S05]  /*0c10*/  @!P2 IMAD.WIDE.U32 R14, R71, c[0x0][0x1c0], R14 ;  /* 0x00007000470eaa25 */ /* 0x000fca00078e000e */
[----:B------:R-:W-:Y:S01]  /*0c20*/  @!P2 IADD3 R15, R15, R13, RZ ;  /* 0x0000000d0f0fa210 */ /* 0x000fe20007ffe0ff */
[----:B------:R-:W-:Y:S01]  /*0c30*/  HFMA2.MMA R13, -RZ, RZ, 0, 0 ;  /* 0x00000000ff0d7435 */ /* 0x000fe200000001ff */
[----:B------:R0:W4:Y:S01]  /*0c40*/  @!P3 LDG.E R12, [R22.64] ;  /* 0x0000000c160cb981 */ /* 0x000122000c1e1900 */
[----:B------:R-:W-:Y:S02]  /*0c50*/  ISETP.GE.U32.AND P3, PT, R70, c[0x0][0x1c8], PT ;  /* 0x0000720046007a0c */ /* 0x000fe40003f66070 */
[----:B------:R-:W-:-:S04]  /*0c60*/  SHF.R.S32.HI R27, RZ, 0x1f, R70 ;  /* 0x0000001fff1b7819 */ /* 0x000fc80000011446 */
[----:B------:R-:W-:Y:S02]  /*0c70*/  ISETP.GE.AND.EX P3, PT, R27, c[0x0][0x1cc], PT, P3 ;  /* 0x000073001b007a0c */ /* 0x000fe40003f66330 */
[----:B------:R1:W5:Y:S01]  /*0c80*/  @!P1 LDG.E R13, [R24.64] ;  /* 0x0000000c180d9981 */ /* 0x000362000c1e1900 */
[----:B------:R-:W-:Y:S02]  /*0c90*/  ISETP.GE.U32.AND P1, PT, R69, c[0x0][0x1c8], PT ;  /* 0x0000720045007a0c */ /* 0x000fe40003f26070 */
[----:B------:R-:W-:Y:S02]  /*0ca0*/  SHF.R.S32.HI R93, RZ, 0x1f, R69 ;  /* 0x0000001fff5d7819 */ /* 0x000fe40000011445 */
[----:B------:R-:W-:Y:S02]  /*0cb0*/  ISETP.GT.U32.OR P3, PT, R78, 0x22f, P3 ;  /* 0x0000022f4e00780c */ /* 0x000fe40001f64470 */
[----:B0-----:R-:W-:Y:S02]  /*0cc0*/  @!P2 LEA R22, P6, R14, c[0x0][0x170], 0x1 ;  /* 0x00005c000e16aa11 */ /* 0x001fe400078c08ff */
[----:B------:R-:W-:-:S02]  /*0cd0*/  ISETP.GE.AND.EX P1, PT, R93, c[0x0][0x1cc], PT, P1 ;  /* 0x000073005d007a0c */ /* 0x000fc40003f26310 */
[----:B------:R-:W-:Y:S02]  /*0ce0*/  @!P2 LEA.HI.X R23, R14, c[0x0][0x174], R15, 0x1, P6 ;  /* 0x00005d000e17aa11 */ /* 0x000fe400030f0c0f */
[----:B------:R-:W-:Y:S01]  /*0cf0*/  CS2R R14, SRZ ;  /* 0x00000000000e7805 */ /* 0x000fe2000001ff00 */
[----:B------:R-:W-:Y:S02]  /*0d00*/  ISETP.GT.U32.OR P1, PT, R78, 0x22f, P1 ;  /* 0x0000022f4e00780c */ /* 0x000fe40000f24470 */
[----:B------:R-:W-:-:S03]  /*0d10*/  SHF.R.S32.HI R26, RZ, 0x1f, R68 ;  /* 0x0000001fff1a7819 */ /* 0x000fc60000011444 */
[----:B------:R0:W2:Y:S01]  /*0d20*/  @!P5 LDG.E R15, [R18.64] ;  /* 0x0000000c120fd981 */ /* 0x0000a2000c1e1900 */
[----:B------:R-:W-:-:S03]  /*0d30*/  @!P3 IMAD R27, R27, c[0x0][0x1c0], RZ ;  /* 0x000070001b1bba24 */ /* 0x000fc600078e02ff */
[----:B------:R1:W2:Y:S01]  /*0d40*/  @!P4 LDG.E R14, [R16.64] ;  /* 0x0000000c100ec981 */ /* 0x0002a2000c1e1900 */
[----:B------:R-:W-:Y:S02]  /*0d50*/  ISETP.GE.U32.AND P4, PT, R68, c[0x0][0x1c8], PT ;  /* 0x0000720044007a0c */ /* 0x000fe40003f86070 */
[----:B0-----:R-:W-:Y:S02]  /*0d60*/  @!P3 MOV R18, R36 ;  /* 0x000000240012b202 */ /* 0x001fe40000000f00 */
[----:B------:R-:W-:Y:S02]  /*0d70*/  @!P3 MOV R19, R35 ;  /* 0x000000230013b202 */ /* 0x000fe40000000f00 */
[----:B-1----:R-:W-:Y:S01]  /*0d80*/  MOV R16, RZ ;  /* 0x000000ff00107202 */ /* 0x002fe20000000f00 */
[----:B------:R-:W-:Y:S01]  /*0d90*/  @!P3 IMAD R17, R70, c[0x0][0x1c4], R27 ;  /* 0x000071004611ba24 */ /* 0x000fe200078e021b */
[----:B------:R-:W-:Y:S01]  /*0da0*/  ISETP.GE.AND.EX P4, PT, R26, c[0x0][0x1cc], PT, P4 ;  /* 0x000073001a007a0c */ /* 0x000fe20003f86340 */
[----:B------:R-:W-:-:S03]  /*0db0*/  @!P3 IMAD.WIDE.U32 R18, R70, c[0x0][0x1c0], R18 ;  /* 0x000070004612ba25 */ /* 0x000fc600078e0012 */
[----:B------:R0:W2:Y:S01]  /*0dc0*/  @!P2 LDG.E R16, [R22.64] ;  /* 0x0000000c1610a981 */ /* 0x0000a2000c1e1900 */
[----:B------:R-:W-:Y:S01]  /*0dd0*/  @!P1 IMAD R24, R93, c[0x0][0x1c0], RZ ;  /* 0x000070005d189a24 */ /* 0x000fe200078e02ff */
[----:B------:R-:W-:Y:S02]  /*0de0*/  ISETP.GT.U32.OR P2, PT, R78, 0x22f, P4 ;  /* 0x0000022f4e00780c */ /* 0x000fe40002744470 */
[----:B------:R-:W-:Y:S01]  /*0df0*/  @!P3 IADD3 R17, R19, R17, RZ ;  /* 0x000000111311b210 */ /* 0x000fe20007ffe0ff */
[----:B------:R-:W-:Y:S01]  /*0e00*/  @!P1 IMAD R19, R69, c[0x0][0x1c4], R24 ;  /* 0x0000710045139a24 */ /* 0x000fe200078e0218 */
[----:B------:R-:W-:Y:S02]  /*0e10*/  @!P1 MOV R24, R36 ;  /* 0x0000002400189202 */ /* 0x000fe40000000f00 */
[----:B------:R-:W-:Y:S02]  /*0e20*/  @!P1 MOV R25, R35 ;  /* 0x0000002300199202 */ /* 0x000fe40000000f00 */
[----:B------:R-:W-:-:S02]  /*0e30*/  ISETP.GE.U32.AND P5, PT, R66, c[0x0][0x1c8], PT ;  /* 0x0000720042007a0c */ /* 0x000fc40003fa6070 */
[C---:B0-----:R-:W-:Y:S01]  /*0e40*/  @!P3 LEA R22, P4, R18.reuse, c[0x0][0x170], 0x1 ;  /* 0x00005c001216ba11 */ /* 0x041fe200078808ff */
[----:B------:R-:W-:Y:S01]  /*0e50*/  @!P1 IMAD.WIDE.U32 R24, R69, c[0x0][0x1c0], R24 ;  /* 0x0000700045189a25 */ /* 0x000fe200078e0018 */
[----:B------:R-:W-:Y:S02]  /*0e60*/  SHF.R.S32.HI R28, RZ, 0x1f, R66 ;  /* 0x0000001fff1c7819 */ /* 0x000fe40000011442 */
[----:B------:R-:W-:Y:S02]  /*0e70*/  ISETP.GE.U32.AND P6, PT, R67, c[0x0][0x1c8], PT ;  /* 0x0000720043007a0c */ /* 0x000fe40003fc6070 */
[----:B------:R-:W-:Y:S02]  /*0e80*/  SHF.R.S32.HI R31, RZ, 0x1f, R67 ;  /* 0x0000001fff1f7819 */ /* 0x000fe40000011443 */
[----:B------:R-:W-:Y:S01]  /*0e90*/  @!P3 LEA.HI.X R23, R18, c[0x0][0x174], R17, 0x1, P4 ;  /* 0x00005d001217ba11 */ /* 0x000fe200020f0c11 */
[----:B------:R-:W-:Y:S01]  /*0ea0*/  HFMA2.MMA R17, -RZ, RZ, 0, 0 ;  /* 0x00000000ff117435 */ /* 0x000fe200000001ff */
[----:B------:R-:W-:-:S02]  /*0eb0*/  ISETP.GE.AND.EX P5, PT, R28, c[0x0][0x1cc], PT, P5 ;  /* 0x000073001c007a0c */ /* 0x000fc40003fa6350 */
[----:B------:R-:W-:Y:S02]  /*0ec0*/  ISETP.GE.AND.EX P4, PT, R31, c[0x0][0x1cc], PT, P6 ;  /* 0x000073001f007a0c */ /* 0x000fe40003f86360 */
[----:B------:R-:W-:Y:S01]  /*0ed0*/  @!P1 IADD3 R25, R25, R19, RZ ;  /* 0x0000001319199210 */ /* 0x000fe20007ffe0ff */
[----:B------:R-:W-:Y:S01]  /*0ee0*/  @!P2 IMAD R27, R26, c[0x0][0x1c0], RZ ;  /* 0x000070001a1baa24 */ /* 0x000fe200078e02ff */
[----:B------:R-:W-:Y:S02]  /*0ef0*/  @!P2 MOV R18, R36 ;  /* 0x000000240012a202 */ /* 0x000fe40000000f00 */
[----:B------:R-:W-:Y:S01]  /*0f00*/  @!P2 MOV R19, R35 ;  /* 0x000000230013a202 */ /* 0x000fe20000000f00 */
[----:B------:R0:W2:Y:S01]  /*0f10*/  @!P3 LDG.E R17, [R22.64] ;  /* 0x0000000c1611b981 */ /* 0x0000a2000c1e1900 */
[C---:B------:R-:W-:Y:S02]  /*0f20*/  ISETP.GT.U32.OR P5, PT, R78.reuse, 0x22f, P5 ;  /* 0x0000022f4e00780c */ /* 0x040fe40002fa4470 */
[----:B------:R-:W-:Y:S01]  /*0f30*/  ISETP.GT.U32.OR P4, PT, R78, 0x22f, P4 ;  /* 0x0000022f4e00780c */ /* 0x000fe20002784470 */
[----:B------:R-:W-:Y:S01]  /*0f40*/  @!P2 IMAD R29, R68, c[0x0][0x1c4], R27 ;  /* 0x00007100441daa24 */ /* 0x000fe200078e021b */
[----:B------:R-:W-:Y:S01]  /*0f50*/  @!P1 LEA R26, P6, R24, c[0x0][0x170], 0x1 ;  /* 0x00005c00181a9a11 */ /* 0x000fe200078c08ff */
[----:B------:R-:W-:-:S03]  /*0f60*/  @!P2 IMAD.WIDE.U32 R18, R68, c[0x0][0x1c0], R18 ;  /* 0x000070004412aa25 */ /* 0x000fc600078e0012 */
[----:B------:R-:W-:Y:S02]  /*0f70*/  @!P1 LEA.HI.X R27, R24, c[0x0][0x174], R25, 0x1, P6 ;  /* 0x00005d00181b9a11 */ /* 0x000fe400030f0c19 */
[----:B------:R-:W-:Y:S02]  /*0f80*/  @!P2 IADD3 R19, R19, R29, RZ ;  /* 0x0000001d1313a210 */ /* 0x000fe40007ffe0ff */
[----:B0-----:R-:W-:-:S04]  /*0f90*/  @!P2 LEA R22, P6, R18, c[0x0][0x170], 0x1 ;  /* 0x00005c001216aa11 */ /* 0x001fc800078c08ff */
[----:B------:R-:W-:Y:S01]  /*0fa0*/  @!P2 LEA.HI.X R23, R18, c[0x0][0x174], R19, 0x1, P6 ;  /* 0x00005d001217aa11 */ /* 0x000fe200030f0c13 */
[----:B------:R-:W-:Y:S01]  /*0fb0*/  @!P5 IMAD R19, R28, c[0x0][0x1c0], RZ ;  /* 0x000070001c13da24 */ /* 0x000fe200078e02ff */
[-C--:B------:R-:W-:Y:S01]  /*0fc0*/  @!P4 MOV R28, R36.reuse ;  /* 0x00000024001cc202 */ /* 0x080fe20000000f00 */
[----:B------:R-:W-:Y:S01]  /*0fd0*/  @!P4 IMAD R24, R31, c[0x0][0x1c0], RZ ;  /* 0x000070001f18ca24 */ /* 0x000fe200078e02ff */
[-C--:B------:R-:W-:Y:S01]  /*0fe0*/  @!P4 MOV R29, R35.reuse ;  /* 0x00000023001dc202 */ /* 0x080fe20000000f00 */
[----:B------:R-:W-:Y:S01]  /*0ff0*/  @!P5 IMAD R31, R66, c[0x0][0x1c4], R19 ;  /* 0x00007100421fda24 */ /* 0x000fe200078e0213 */
[----:B------:R-:W-:Y:S01]  /*1000*/  @!P5 MOV R18, R36 ;  /* 0x000000240012d202 */ /* 0x000fe20000000f00 */
[C---:B------:R-:W-:Y:S01]  /*1010*/  @!P4 IMAD R25, R67.reuse, c[0x0][0x1c4], R24 ;  /* 0x000071004319ca24 */ /* 0x040fe200078e0218 */
[----:B------:R-:W-:Y:S01]  /*1020*/  @!P5 MOV R19, R35 ;  /* 0x000000230013d202 */ /* 0x000fe20000000f00 */
[----:B------:R-:W-:-:S04]  /*1030*/  @!P4 IMAD.WIDE.U32 R28, R67, c[0x0][0x1c0], R28 ;  /* 0x00007000431cca25 */ /* 0x000fc800078e001c */
[----:B------:R-:W-:Y:S01]  /*1040*/  @!P5 IMAD.WIDE.U32 R18, R66, c[0x0][0x1c0], R18 ;  /* 0x000070004212da25 */ /* 0x000fe200078e0012 */
[----:B------:R-:W-:Y:S02]  /*1050*/  @!P4 IADD3 R25, R29, R25, RZ ;  /* 0x000000191d19c210 */ /* 0x000fe40007ffe0ff */
[C---:B------:R-:W-:Y:S02]  /*1060*/  @!P4 LEA R24, P6, R28.reuse, c[0x0][0x170], 0x1 ;  /* 0x00005c001c18ca11 */ /* 0x040fe400078c08ff */
[----:B------:R-:W-:Y:S02]  /*1070*/  @!P5 IADD3 R19, R19, R31, RZ ;  /* 0x0000001f1313d210 */ /* 0x000fe40007ffe0ff */
[----:B------:R-:W-:Y:S02]  /*1080*/  @!P4 LEA.HI.X R25, R28, c[0x0][0x174], R25, 0x1, P6 ;  /* 0x00005d001c19ca11 */ /* 0x000fe400030f0c19 */
[----:B------:R-:W-:-:S04]  /*1090*/  @!P5 LEA R28, P6, R18, c[0x0][0x170], 0x1 ;  /* 0x00005c00121cda11 */ /* 0x000fc800078c08ff */
[----:B------:R-:W-:Y:S02]  /*10a0*/  @!P5 LEA.HI.X R29, R18, c[0x0][0x174], R19, 0x1, P6 ;  /* 0x00005d00121dda11 */ /* 0x000fe400030f0c13 */
[----:B------:R-:W-:Y:S01]  /*10b0*/  CS2R R18, SRZ ;  /* 0x0000000000127805 */ /* 0x000fe2000001ff00 */
[----:B------:R-:W-:-:S05]  /*10c0*/  ISETP.GE.U32.AND P3, PT, R65, c[0x0][0x1c8], PT ;  /* 0x0000720041007a0c */ /* 0x000fca0003f66070 */
[----:B------:R0:W2:Y:S01]  /*10d0*/  @P0 LDG.E R19, [R20.64] ;  /* 0x0000000c14130981 */ /* 0x0000a2000c1e1900 */
[----:B------:R-:W-:Y:S02]  /*10e0*/  SHF.R.S32.HI R30, RZ, 0x1f, R65 ;  /* 0x0000001fff1e7819 */ /* 0x000fe40000011441 */
[----:B------:R-:W-:Y:S01]  /*10f0*/  SHF.R.S32.HI R92, RZ, 0x1f, R64 ;  /* 0x0000001fff5c7819 */ /* 0x000fe20000011440 */
[----:B------:R1:W2:Y:S01]  /*1100*/  @!P1 LDG.E R18, [R26.64] ;  /* 0x0000000c1a129981 */ /* 0x0002a2000c1e1900 */
[----:B------:R-:W-:-:S04]  /*1110*/  ISETP.GE.AND.EX P3, PT, R30, c[0x0][0x1cc], PT, P3 ;  /* 0x000073001e007a0c */ /* 0x000fc80003f66330 */
[----:B------:R-:W-:Y:S01]  /*1120*/  ISETP.GT.U32.OR P3, PT, R78, 0x22f, P3 ;  /* 0x0000022f4e00780c */ /* 0x000fe20001f64470 */
[----:B0-----:R-:W-:Y:S01]  /*1130*/  CS2R R20, SRZ ;  /* 0x0000000000147805 */ /* 0x001fe2000001ff00 */
[----:B------:R-:W-:-:S04]  /*1140*/  ISETP.GE.U32.AND P1, PT, R64, c[0x0][0x1c8], PT ;  /* 0x0000720040007a0c */ /* 0x000fc80003f26070 */
[----:B------:R-:W-:Y:S01]  /*1150*/  ISETP.GE.AND.EX P1, PT, R92, c[0x0][0x1cc], PT, P1 ;  /* 0x000073005c007a0c */ /* 0x000fe20003f26310 */
[----:B------:R0:W2:Y:S06]  /*1160*/  @!P2 LDG.E R20, [R22.64] ;  /* 0x0000000c1614a981 */ /* 0x0000ac000c1e1900 */
[----:B------:R-:W-:Y:S01]  /*1170*/  @!P3 IMAD R30, R30, c[0x0][0x1c0], RZ ;  /* 0x000070001e1eba24 */ /* 0x000fe200078e02ff */
[----:B------:R-:W-:Y:S01]  /*1180*/  @!P3 MOV R31, R35 ;  /* 0x00000023001fb202 */ /* 0x000fe20000000f00 */
[----:B------:R1:W2:Y:S02]  /*1190*/  @!P4 LDG.E R21, [R24.64] ;  /* 0x0000000c1815c981 */ /* 0x0002a4000c1e1900 */
[----:B------:R-:W-:Y:S01]  /*11a0*/  @!P3 IMAD R33, R65, c[0x0][0x1c4], R30 ;  /* 0x000071004121ba24 */ /* 0x000fe200078e021e */
[----:B------:R-:W-:Y:S01]  /*11b0*/  @!P3 MOV R30, R36 ;  /* 0x00000024001eb202 */ /* 0x000fe20000000f00 */
[----:B0-----:R-:W-:Y:S01]  /*11c0*/  CS2R R22, SRZ ;  /* 0x0000000000167805 */ /* 0x001fe2000001ff00 */
[----:B------:R-:W-:-:S03]  /*11d0*/  ISETP.GT.U32.OR P1, PT, R78, 0x22f, P1 ;  /* 0x0000022f4e00780c */ /* 0x000fc60000f24470 */
[----:B------:R-:W-:Y:S01]  /*11e0*/  @!P3 IMAD.WIDE.U32 R30, R65, c[0x0][0x1c0], R30 ;  /* 0x00007000411eba25 */ /* 0x000fe200078e001e */
[----:B------:R-:W-:Y:S01]  /*11f0*/  ISETP.GE.U32.AND P2, PT, R63, c[0x0][0x1c8], PT ;  /* 0x000072003f007a0c */ /* 0x000fe20003f46070 */
[----:B------:R0:W2:Y:S01]  /*1200*/  @!P5 LDG.E R22, [R28.64] ;  /* 0x0000000c1c16d981 */ /* 0x0000a2000c1e1900 */
[----:B------:R-:W-:Y:S02]  /*1210*/  SHF.R.S32.HI R91, RZ, 0x1f, R63 ;  /* 0x0000001fff5b7819 */ /* 0x000fe4000001143f */
[----:B------:R-:W-:Y:S02]  /*1220*/  ISETP.GE.U32.AND P5, PT, R62, c[0x0][0x1c8], PT ;  /* 0x000072003e007a0c */ /* 0x000fe40003fa6070 */
[----:B------:R-:W-:Y:S02]  /*1230*/  SHF.R.S32.HI R40, RZ, 0x1f, R62 ;  /* 0x0000001fff287819 */ /* 0x000fe4000001143e */
[----:B------:R-:W-:Y:S02]  /*1240*/  @!P3 IADD3 R31, R31, R33, RZ ;  /* 0x000000211f1fb210 */ /* 0x000fe40007ffe0ff */
[----:B-1----:R-:W-:-:S02]  /*1250*/  @!P3 LEA R26, P6, R30, c[0x0][0x170], 0x1 ;  /* 0x00005c001e1aba11 */ /* 0x002fc400078c08ff */
[----:B------:R-:W-:Y:S02]  /*1260*/  ISETP.GE.AND.EX P2, PT, R91, c[0x0][0x1cc], PT, P2 ;  /* 0x000073005b007a0c */ /* 0x000fe40003f46320 */
[----:B------:R-:W-:Y:S02]  /*1270*/  ISETP.GE.AND.EX P5, PT, R40, c[0x0][0x1cc], PT, P5 ;  /* 0x0000730028007a0c */ /* 0x000fe40003fa6350 */
[----:B------:R-:W-:Y:S01]  /*1280*/  @!P3 LEA.HI.X R27, R30, c[0x0][0x174], R31, 0x1, P6 ;  /* 0x00005d001e1bba11 */ /* 0x000fe200030f0c1f */
[----:B------:R-:W-:Y:S01]  /*1290*/  @!P1 IMAD R31, R92, c[0x0][0x1c0], RZ ;  /* 0x000070005c1f9a24 */ /* 0x000fe200078e02ff */
[----:B------:R-:W-:Y:S02]  /*12a0*/  @!P1 MOV R24, R36 ;  /* 0x0000002400189202 */ /* 0x000fe40000000f00 */
[----:B------:R-:W-:Y:S02]  /*12b0*/  @!P1 MOV R25, R35 ;  /* 0x0000002300199202 */ /* 0x000fe40000000f00 */
[----:B------:R-:W-:-:S02]  /*12c0*/  ISETP.GT.U32.OR P2, PT, R78, 0x22f, P2 ;  /* 0x0000022f4e00780c */ /* 0x000fc40001744470 */
[----:B------:R-:W-:Y:S01]  /*12d0*/  ISETP.GT.U32.OR P5, PT, R78, 0x22f, P5 ;  /* 0x0000022f4e00780c */ /* 0x000fe20002fa4470 */
[C---:B------:R-:W-:Y:S01]  /*12e0*/  @!P1 IMAD R31, R64.reuse, c[0x0][0x1c4], R31 ;  /* 0x00007100401f9a24 */ /* 0x040fe200078e021f */
[----:B------:R-:W-:Y:S01]  /*12f0*/  ISETP.GE.U32.AND P4, PT, R61, c[0x0][0x1c8], PT ;  /* 0x000072003d007a0c */ /* 0x000fe20003f86070 */
[----:B------:R-:W-:Y:S01]  /*1300*/  @!P1 IMAD.WIDE.U32 R24, R64, c[0x0][0x1c0], R24 ;  /* 0x0000700040189a25 */ /* 0x000fe200078e0018 */
[----:B------:R-:W-:Y:S01]  /*1310*/  SHF.R.S32.HI R38, RZ, 0x1f, R61 ;  /* 0x0000001fff267819 */ /* 0x000fe2000001143d */
[----:B------:R1:W2:Y:S03]  /*1320*/  @!P3 LDG.E R23, [R26.64] ;  /* 0x0000000c1a17b981 */ /* 0x0002a6000c1e1900 */
[----:B------:R-:W-:Y:S02]  /*1330*/  @!P1 IADD3 R25, R25, R31, RZ ;  /* 0x0000001f19199210 */ /* 0x000fe40007ffe0ff */
[----:B------:R-:W-:Y:S01]  /*1340*/  @!P1 LEA R30, P6, R24, c[0x0][0x170], 0x1 ;  /* 0x00005c00181e9a11 */ /* 0x000fe200078c08ff */
[----:B0-----:R-:W-:Y:S01]  /*1350*/  @!P2 IMAD R28, R91, c[0x0][0x1c0], RZ ;  /* 0x000070005b1caa24 */ /* 0x001fe200078e02ff */
[----:B------:R-:W-:-:S02]  /*1360*/  ISETP.GE.U32.AND P3, PT, R60, c[0x0][0x1c8], PT ;  /* 0x000072003c007a0c */ /* 0x000fc40003f66070 */
[----:B------:R-:W-:Y:S02]  /*1370*/  SHF.R.S32.HI R39, RZ, 0x1f, R60 ;  /* 0x0000001fff277819 */ /* 0x000fe4000001143c */
[----:B------:R-:W-:Y:S01]  /*1380*/  @!P1 LEA.HI.X R31, R24, c[0x0][0x174], R25, 0x1, P6 ;  /* 0x00005d00181f9a11 */ /* 0x000fe200030f0c19 */
[----:B------:R-:W-:Y:S01]  /*1390*/  @!P5 IMAD R25, R40, c[0x0][0x1c0], RZ ;  /* 0x000070002819da24 */ /* 0x000fe200078e02ff */
[----:B------:R-:W-:Y:S02]  /*13a0*/  ISETP.GE.AND.EX P4, PT, R38, c[0x0][0x1cc], PT, P4 ;  /* 0x0000730026007a0c */ /* 0x000fe40003f86340 */
[-C--:B------:R-:W-:Y:S02]  /*13b0*/  @!P2 MOV R32, R36.reuse ;  /* 0x000000240020a202 */ /* 0x080fe40000000f00 */
[----:B------:R-:W-:Y:S01]  /*13c0*/  @!P2 MOV R33, R35 ;  /* 0x000000230021a202 */ /* 0x000fe20000000f00 */
[----:B-1----:R-:W-:Y:S01]  /*13d0*/  @!P2 IMAD R27, R63, c[0x0][0x1c4], R28 ;  /* 0x000071003f1baa24 */ /* 0x002fe200078e021c */
[----:B------:R-:W-:Y:S01]  /*13e0*/  ISETP.GE.AND.EX P3, PT, R39, c[0x0][0x1cc], PT, P3 ;  /* 0x0000730027007a0c */ /* 0x000fe20003f66330 */
[----:B------:R-:W-:Y:S01]  /*13f0*/  @!P5 IMAD R29, R62, c[0x0][0x1c4], R25 ;  /* 0x000071003e1dda24 */ /* 0x000fe200078e0219 */
[----:B------:R-:W-:Y:S01]  /*1400*/  ISETP.GT.U32.OR P4, PT, R78, 0x22f, P4 ;  /* 0x0000022f4e00780c */ /* 0x000fe20002784470 */
[----:B------:R-:W-:Y:S01]  /*1410*/  @!P2 IMAD.WIDE.U32 R32, R63, c[0x0][0x1c0], R32 ;  /* 0x000070003f20aa25 */ /* 0x000fe200078e0020 */
[----:B------:R-:W-:Y:S01]  /*1420*/  HFMA2.MMA R28, -RZ, RZ, 0, 0 ;  /* 0x00000000ff1c7435 */ /* 0x000fe200000001ff */
[----:B------:R-:W-:-:S02]  /*1430*/  @!P5 MOV R24, R36 ;  /* 0x000000240018d202 */ /* 0x000fc40000000f00 */
[----:B------:R-:W-:Y:S02]  /*1440*/  @!P5 MOV R25, R35 ;  /* 0x000000230019d202 */ /* 0x000fe40000000f00 */
[----:B------:R-:W-:Y:S02]  /*1450*/  ISETP.GT.U32.OR P3, PT, R78, 0x22f, P3 ;  /* 0x0000022f4e00780c */ /* 0x000fe40001f64470 */
[----:B------:R-:W-:Y:S01]  /*1460*/  @!P2 IADD3 R27, R33, R27, RZ ;  /* 0x0000001b211ba210 */ /* 0x000fe20007ffe0ff */
[----:B------:R-:W-:Y:S01]  /*1470*/  @!P5 IMAD.WIDE.U32 R24, R62, c[0x0][0x1c0], R24 ;  /* 0x000070003e18da25 */ /* 0x000fe200078e0018 */
[C---:B------:R-:W-:Y:S01]  /*1480*/  @!P2 LEA R26, P6, R32.reuse, c[0x0][0x170], 0x1 ;  /* 0x00005c00201aaa11 */ /* 0x040fe200078c08ff */
[----:B------:R0:W2:Y:S01]  /*1490*/  @!P1 LDG.E R28, [R30.64] ;  /* 0x0000000c1e1c9981 */ /* 0x0000a2000c1e1900 */
[----:B------:R-:W-:Y:S02]  /*14a0*/  ISETP.GE.U32.AND P1, PT, R59, c[0x0][0x1c8], PT ;  /* 0x000072003b007a0c */ /* 0x000fe40003f26070 */
[----:B------:R-:W-:Y:S01]  /*14b0*/  @!P2 LEA.HI.X R27, R32, c[0x0][0x174], R27, 0x1, P6 ;  /* 0x00005d00201baa11 */ /* 0x000fe200030f0c1b */
[----:B------:R-:W-:Y:S01]  /*14c0*/  @!P4 IMAD R38, R38, c[0x0][0x1c0], RZ ;  /* 0x000070002626ca24 */ /* 0x000fe200078e02ff */
[----:B------:R-:W-:-:S02]  /*14d0*/  @!P5 IADD3 R25, R25, R29, RZ ;  /* 0x0000001d1919d210 */ /* 0x000fc40007ffe0ff */
[C---:B------:R-:W-:Y:S02]  /*14e0*/  @!P5 LEA R32, P6, R24.reuse, c[0x0][0x170], 0x1 ;  /* 0x00005c001820da11 */ /* 0x040fe400078c08ff */
[----:B------:R-:W-:Y:S01]  /*14f0*/  SHF.R.S32.HI R40, RZ, 0x1f, R59 ;  /* 0x0000001fff287819 */ /* 0x000fe2000001143b */
[----:B------:R-:W-:Y:S01]  /*1500*/  @!P3 IMAD R29, R39, c[0x0][0x1c0], RZ ;  /* 0x00007000271dba24 */ /* 0x000fe200078e02ff */
[----:B------:R-:W-:Y:S01]  /*1510*/  @!P5 LEA.HI.X R33, R24, c[0x0][0x174], R25, 0x1, P6 ;  /* 0x00005d001821da11 */ /* 0x000fe200030f0c19 */
[----:B------:R-:W-:Y:S01]  /*1520*/  @!P4 IMAD R25, R61, c[0x0][0x1c4], R38 ;  /* 0x000071003d19ca24 */ /* 0x000fe200078e0226 */
[----:B------:R-:W-:Y:S02]  /*1530*/  ISETP.GE.AND.EX P1, PT, R40, c[0x0][0x1cc], PT, P1 ;  /* 0x0000730028007a0c */ /* 0x000fe40003f26310 */
[----:B------:R-:W-:Y:S02]  /*1540*/  @!P4 MOV R38, R36 ;  /* 0x000000240026c202 */ /* 0x000fe40000000f00 */
[----:B------:R-:W-:-:S02]  /*1550*/  @!P4 MOV R39, R35 ;  /* 0x000000230027c202 */ /* 0x000fc40000000f00 */
[----:B------:R-:W-:Y:S02]  /*1560*/  ISETP.GT.U32.OR P1, PT, R78, 0x22f, P1 ;  /* 0x0000022f4e00780c */ /* 0x000fe40000f24470 */
[----:B0-----:R-:W-:Y:S01]  /*1570*/  @!P3 MOV R30, R36 ;  /* 0x00000024001eb202 */ /* 0x001fe20000000f00 */
[----:B------:R-:W-:Y:S01]  /*1580*/  @!P4 IMAD.WIDE.U32 R38, R61, c[0x0][0x1c0], R38 ;  /* 0x000070003d26ca25 */ /* 0x000fe200078e0026 */
[----:B------:R-:W-:-:S03]  /*1590*/  @!P3 MOV R31, R35 ;  /* 0x00000023001fb202 */ /* 0x000fc60000000f00 */
[C---:B------:R-:W-:Y:S01]  /*15a0*/  @!P3 IMAD R29, R60.reuse, c[0x0][0x1c4], R29 ;  /* 0x000071003c1dba24 */ /* 0x040fe200078e021d */
[----:B------:R-:W-:Y:S01]  /*15b0*/  @!P4 IADD3 R25, R39, R25, RZ ;  /* 0x000000192719c210 */ /* 0x000fe20007ffe0ff */
[----:B------:R-:W-:Y:S01]  /*15c0*/  @!P3 IMAD.WIDE.U32 R30, R60, c[0x0][0x1c0], R30 ;  /* 0x000070003c1eba25 */ /* 0x000fe200078e001e */
[----:B------:R-:W-:-:S04]  /*15d0*/  @!P4 LEA R24, P6, R38, c[0x0][0x170], 0x1 ;  /* 0x00005c002618ca11 */ /* 0x000fc800078c08ff */
[----:B------:R-:W-:Y:S01]  /*15e0*/  @!P4 LEA.HI.X R25, R38, c[0x0][0x174], R25, 0x1, P6 ;  /* 0x00005d002619ca11 */ /* 0x000fe200030f0c19 */
[----:B------:R-:W-:Y:S01]  /*15f0*/  @!P1 IMAD R40, R40, c[0x0][0x1c0], RZ ;  /* 0x0000700028289a24 */ /* 0x000fe200078e02ff */
[----:B------:R-:W-:Y:S02]  /*1600*/  @!P3 IADD3 R29, R31, R29, RZ ;  /* 0x0000001d1f1db210 */ /* 0x000fe40007ffe0ff */
[C---:B------:R-:W-:Y:S01]  /*1610*/  @!P3 LEA R38, P6, R30.reuse, c[0x0][0x170], 0x1 ;  /* 0x00005c001e26ba11 */ /* 0x040fe200078c08ff */
[----:B------:R-:W-:Y:S01]  /*1620*/  @!P1 IMAD R31, R59, c[0x0][0x1c4], R40 ;  /* 0x000071003b1f9a24 */ /* 0x000fe200078e0228 */
[----:B------:R-:W-:Y:S02]  /*1630*/  @!P1 MOV R40, R36 ;  /* 0x0000002400289202 */ /* 0x000fe40000000f00 */
[----:B------:R-:W-:Y:S01]  /*1640*/  @!P3 LEA.HI.X R39, R30, c[0x0][0x174], R29, 0x1, P6 ;  /* 0x00005d001e27ba11 */ /* 0x000fe200030f0c1d */
[----:B------:R-:W-:Y:S01]  /*1650*/  HFMA2.MMA R29, -RZ, RZ, 0, 0 ;  /* 0x00000000ff1d7435 */ /* 0x000fe200000001ff */
[----:B------:R-:W-:-:S05]  /*1660*/  @!P1 MOV R41, R35 ;  /* 0x0000002300299202 */ /* 0x000fca0000000f00 */
[----:B------:R-:W-:-:S04]  /*1670*/  @!P1 IMAD.WIDE.U32 R40, R59, c[0x0][0x1c0], R40 ;  /* 0x000070003b289a25 */ /* 0x000fc800078e0028 */
[----:B------:R0:W2:Y:S01]  /*1680*/  @!P2 LDG.E R29, [R26.64] ;  /* 0x0000000c1a1da981 */ /* 0x0000a2000c1e1900 */
[----:B------:R-:W-:Y:S02]  /*1690*/  @!P1 IADD3 R31, R41, R31, RZ ;  /* 0x0000001f291f9210 */ /* 0x000fe40007ffe0ff */
[----:B------:R-:W-:Y:S02]  /*16a0*/  ISETP.GE.U32.AND P2, PT, R58, c[0x0][0x1c8], PT ;  /* 0x000072003a007a0c */ /* 0x000fe40003f46070 */
[----:B------:R-:W-:Y:S02]  /*16b0*/  SHF.R.S32.HI R90, RZ, 0x1f, R58 ;  /* 0x0000001fff5a7819 */ /* 0x000fe4000001143a */
[----:B0-----:R-:W-:-:S04]  /*16c0*/  @!P1 LEA R26, P6, R40, c[0x0][0x170], 0x1 ;  /* 0x00005c00281a9a11 */ /* 0x001fc800078c08ff */
[----:B------:R-:W-:Y:S02]  /*16d0*/  @!P1 LEA.HI.X R27, R40, c[0x0][0x174], R31, 0x1, P6 ;  /* 0x00005d00281b9a11 */ /* 0x000fe400030f0c1f */
[----:B------:R-:W-:Y:S01]  /*16e0*/  CS2R R30, SRZ ;  /* 0x00000000001e7805 */ /* 0x000fe2000001ff00 */
[----:B------:R-:W-:-:S05]  /*16f0*/  ISETP.GE.AND.EX P2, PT, R90, c[0x0][0x1cc], PT, P2 ;  /* 0x000073005a007a0c */ /* 0x000fca0003f46320 */
[----:B------:R0:W3:Y:S01]  /*1700*/  @!P5 LDG.E R30, [R32.64] ;  /* 0x0000000c201ed981 */ /* 0x0000e2000c1e1900 */
[----:B------:R-:W-:Y:S02]  /*1710*/  ISETP.GT.U32.OR P2, PT, R78, 0x22f, P2 ;  /* 0x0000022f4e00780c */ /* 0x000fe40001744470 */
[----:B------:R-:W-:Y:S01]  /*1720*/  SHF.R.S32.HI R89, RZ, 0x1f, R57 ;  /* 0x0000001fff597819 */ /* 0x000fe20000011439 */
[----:B------:R1:W3:Y:S01]  /*1730*/  @!P4 LDG.E R31, [R24.64] ;  /* 0x0000000c181fc981 */ /* 0x0002e2000c1e1900 */
[----:B------:R-:W-:Y:S01]  /*1740*/  ISETP.GE.U32.AND P4, PT, R57, c[0x0][0x1c8], PT ;  /* 0x0000720039007a0c */ /* 0x000fe20003f86070 */
[----:B0-----:R-:W-:Y:S01]  /*1750*/  CS2R R32, SRZ ;  /* 0x0000000000207805 */ /* 0x001fe2000001ff00 */
[----:B------:R-:W-:Y:S02]  /*1760*/  ISETP.GE.U32.AND P5, PT, R56, c[0x0][0x1c8], PT ;  /* 0x0000720038007a0c */ /* 0x000fe40003fa6070 */
[----:B------:R-:W-:-:S03]  /*1770*/  SHF.R.S32.HI R46, RZ, 0x1f, R56 ;  /* 0x0000001fff2e7819 */ /* 0x000fc60000011438 */
[----:B------:R0:W4:Y:S01]  /*1780*/  @!P3 LDG.E R32, [R38.64] ;  /* 0x0000000c2620b981 */ /* 0x000122000c1e1900 */
[----:B------:R-:W-:Y:S02]  /*1790*/  ISETP.GE.AND.EX P3, PT, R89, c[0x0][0x1cc], PT, P4 ;  /* 0x0000730059007a0c */ /* 0x000fe40003f66340 */
[----:B------:R-:W-:Y:S01]  /*17a0*/  ISETP.GE.AND.EX P5, PT, R46, c[0x0][0x1cc], PT, P5 ;  /* 0x000073002e007a0c */ /* 0x000fe20003fa6350 */
[----:B------:R-:W-:Y:S01]  /*17b0*/  @!P2 IMAD R41, R90, c[0x0][0x1c0], RZ ;  /* 0x000070005a29aa24 */ /* 0x000fe200078e02ff */
[C---:B------:R-:W-:Y:S01]  /*17c0*/  ISETP.GT.U32.OR P3, PT, R78.reuse, 0x22f, P3 ;  /* 0x0000022f4e00780c */ /* 0x040fe20001f64470 */
[----:B------:R0:W4:Y:S01]  /*17d0*/  @!P1 LDG.E R33, [R26.64] ;  /* 0x0000000c1a219981 */ /* 0x000122000c1e1900 */
[----:B-1----:R-:W-:Y:S02]  /*17e0*/  @!P2 MOV R24, R36 ;  /* 0x000000240018a202 */ /* 0x002fe40000000f00 */
[----:B------:R-:W-:Y:S02]  /*17f0*/  @!P2 MOV R25, R35 ;  /* 0x000000230019a202 */ /* 0x000fe40000000f00 */
[----:B------:R-:W-:Y:S01]  /*1800*/  ISETP.GT.U32.OR P5, PT, R78, 0x22f, P5 ;  /* 0x0000022f4e00780c */ /* 0x000fe20002fa4470 */
[----:B------:R-:W-:-:S02]  /*1810*/  @!P2 IMAD R41, R58, c[0x0][0x1c4], R41 ;  /* 0x000071003a29aa24 */ /* 0x000fc400078e0229 */
[----:B------:R-:W-:Y:S01]  /*1820*/  @!P2 IMAD.WIDE.U32 R24, R58, c[0x0][0x1c0], R24 ;  /* 0x000070003a18aa25 */ /* 0x000fe200078e0018 */
[----:B------:R-:W-:Y:S02]  /*1830*/  ISETP.GE.U32.AND P4, PT, R55, c[0x0][0x1c8], PT ;  /* 0x0000720037007a0c */ /* 0x000fe40003f86070 */
[----:B------:R-:W-:Y:S02]  /*1840*/  ISETP.GE.U32.AND P1, PT, R54, c[0x0][0x1c8], PT ;  /* 0x0000720036007a0c */ /* 0x000fe40003f26070 */
[----:B------:R-:W-:Y:S02]  /*1850*/  SHF.R.S32.HI R45, RZ, 0x1f, R55 ;  /* 0x0000001fff2d7819 */ /* 0x000fe40000011437 */
[----:B------:R-:W-:Y:S01]  /*1860*/  SHF.R.S32.HI R44, RZ, 0x1f, R54 ;  /* 0x0000001fff2c7819 */ /* 0x000fe20000011436 */
[----:B0-----:R-:W-:Y:S01]  /*1870*/  @!P3 IMAD R38, R89, c[0x0][0x1c0], RZ ;  /* 0x000070005926ba24 */ /* 0x001fe200078e02ff */
[----:B------:R-:W-:Y:S02]  /*1880*/  @!P2 IADD3 R25, R25, R41, RZ ;  /* 0x000000291919a210 */ /* 0x000fe40007ffe0ff */
[----:B------:R-:W-:-:S02]  /*1890*/  @!P2 LEA R40, P6, R24, c[0x0][0x170], 0x1 ;  /* 0x00005c001828aa11 */ /* 0x000fc400078c08ff */
[-C--:B------:R-:W-:Y:S02]  /*18a0*/  @!P3 MOV R42, R36.reuse ;  /* 0x00000024002ab202 */ /* 0x080fe40000000f00 */
[----:B------:R-:W-:Y:S02]  /*18b0*/  @!P3 MOV R43, R35 ;  /* 0x00000023002bb202 */ /* 0x000fe40000000f00 */
[----:B------:R-:W-:Y:S02]  /*18c0*/  ISETP.GE.AND.EX P4, PT, R45, c[0x0][0x1cc], PT, P4 ;  /* 0x000073002d007a0c */ /* 0x000fe40003f86340 */
[----:B------:R-:W-:Y:S01]  /*18d0*/  ISETP.GE.AND.EX P1, PT, R44, c[0x0][0x1cc], PT, P1 ;  /* 0x000073002c007a0c */ /* 0x000fe20003f26310 */
[C---:B------:R-:W-:Y:S01]  /*18e0*/  @!P3 IMAD R27, R57.reuse, c[0x0][0x1c4], R38 ;  /* 0x00007100391bba24 */ /* 0x040fe200078e0226 */
[----:B------:R-:W-:Y:S01]  /*18f0*/  @!P2 LEA.HI.X R41, R24, c[0x0][0x174], R25, 0x1, P6 ;  /* 0x00005d001829aa11 */ /* 0x000fe200030f0c19 */
[----:B------:R-:W-:Y:S01]  /*1900*/  @!P3 IMAD.WIDE.U32 R42, R57, c[0x0][0x1c0], R42 ;  /* 0x00007000392aba25 */ /* 0x000fe200078e002a */
[----:B------:R-:W-:-:S02]  /*1910*/  @!P5 MOV R24, R36 ;  /* 0x000000240018d202 */ /* 0x000fc40000000f00 */
[----:B------:R-:W-:Y:S01]  /*1920*/  @!P5 MOV R25, R35 ;  /* 0x000000230019d202 */ /* 0x000fe20000000f00 */
[----:B------:R-:W-:Y:S01]  /*1930*/  @!P5 IMAD R39, R46, c[0x0][0x1c0], RZ ;  /* 0x000070002e27da24 */ /* 0x000fe200078e02ff */
[C---:B------:R-:W-:Y:S02]  /*1940*/  ISETP.GT.U32.OR P4, PT, R78.reuse, 0x22f, P4 ;  /* 0x0000022f4e00780c */ /* 0x040fe40002784470 */
[----:B------:R-:W-:Y:S01]  /*1950*/  ISETP.GT.U32.OR P1, PT, R78, 0x22f, P1 ;  /* 0x0000022f4e00780c */ /* 0x000fe20000f24470 */
[----:B------:R-:W-:Y:S01]  /*1960*/  HFMA2.MMA R38, -RZ, RZ, 0, 0 ;  /* 0x00000000ff267435 */ /* 0x000fe200000001ff */
[----:B------:R-:W-:Y:S01]  /*1970*/  @!P3 IADD3 R27, R43, R27, RZ ;  /* 0x0000001b2b1bb210 */ /* 0x000fe20007ffe0ff */
[----:B------:R-:W-:Y:S01]  /*1980*/  @!P5 IMAD R39, R56, c[0x0][0x1c4], R39 ;  /* 0x000071003827da24 */ /* 0x000fe200078e0227 */
[----:B------:R-:W-:Y:S01]  /*1990*/  @!P3 LEA R26, P6, R42, c[0x0][0x170], 0x1 ;  /* 0x00005c002a1aba11 */ /* 0x000fe200078c08ff */
[----:B------:R-:W-:-:S03]  /*19a0*/  @!P5 IMAD.WIDE.U32 R24, R56, c[0x0][0x1c0], R24 ;  /* 0x000070003818da25 */ /* 0x000fc600078e0018 */
[----:B------:R-:W-:Y:S02]  /*19b0*/  @!P3 LEA.HI.X R27, R42, c[0x0][0x174], R27, 0x1, P6 ;  /* 0x00005d002a1bba11 */ /* 0x000fe400030f0c1b */
[----:B------:R-:W-:Y:S01]  /*19c0*/  @!P5 IADD3 R39, R25, R39, RZ ;  /* 0x000000271927d210 */ /* 0x000fe20007ffe0ff */
[----:B------:R0:W5:Y:S01]  /*19d0*/  @!P2 LDG.E R38, [R40.64] ;  /* 0x0000000c2826a981 */ /* 0x000162000c1e1900 */
[C---:B------:R-:W-:Y:S01]  /*19e0*/  @!P5 LEA R42, P6, R24.reuse, c[0x0][0x170], 0x1 ;  /* 0x00005c00182ada11 */ /* 0x040fe200078c08ff */
[----:B------:R-:W-:Y:S01]  /*19f0*/  @!P4 IMAD R25, R45, c[0x0][0x1c0], RZ ;  /* 0x000070002d19ca24 */ /* 0x000fe200078e02ff */
[----:B------:R-:W-:Y:S02]  /*1a00*/  ISETP.GE.U32.AND P2, PT, R3, c[0x0][0x1c8], PT ;  /* 0x0000720003007a0c */ /* 0x000fe40003f46070 */
[----:B------:R-:W-:Y:S01]  /*1a10*/  @!P5 LEA.HI.X R43, R24, c[0x0][0x174], R39, 0x1, P6 ;  /* 0x00005d00182bda11 */ /* 0x000fe200030f0c27 */
[----:B------:R-:W-:Y:S01]  /*1a20*/  @!P1 IMAD R39, R44, c[0x0][0x1c0], RZ ;  /* 0x000070002c279a24 */ /* 0x000fe200078e02ff */
[----:B------:R-:W-:-:S02]  /*1a30*/  SHF.R.S32.HI R46, RZ, 0x1f, R3 ;  /* 0x0000001fff2e7819 */ /* 0x000fc40000011403 */
[-C--:B------:R-:W-:Y:S02]  /*1a40*/  @!P4 MOV R44, R36.reuse ;  /* 0x00000024002cc202 */ /* 0x080fe40000000f00 */
[-C--:B------:R-:W-:Y:S01]  /*1a50*/  @!P4 MOV R45, R35.reuse ;  /* 0x00000023002dc202 */ /* 0x080fe20000000f00 */
[C---:B------:R-:W-:Y:S01]  /*1a60*/  @!P4 IMAD R24, R55.reuse, c[0x0][0x1c4], R25 ;  /* 0x000071003718ca24 */ /* 0x040fe200078e0219 */
[----:B------:R-:W-:Y:S02]  /*1a70*/  ISETP.GE.AND.EX P2, PT, R46, c[0x0][0x1cc], PT, P2 ;  /* 0x000073002e007a0c */ /* 0x000fe40003f46320 */
[----:B0-----:R-:W-:Y:S01]  /*1a80*/  @!P1 MOV R40, R36 ;  /* 0x0000002400289202 */ /* 0x001fe20000000f00 */
[----:B------:R-:W-:Y:S01]  /*1a90*/  @!P4 IMAD.WIDE.U32 R44, R55, c[0x0][0x1c0], R44 ;  /* 0x00007000372cca25 */ /* 0x000fe200078e002c */
[----:B------:R-:W-:Y:S02]  /*1aa0*/  @!P1 MOV R41, R35 ;  /* 0x0000002300299202 */ /* 0x000fe40000000f00 */
[----:B------:R-:W-:Y:S01]  /*1ab0*/  ISETP.GT.U32.OR P2, PT, R78, 0x22f, P2 ;  /* 0x0000022f4e00780c */ /* 0x000fe20001744470 */
[C---:B------:R-:W-:Y:S01]  /*1ac0*/  @!P1 IMAD R39, R54.reuse, c[0x0][0x1c4], R39 ;  /* 0x0000710036279a24 */ /* 0x040fe200078e0227 */
[----:B------:R-:W-:Y:S01]  /*1ad0*/  @!P4 IADD3 R25, R45, R24, RZ ;  /* 0x000000182d19c210 */ /* 0x000fe20007ffe0ff */
[----:B------:R-:W-:Y:S01]  /*1ae0*/  @!P1 IMAD.WIDE.U32 R40, R54, c[0x0][0x1c0], R40 ;  /* 0x0000700036289a25 */ /* 0x000fe200078e0028 */
[----:B------:R-:W-:-:S04]  /*1af0*/  @!P4 LEA R24, P6, R44, c[0x0][0x170], 0x1 ;  /* 0x00005c002c18ca11 */ /* 0x000fc800078c08ff */
[----:B------:R-:W-:Y:S02]  /*1b00*/  @!P4 LEA.HI.X R25, R44, c[0x0][0x174], R25, 0x1, P6 ;  /* 0x00005d002c19ca11 */ /* 0x000fe400030f0c19 */
[----:B------:R-:W-:Y:S02]  /*1b10*/  @!P1 IADD3 R39, R41, R39, RZ ;  /* 0x0000002729279210 */ /* 0x000fe40007ffe0ff */
[----:B------:R-:W-:Y:S01]  /*1b20*/  @!P1 LEA R44, P6, R40, c[0x0][0x170], 0x1 ;  /* 0x00005c00282c9a11 */ /* 0x000fe200078c08ff */
[----:B------:R-:W-:Y:S01]  /*1b30*/  @!P2 IMAD R41, R46, c[0x0][0x1c0], RZ ;  /* 0x000070002e29aa24 */ /* 0x000fe200078e02ff */
[----:B------:R-:W-:Y:S02]  /*1b40*/  @!P2 MOV R46, R36 ;  /* 0x00000024002ea202 */ /* 0x000fe40000000f00 */
[----:B------:R-:W-:Y:S01]  /*1b50*/  @!P1 LEA.HI.X R45, R40, c[0x0][0x174], R39, 0x1, P6 ;  /* 0x00005d00282d9a11 */ /* 0x000fe200030f0c27 */
[----:B------:R-:W-:Y:S01]  /*1b60*/  HFMA2.MMA R39, -RZ, RZ, 0, 0 ;  /* 0x00000000ff277435 */ /* 0x000fe200000001ff */
[----:B------:R-:W-:Y:S01]  /*1b70*/  @!P2 MOV R47, R35 ;  /* 0x00000023002fa202 */ /* 0x000fe20000000f00 */
[----:B------:R-:W-:-:S04]  /*1b80*/  @!P2 IMAD R40, R3, c[0x0][0x1c4], R41 ;  /* 0x000071000328aa24 */ /* 0x000fc800078e0229 */
[----:B------:R-:W-:-:S04]  /*1b90*/  @!P2 IMAD.WIDE.U32 R46, R3, c[0x0][0x1c0], R46 ;  /* 0x00007000032eaa25 */ /* 0x000fc800078e002e */
[----:B------:R0:W5:Y:S01]  /*1ba0*/  @!P3 LDG.E R39, [R26.64] ;  /* 0x0000000c1a27b981 */ /* 0x000162000c1e1900 */
[----:B------:R-:W-:Y:S02]  /*1bb0*/  ISETP.GE.U32.AND P3, PT, R4, c[0x0][0x1c8], PT ;  /* 0x0000720004007a0c */ /* 0x000fe40003f66070 */
[----:B------:R-:W-:Y:S02]  /*1bc0*/  SHF.R.S32.HI R88, RZ, 0x1f, R4 ;  /* 0x0000001fff587819 */ /* 0x000fe40000011404 */
[----:B0-----:R-:W-:Y:S02]  /*1bd0*/  @!P2 IADD3 R27, R47, R40, RZ ;  /* 0x000000282f1ba210 */ /* 0x001fe40007ffe0ff */
[----:B------:R-:W-:Y:S01]  /*1be0*/  CS2R R40, SRZ ;  /* 0x0000000000287805 */ /* 0x000fe2000001ff00 */
[----:B------:R-:W-:-:S05]  /*1bf0*/  ISETP.GE.AND.EX P3, PT, R88, c[0x0][0x1cc], PT, P3 ;  /* 0x0000730058007a0c */ /* 0x000fca0003f66330 */
[----:B------:R0:W5:Y:S01]  /*1c00*/  @!P5 LDG.E R40, [R42.64] ;  /* 0x0000000c2a28d981 */ /* 0x000162000c1e1900 */
[----:B------:R-:W-:Y:S02]  /*1c10*/  ISETP.GT.U32.OR P3, PT, R78, 0x22f, P3 ;  /* 0x0000022f4e00780c */ /* 0x000fe40001f64470 */
[----:B------:R-:W-:Y:S01]  /*1c20*/  SHF.R.S32.HI R87, RZ, 0x1f, R5 ;  /* 0x0000001fff577819 */ /* 0x000fe20000011405 */
[----:B------:R1:W5:Y:S01]  /*1c30*/  @!P4 LDG.E R41, [R24.64] ;  /* 0x0000000c1829c981 */ /* 0x000362000c1e1900 */
[----:B------:R-:W-:Y:S01]  /*1c40*/  ISETP.GE.U32.AND P4, PT, R5, c[0x0][0x1c8], PT ;  /* 0x0000720005007a0c */ /* 0x000fe20003f86070 */
[----:B0-----:R-:W-:Y:S01]  /*1c50*/  CS2R R42, SRZ ;  /* 0x00000000002a7805 */ /* 0x001fe2000001ff00 */
[----:B------:R-:W-:-:S05]  /*1c60*/  @!P2 LEA R26, P6, R46, c[0x0][0x170], 0x1 ;  /* 0x00005c002e1aaa11 */ /* 0x000fca00078c08ff */
[----:B------:R0:W5:Y:S01]  /*1c70*/  @!P1 LDG.E R42, [R44.64] ;  /* 0x0000000c2c2a9981 */ /* 0x000162000c1e1900 */
[----:B------:R-:W-:Y:S02]  /*1c80*/  ISETP.GE.AND.EX P1, PT, R87, c[0x0][0x1cc], PT, P4 ;  /* 0x0000730057007a0c */ /* 0x000fe40003f26340 */
[----:B------:R-:W-:Y:S02]  /*1c90*/  ISETP.GE.U32.AND P5, PT, R6, c[0x0][0x1c8], PT ;  /* 0x0000720006007a0c */ /* 0x000fe40003fa6070 */
[----:B------:R-:W-:Y:S02]  /*1ca0*/  SHF.R.S32.HI R50, RZ, 0x1f, R6 ;  /* 0x0000001fff327819 */ /* 0x000fe40000011406 */
[----:B------:R-:W-:Y:S02]  /*1cb0*/  ISETP.GT.U32.OR P1, PT, R78, 0x22f, P1 ;  /* 0x0000022f4e00780c */ /* 0x000fe40000f24470 */
[----:B------:R-:W-:Y:S02]  /*1cc0*/  @!P2 LEA.HI.X R27, R46, c[0x0][0x174], R27, 0x1, P6 ;  /* 0x00005d002e1baa11 */ /* 0x000fe400030f0c1b */
[----:B------:R-:W-:Y:S01]  /*1cd0*/  ISETP.GE.AND.EX P4, PT, R50, c[0x0][0x1cc], PT, P5 ;  /* 0x0000730032007a0c */ /* 0x000fe20003f86350 */
[----:B0-----:R-:W-:Y:S01]  /*1ce0*/  @!P3 IMAD R44, R88, c[0x0][0x1c0], RZ ;  /* 0x00007000582cba24 */ /* 0x001fe200078e02ff */
[----:B-1----:R-:W-:Y:S01]  /*1cf0*/  @!P3 MOV R24, R36 ;  /* 0x000000240018b202 */ /* 0x002fe20000000f00 */
[----:B------:R0:W5:Y:S01]  /*1d00*/  @!P2 LDG.E R43, [R26.64] ;  /* 0x0000000c1a2ba981 */ /* 0x000162000c1e1900 */
[----:B------:R-:W-:-:S02]  /*1d10*/  @!P3 MOV R25, R35 ;  /* 0x000000230019b202 */ /* 0x000fc40000000f00 */
[----:B------:R-:W-:Y:S01]  /*1d20*/  ISETP.GT.U32.OR P2, PT, R78, 0x22f, P4 ;  /* 0x0000022f4e00780c */ /* 0x000fe20002744470 */
[C---:B------:R-:W-:Y:S02]  /*1d30*/  @!P3 IMAD R44, R4.reuse, c[0x0][0x1c4], R44 ;  /* 0x00007100042cba24 */ /* 0x040fe400078e022c */
[----:B------:R-:W-:Y:S01]  /*1d40*/  @!P3 IMAD.WIDE.U32 R24, R4, c[0x0][0x1c0], R24 ;  /* 0x000070000418ba25 */ /* 0x000fe200078e0018 */
[----:B------:R-:W-:Y:S02]  /*1d50*/  @!P1 MOV R48, R36 ;  /* 0x0000002400309202 */ /* 0x000fe40000000f00 */
[----:B------:R-:W-:Y:S01]  /*1d60*/  @!P1 MOV R49, R35 ;  /* 0x0000002300319202 */ /* 0x000fe20000000f00 */
[----:B------:R-:W-:Y:S01]  /*1d70*/  @!P1 IMAD R45, R87, c[0x0][0x1c0], RZ ;  /* 0x00007000572d9a24 */ /* 0x000fe200078e02ff */
[----:B------:R-:W-:Y:S02]  /*1d80*/  @!P3 IADD3 R25, R25, R44, RZ ;  /* 0x0000002c1919b210 */ /* 0x000fe40007ffe0ff */
[----:B0-----:R-:W-:Y:S01]  /*1d90*/  @!P3 LEA R26, P4, R24, c[0x0][0x170], 0x1 ;  /* 0x00005c00181aba11 */ /* 0x001fe200078808ff */
[----:B------:R-:W-:Y:S01]  /*1da0*/  @!P1 IMAD R45, R5, c[0x0][0x1c4], R45 ;  /* 0x00007100052d9a24 */ /* 0x000fe200078e022d */
[----:B------:R-:W-:Y:S01]  /*1db0*/  ISETP.GE.U32.AND P6, PT, R7, c[0x0][0x1c8], PT ;  /* 0x0000720007007a0c */ /* 0x000fe20003fc6070 */
[----:B------:R-:W-:Y:S01]  /*1dc0*/  @!P1 IMAD.WIDE.U32 R48, R5, c[0x0][0x1c0], R48 ;  /* 0x0000700005309a25 */ /* 0x000fe200078e0030 */
[----:B------:R-:W-:-:S02]  /*1dd0*/  SHF.R.S32.HI R85, RZ, 0x1f, R7 ;  /* 0x0000001fff557819 */ /* 0x000fc40000011407 */
[----:B------:R-:W-:Y:S01]  /*1de0*/  @!P3 LEA.HI.X R27, R24, c[0x0][0x174], R25, 0x1, P4 ;  /* 0x00005d00181bba11 */ /* 0x000fe200020f0c19 */
[----:B------:R-:W-:Y:S01]  /*1df0*/  @!P2 IMAD R24, R50, c[0x0][0x1c0], RZ ;  /* 0x000070003218aa24 */ /* 0x000fe200078e02ff */
[----:B------:R-:W-:Y:S02]  /*1e00*/  ISETP.GE.AND.EX P4, PT, R85, c[0x0][0x1cc], PT, P6 ;  /* 0x0000730055007a0c */ /* 0x000fe40003f86360 */
[----:B------:R-:W-:Y:S01]  /*1e10*/  @!P1 IADD3 R45, R49, R45, RZ ;  /* 0x0000002d312d9210 */ /* 0x000fe20007ffe0ff */
[----:B------:R-:W-:Y:S01]  /*1e20*/  @!P2 IMAD R49, R6, c[0x0][0x1c4], R24 ;  /* 0x000071000631aa24 */ /* 0x000fe200078e0218 */
[----:B------:R-:W-:Y:S02]  /*1e30*/  ISETP.GE.U32.AND P5, PT, R8, c[0x0][0x1c8], PT ;  /* 0x0000720008007a0c */ /* 0x000fe40003fa6070 */
[----:B------:R-:W-:Y:S02]  /*1e40*/  SHF.R.S32.HI R84, RZ, 0x1f, R8 ;  /* 0x0000001fff547819 */ /* 0x000fe40000011408 */
[----:B------:R-:W-:-:S02]  /*1e50*/  @!P2 MOV R24, R36 ;  /* 0x000000240018a202 */ /* 0x000fc40000000f00 */
[----:B------:R-:W-:Y:S01]  /*1e60*/  @!P2 MOV R25, R35 ;  /* 0x000000230019a202 */ /* 0x000fe20000000f00 */
[----:B------:R-:W-:Y:S01]  /*1e70*/  HFMA2.MMA R44, -RZ, RZ, 0, 0 ;  /* 0x00000000ff2c7435 */ /* 0x000fe200000001ff */
[----:B------:R-:W-:Y:S02]  /*1e80*/  ISETP.GT.U32.OR P4, PT, R78, 0x22f, P4 ;  /* 0x0000022f4e00780c */ /* 0x000fe40002784470 */
[----:B------:R-:W-:Y:S01]  /*1e90*/  ISETP.GE.AND.EX P5, PT, R84, c[0x0][0x1cc], PT, P5 ;  /* 0x0000730054007a0c */ /* 0x000fe20003fa6350 */
[----:B------:R-:W-:Y:S01]  /*1ea0*/  @!P2 IMAD.WIDE.U32 R24, R6, c[0x0][0x1c0], R24 ;  /* 0x000070000618aa25 */ /* 0x000fe200078e0018 */
[----:B------:R-:W-:Y:S02]  /*1eb0*/  @!P1 LEA R46, P6, R48, c[0x0][0x170], 0x1 ;  /* 0x00005c00302e9a11 */ /* 0x000fe400078c08ff */
[----:B------:R-:W-:Y:S02]  /*1ec0*/  ISETP.GT.U32.OR P5, PT, R78, 0x22f, P5 ;  /* 0x0000022f4e00780c */ /* 0x000fe40002fa4470 */
[----:B------:R-:W-:Y:S01]  /*1ed0*/  @!P1 LEA.HI.X R47, R48, c[0x0][0x174], R45, 0x1, P6 ;  /* 0x00005d00302f9a11 */ /* 0x000fe200030f0c2d */
[----:B------:R0:W5:Y:S01]  /*1ee0*/  @!P3 LDG.E R44, [R26.64] ;  /* 0x0000000c1a2cb981 */ /* 0x000162000c1e1900 */
[----:B------:R-:W-:-:S02]  /*1ef0*/  @!P2 IADD3 R49, R25, R49, RZ ;  /* 0x000000311931a210 */ /* 0x000fc40007ffe0ff */
[C---:B------:R-:W-:Y:S02]  /*1f00*/  @!P2 LEA R48, P6, R24.reuse, c[0x0][0x170], 0x1 ;  /* 0x00005c001830aa11 */ /* 0x040fe400078c08ff */
[----:B------:R-:W-:Y:S02]  /*1f10*/  ISETP.GE.U32.AND P3, PT, R9, c[0x0][0x1c8], PT ;  /* 0x0000720009007a0c */ /* 0x000fe40003f66070 */
[----:B------:R-:W-:Y:S02]  /*1f20*/  SHF.R.S32.HI R82, RZ, 0x1f, R9 ;  /* 0x0000001fff527819 */ /* 0x000fe40000011409 */
[----:B------:R-:W-:Y:S01]  /*1f30*/  @!P2 LEA.HI.X R49, R24, c[0x0][0x174], R49, 0x1, P6 ;  /* 0x00005d001831aa11 */ /* 0x000fe200030f0c31 */
[----:B------:R-:W-:Y:S01]  /*1f40*/  @!P4 IMAD R45, R85, c[0x0][0x1c0], RZ ;  /* 0x00007000552dca24 */ /* 0x000fe200078e02ff */
[----:B------:R-:W-:Y:S02]  /*1f50*/  @!P4 MOV R24, R36 ;  /* 0x000000240018c202 */ /* 0x000fe40000000f00 */
[----:B------:R-:W-:-:S02]  /*1f60*/  @!P4 MOV R25, R35 ;  /* 0x000000230019c202 */ /* 0x000fc40000000f00 */
[----:B------:R-:W-:Y:S01]  /*1f70*/  ISETP.GE.AND.EX P3, PT, R82, c[0x0][0x1cc], PT, P3 ;  /* 0x0000730052007a0c */ /* 0x000fe20003f66330 */
[C---:B------:R-:W-:Y:S01]  /*1f80*/  @!P4 IMAD R45, R7.reuse, c[0x0][0x1c4], R45 ;  /* 0x00007100072dca24 */ /* 0x040fe200078e022d */
[----:B0-----:R-:W-:Y:S01]  /*1f90*/  @!P5 MOV R26, R36 ;  /* 0x00000024001ad202 */ /* 0x001fe20000000f00 */
[----:B------:R-:W-:Y:S01]  /*1fa0*/  @!P4 IMAD.WIDE.U32 R24, R7, c[0x0][0x1c0], R24 ;  /* 0x000070000718ca25 */ /* 0x000fe200078e0018 */
[----:B------:R-:W-:Y:S02]  /*1fb0*/  @!P5 MOV R27, R35 ;  /* 0x00000023001bd202 */ /* 0x000fe40000000f00 */
[----:B------:R-:W-:Y:S01]  /*1fc0*/  ISETP.GT.U32.OR P3, PT, R78, 0x22f, P3 ;  /* 0x0000022f4e00780c */ /* 0x000fe20001f64470 */
[----:B------:R-:W-:Y:S01]  /*1fd0*/  @!P5 IMAD R52, R84, c[0x0][0x1c0], RZ ;  /* 0x000070005434da24 */ /* 0x000fe200078e02ff */
[----:B------:R-:W-:Y:S01]  /*1fe0*/  @!P4 IADD3 R45, R25, R45, RZ ;  /* 0x0000002d192dc210 */ /* 0x000fe20007ffe0ff */
[----:B------:R-:W-:Y:S01]  /*1ff0*/  @!P5 IMAD.WIDE.U32 R26, R8, c[0x0][0x1c0], R26 ;  /* 0x00007000081ada25 */ /* 0x000fe200078e001a */
[----:B------:R-:W-:-:S03]  /*2000*/  @!P4 LEA R50, P6, R24, c[0x0][0x170], 0x1 ;  /* 0x00005c001832ca11 */ /* 0x000fc600078c08ff */
[----:B------:R-:W-:Y:S01]  /*2010*/  @!P5 IMAD R52, R8, c[0x0][0x1c4], R52 ;  /* 0x000071000834da24 */ /* 0x000fe200078e0234 */
[----:B------:R-:W-:Y:S01]  /*2020*/  @!P4 LEA.HI.X R51, R24, c[0x0][0x174], R45, 0x1, P6 ;  /* 0x00005d001833ca11 */ /* 0x000fe200030f0c2d */
[----:B------:R-:W-:Y:S01]  /*2030*/  HFMA2.MMA R45, -RZ, RZ, 0, 0 ;  /* 0x00000000ff2d7435 */ /* 0x000fe200000001ff */
[C---:B------:R-:W-:Y:S02]  /*2040*/  @!P5 LEA R24, P6, R26.reuse, c[0x0][0x170], 0x1 ;  /* 0x00005c001a18da11 */ /* 0x040fe400078c08ff */
[----:B------:R-:W-:Y:S02]  /*2050*/  @!P5 IADD3 R52, R27, R52, RZ ;  /* 0x000000341b34d210 */ /* 0x000fe40007ffe0ff */
[----:B------:R-:W-:Y:S02]  /*2060*/  @!P3 MOV R53, R35 ;  /* 0x000000230035b202 */ /* 0x000fe40000000f00 */
[----:B------:R-:W-:Y:S01]  /*2070*/  @!P5 LEA.HI.X R25, R26, c[0x0][0x174], R52, 0x1, P6 ;  /* 0x00005d001a19da11 */ /* 0x000fe200030f0c34 */
[----:B------:R-:W-:Y:S01]  /*2080*/  @!P3 IMAD R26, R82, c[0x0][0x1c0], RZ ;  /* 0x00007000521aba24 */ /* 0x000fe200078e02ff */
[----:B------:R-:W-:Y:S01]  /*2090*/  @!P3 MOV R52, R36 ;  /* 0x000000240034b202 */ /* 0x000fe20000000f00 */
[----:B------:R0:W5:Y:S02]  /*20a0*/  @!P1 LDG.E R45, [R46.64] ;  /* 0x0000000c2e2d9981 */ /* 0x000164000c1e1900 */
[----:B------:R-:W-:-:S02]  /*20b0*/  @!P3 IMAD R26, R9, c[0x0][0x1c4], R26 ;  /* 0x00007100091aba24 */ /* 0x000fc400078e021a */
[----:B------:R-:W-:Y:S01]  /*20c0*/  @!P3 IMAD.WIDE.U32 R52, R9, c[0x0][0x1c0], R52 ;  /* 0x000070000934ba25 */ /* 0x000fe200078e0034 */
[----:B0-----:R-:W-:-:S04]  /*20d0*/  CS2R R46, SRZ ;  /* 0x00000000002e7805 */ /* 0x001fc8000001ff00 */
[----:B------:R-:W-:Y:S02]  /*20e0*/  @!P3 IADD3 R27, R53, R26, RZ ;  /* 0x0000001a351bb210 */ /* 0x000fe40007ffe0ff */
[C---:B------:R-:W-:Y:S01]  /*20f0*/  @!P3 LEA R26, P6, R52.reuse, c[0x0][0x170], 0x1 ;  /* 0x00005c00341aba11 */ /* 0x040fe200078c08ff */
[----:B------:R0:W5:Y:S03]  /*2100*/  @!P2 LDG.E R46, [R48.64] ;  /* 0x0000000c302ea981 */ /* 0x000166000c1e1900 */
[----:B------:R-:W-:Y:S01]  /*2110*/  @!P3 LEA.HI.X R27, R52, c[0x0][0x174], R27, 0x1, P6 ;  /* 0x00005d00341bba11 */ /* 0x000fe200030f0c1b */
[----:B------:R1:W5:Y:S01]  /*2120*/  @!P4 LDG.E R47, [R50.64] ;  /* 0x0000000c322fc981 */ /* 0x000362000c1e1900 */
[----:B0-----:R-:W-:-:S06]  /*2130*/  CS2R R48, SRZ ;  /* 0x0000000000307805 */ /* 0x001fcc000001ff00 */
[----:B------:R2:W5:Y:S04]  /*2140*/  @!P5 LDG.E R48, [R24.64] ;  /* 0x0000000c1830d981 */ /* 0x000568000c1e1900 */
[----:B------:R0:W5:Y:S01]  /*2150*/  @!P3 LDG.E R49, [R26.64] ;  /* 0x0000000c1a31b981 */ /* 0x000162000c1e1900 */
[--C-:B--2---:R-:W-:Y:S02]  /*2160*/  HADD2.F32 R24, -RZ, R19.reuse.H1_H1 ;  /* 0x30000013ff187230 */ /* 0x104fe40000004100 */
[----:B0-----:R-:W-:-:S03]  /*2170*/  HADD2.F32 R27, -RZ, R19.H0_H0 ;  /* 0x20000013ff1b7230 */ /* 0x001fc60000004100 */
[----:B-1----:R-:W-:Y:S01]  /*2180*/  FMUL.FTZ R50, R24, R24 ;  /* 0x0000001818327220 */ /* 0x002fe20000410000 */
[--C-:B------:R-:W-:Y:S02]  /*2190*/  HADD2.F32 R26, -RZ, R10.reuse.H0_H0 ;  /* 0x2000000aff1a7230 */ /* 0x100fe40000004100 */
[----:B------:R-:W-:Y:S01]  /*21a0*/  HADD2.F32 R25, -RZ, R10.H1_H1 ;  /* 0x3000000aff197230 */ /* 0x000fe20000004100 */
[C---:B------:R-:W-:Y:S02]  /*21b0*/  FADD.FTZ R24, R27.reuse, R24 ;  /* 0x000000181b187221 */ /* 0x040fe40000010000 */
[----:B------:R-:W-:Y:S02]  /*21c0*/  FFMA.FTZ R50, R27, R27, R50 ;  /* 0x0000001b1b327223 */ /* 0x000fe40000010032 */
[----:B------:R-:W-:Y:S02]  /*21d0*/  FADD.FTZ R27, R26, R25 ;  /* 0x000000191a1b7221 */ /* 0x000fe40000010000 */
[----:B------:R-:W-:-:S02]  /*21e0*/  FADD.FTZ R24, RZ, R24 ;  /* 0x00000018ff187221 */ /* 0x000fc40000010000 */
[----:B------:R-:W-:Y:S02]  /*21f0*/  FMUL.FTZ R25, R25, R25 ;  /* 0x0000001919197220 */ /* 0x000fe40000410000 */
[----:B------:R-:W-:Y:S01]  /*2200*/  FADD.FTZ R27, R24, R27 ;  /* 0x0000001b181b7221 */ /* 0x000fe20000010000 */
[--C-:B---3--:R-:W-:Y:S01]  /*2210*/  HADD2.F32 R24, -RZ, R11.reuse.H1_H1 ;  /* 0x3000000bff187230 */ /* 0x108fe20000004100 */
[----:B------:R-:W-:Y:S01]  /*2220*/  FFMA.FTZ R25, R26, R26, R25 ;  /* 0x0000001a1a197223 */ /* 0x000fe20000010019 */
[----:B------:R-:W-:Y:S01]  /*2230*/  HADD2.F32 R26, -RZ, R11.H0_H0 ;  /* 0x2000000bff1a7230 */ /* 0x000fe20000004100 */
[----:B------:R-:W-:-:S04]  /*2240*/  FADD.FTZ R50, RZ, R50 ;  /* 0x00000032ff327221 */ /* 0x000fc80000010000 */
[----:B------:R-:W-:Y:S02]  /*2250*/  FADD.FTZ R25, R50, R25 ;  /* 0x0000001932197221 */ /* 0x000fe40000010000 */
[----:B------:R-:W-:Y:S02]  /*2260*/  FMUL.FTZ R50, R24, R24 ;  /* 0x0000001818327220 */ /* 0x000fe40000410000 */
[C---:B------:R-:W-:Y:S02]  /*2270*/  FADD.FTZ R24, R26.reuse, R24 ;  /* 0x000000181a187221 */ /* 0x040fe40000010000 */
[----:B------:R-:W-:Y:S02]  /*2280*/  FFMA.FTZ R50, R26, R26, R50 ;  /* 0x0000001a1a327223 */ /* 0x000fe40000010032 */
[----:B------:R-:W-:Y:S01]  /*2290*/  FADD.FTZ R27, R27, R24 ;  /* 0x000000181b1b7221 */ /* 0x000fe20000010000 */
[--C-:B----4-:R-:W-:Y:S02]  /*22a0*/  HADD2.F32 R24, -RZ, R12.reuse.H1_H1 ;  /* 0x3000000cff187230 */ /* 0x110fe40000004100 */
[----:B------:R-:W-:Y:S01]  /*22b0*/  HADD2.F32 R26, -RZ, R12.H0_H0 ;  /* 0x2000000cff1a7230 */ /* 0x000fe20000004100 */
[----:B------:R-:W-:-:S02]  /*22c0*/  FADD.FTZ R25, R25, R50 ;  /* 0x0000003219197221 */ /* 0x000fc40000010000 */
[----:B------:R-:W-:Y:S02]  /*22d0*/  FMUL.FTZ R50, R24, R24 ;  /* 0x0000001818327220 */ /* 0x000fe40000410000 */
[C---:B------:R-:W-:Y:S02]  /*22e0*/  FADD.FTZ R24, R26.reuse, R24 ;  /* 0x000000181a187221 */ /* 0x040fe40000010000 */
[----:B------:R-:W-:Y:S02]  /*22f0*/  FFMA.FTZ R50, R26, R26, R50 ;  /* 0x0000001a1a327223 */ /* 0x000fe40000010032 */
[----:B------:R-:W-:Y:S01]  /*2300*/  FADD.FTZ R27, R27, R24 ;  /* 0x000000181b1b7221 */ /* 0x000fe20000010000 */
[--C-:B-----5:R-:W-:Y:S02]  /*2310*/  HADD2.F32 R24, -RZ, R13.reuse.H1_H1 ;  /* 0x3000000dff187230 */ /* 0x120fe40000004100 */
[----:B------:R-:W-:Y:S01]  /*2320*/  HADD2.F32 R26, -RZ, R13.H0_H0 ;  /* 0x2000000dff1a7230 */ /* 0x000fe20000004100 */
[----:B------:R-:W-:-:S02]  /*2330*/  FADD.FTZ R25, R25, R50 ;  /* 0x0000003219197221 */ /* 0x000fc40000010000 */
[----:B------:R-:W-:Y:S02]  /*2340*/  FMUL.FTZ R50, R24, R24 ;  /* 0x0000001818327220 */ /* 0x000fe40000410000 */
[C---:B------:R-:W-:Y:S02]  /*2350*/  FADD.FTZ R24, R26.reuse, R24 ;  /* 0x000000181a187221 */ /* 0x040fe40000010000 */
[----:B------:R-:W-:Y:S02]  /*2360*/  FFMA.FTZ R50, R26, R26, R50 ;  /* 0x0000001a1a327223 */ /* 0x000fe40000010032 */
[----:B------:R-:W-:Y:S01]  /*2370*/  FADD.FTZ R27, R27, R24 ;  /* 0x000000181b1b7221 */ /* 0x000fe20000010000 */
[--C-:B------:R-:W-:Y:S02]  /*2380*/  HADD2.F32 R24, -RZ, R14.reuse.H1_H1 ;  /* 0x3000000eff187230 */ /* 0x100fe40000004100 */
        /* <DEDUP_REMOVED lines=181> */
[--C-:B------:R-:W-:Y:S01]  /*2ee0*/  HADD2.F32 R24, -RZ, R49.reuse.H1_H1 ;  /* 0x30000031ff187230 */ /* 0x100fe20000004100 */
[----:B------:R-:W-:Y:S01]  /*2ef0*/  FADD.FTZ R25, R25, R50 ;  /* 0x0000003219197221 */ /* 0x000fe20000010000 */
[----:B------:R-:W-:Y:S01]  /*2f00*/  HADD2.F32 R26, -RZ, R49.H0_H0 ;  /* 0x20000031ff1a7230 */ /* 0x000fe20000004100 */
[----:B------:R-:W-:-:S02]  /*2f10*/  MOV R52, 0xffffffe0 ;  /* 0xffffffe000347802 */ /* 0x000fc40000000f00 */
[----:B------:R-:W-:Y:S01]  /*2f20*/  FMUL.FTZ R50, R24, R24 ;  /* 0x0000001818327220 */ /* 0x000fe20000410000 */
[----:B------:R-:W0:Y:S01]  /*2f30*/  S2R R53, SR_LANEID ;  /* 0x0000000000357919 */ /* 0x000e220000000000 */
[C---:B------:R-:W-:Y:S02]  /*2f40*/  FADD.FTZ R24, R26.reuse, R24 ;  /* 0x000000181a187221 */ /* 0x040fe40000010000 */
        /* <DEDUP_REMOVED lines=86> */
.L_x_3902:
[----:B------:R-:W-:Y:S05]  /*34b0*/  BSYNC B0 ;  /* 0x0000000000007941 */ /* 0x000fea0003800000 */
.L_x_3901:
        /* <DEDUP_REMOVED lines=34> */
.L_x_3905:
[----:B------:R-:W2:Y:S01]  /*36e0*/  LDG.E.STRONG.GPU R27, [R24.64] ;  /* 0x0000000c181b7981 */ /* 0x000ea2000c1ef900 */
[----:B------:R-:W-:Y:S01]  /*36f0*/  YIELD ;  /* 0x0000000000007946 */ /* 0x000fe20003800000 */
[----:B--2---:R-:W-:Y:S01]  /*3700*/  ISETP.NE.AND P1, PT, R27, R26, PT ;  /* 0x0000001a1b00720c */ /* 0x004fe20003f25270 */
[----:B------:R-:W-:-:S12]  /*3710*/  CCTL.IVALL ;  /* 0x00000000ff00798f */ /* 0x000fd80002000000 */
[----:B------:R-:W-:Y:S05]  /*3720*/  @P1 BRA `(.L_x_3905) ;  /* 0xffffffb000001947 */ /* 0x000fea000383ffff */
.L_x_3904:
        /* <DEDUP_REMOVED lines=11> */
.L_x_3907:
        /* <DEDUP_REMOVED lines=71> */
.L_x_3906:
        /* <DEDUP_REMOVED lines=25> */
.L_x_3909:
[----:B------:R-:W-:Y:S05]  /*3de0*/  BSYNC B0 ;  /* 0x0000000000007941 */ /* 0x000fea0003800000 */
.L_x_3908:
        /* <DEDUP_REMOVED lines=35> */
.L_x_3903:
[----:B------:R-:W-:Y:S01]  /*4020*/  LOP3.LUT P1, RZ, R78, UR16, RZ, 0xfc, !PT ;  /* 0x000000104eff7c12 */ /* 0x000fe2000f82fcff */
[----:B------:R1:W-:Y:S01]  /*4030*/  @!P3 STS.64 [0xb0], R50 ;  /* 0x0000b032ff00b388 */ /* 0x0003e20000000a00 */
[----:B------:R-:W-:Y:S01]  /*4040*/  ISETP.EQ.U32.AND P2, PT, RZ, c[0x0][0x168], PT ;  /* 0x00005a00ff007a0c */ /* 0x000fe20003f42070 */
[----:B------:R-:W-:Y:S01]  /*4050*/  HFMA2.MMA R27, -RZ, RZ, 0, 2.384185791015625e-07 ;  /* 0x00000004ff1b7435 */ /* 0x000fe200000001ff */
[----:B------:R-:W-:Y:S02]  /*4060*/  MOV R24, UR9 ;  /* 0x0000000900187c02 */ /* 0x000fe40008000f00 */
[----:B------:R-:W-:-:S02]  /*4070*/  ISETP.EQ.OR.EX P1, PT, RZ, c[0x0][0x16c], P1, P2 ;  /* 0x00005b00ff007a0c */ /* 0x000fc40000f22720 */
[----:B------:R-:W-:-:S11]  /*4080*/  IADD3 R26, R2, UR14, RZ ;  /* 0x0000000e021a7c10 */ /* 0x000fd6000fffe0ff */
        /* <DEDUP_REMOVED lines=23> */
[--C-:B------:R-:W-:Y:S01]  /*4200*/  HADD2.F32 R50, -RZ, R19.reuse.H0_H0 ;  /* 0x20000013ff327230 */ /* 0x100fe20000004100 */
[----:B------:R-:W-:Y:S01]  /*4210*/  UMOV UR6, 0x3f800000 ;  /* 0x3f80000000067882 */ /* 0x000fe20000000000 */
[----:B------:R-:W-:Y:S01]  /*4220*/  HADD2.F32 R19, -RZ, R19.H1_H1 ;  /* 0x30000013ff137230 */ /* 0x000fe20000004100 */
        /* <DEDUP_REMOVED lines=18> */
.L_x_3910:
[----:B------:R-:W-:Y:S01]  /*4350*/  BSSY B0, `(.L_x_3911) ;  /* 0x000000d000007945 */ /* 0x000fe20003800000 */
[----:B------:R-:W-:Y:S05]  /*4360*/  @!P0 BRA `(.L_x_3912) ;  /* 0x000000b000008947 */ /* 0x000fea0003800000 */
[----:B------:R-:W-:Y:S02]  /*4370*/  SHF.R.S32.HI R51, RZ, 0x1f, R0 ;  /* 0x0000001fff337819 */ /* 0x000fe40000011400 */
[----:B------:R-:W-:Y:S02]  /*4380*/  F2FP.PACK_AB R19, R19, R50 ;  /* 0x000000321313723e */ /* 0x000fe400000000ff */
        /* <DEDUP_REMOVED lines=9> */
.L_x_3912:
[----:B------:R-:W-:Y:S05]  /*4420*/  BSYNC B0 ;  /* 0x0000000000007941 */ /* 0x000fea0003800000 */
.L_x_3911:
[--C-:B0-----:R-:W-:Y:S01]  /*4430*/  HADD2.F32 R19, -RZ, R10.reuse.H0_H0 ;  /* 0x2000000aff137230 */ /* 0x101fe20000004100 */
[----:B------:R-:W-:Y:S01]  /*4440*/  ISETP.GE.U32.AND P1, PT, R77, c[0x0][0x1c8], PT ;  /* 0x000072004d007a0c */ /* 0x000fe20003f26070 */
[----:B------:R-:W-:-:S03]  /*4450*/  HADD2.F32 R10, -RZ, R10.H1_H1 ;  /* 0x3000000aff0a7230 */ /* 0x000fc60000004100 */
[----:B------:R-:W-:Y:S01]  /*4460*/  FADD.FTZ R19, R19, -UR5 ;  /* 0x8000000513137e21 */ /* 0x000fe20008010000 */
[----:B------:R-:W-:Y:S01]  /*4470*/  ISETP.GE.AND.EX P1, PT, R80, c[0x0][0x1cc], PT, P1 ;  /* 0x0000730050007a0c */ /* 0x000fe20003f26310 */
[----:B------:R-:W-:Y:S02]  /*4480*/  FADD.FTZ R10, R10, -UR5 ;  /* 0x800000050a0a7e21 */ /* 0x000fe40008010000 */
[----:B------:R-:W-:Y:S01]  /*4490*/  FMUL.FTZ R19, R19, UR6 ;  /* 0x0000000613137c20 */ /* 0x000fe20008410000 */
[----:B------:R-:W-:Y:S01]  /*44a0*/  ISETP.GT.U32.OR P1, PT, R78, 0x22f, P1 ;  /* 0x0000022f4e00780c */ /* 0x000fe20000f24470 */
[----:B------:R-:W-:Y:S02]  /*44b0*/  FMUL.FTZ R10, R10, UR6 ;  /* 0x000000060a0a7c20 */ /* 0x000fe40008410000 */
[----:B------:R-:W-:Y:S02]  /*44c0*/  FFMA.FTZ R19, R24, R19, R26 ;  /* 0x0000001318137223 */ /* 0x000fe4000001001a */
[----:B------:R-:W-:Y:S01]  /*44d0*/  FFMA.FTZ R10, R25, R10, R27 ;  /* 0x0000000a190a7223 */ /* 0x000fe2000001001b */
[----:B------:R-:W-:Y:S06]  /*44e0*/  @!P5 BRA `(.L_x_3913) ;  /* 0x000000a00000d947 */ /* 0x000fec0003800000 */
        /* <DEDUP_REMOVED lines=10> */
.L_x_3913:
        /* <DEDUP_REMOVED lines=12> */
.L_x_3915:
[----:B------:R-:W-:Y:S05]  /*4650*/  BSYNC B0 ;  /* 0x0000000000007941 */ /* 0x000fea0003800000 */
.L_x_3914:
        /* <DEDUP_REMOVED lines=22> */
.L_x_3916:
        /* <DEDUP_REMOVED lines=12> */
.L_x_3918:
[----:B------:R-:W-:Y:S05]  /*4880*/  BSYNC B0 ;  /* 0x0000000000007941 */ /* 0x000fea0003800000 */
.L_x_3917:
[--C-:B------:R-:W-:Y:S01]  /*4890*/  HADD2.F32 R10, -RZ, R12.reuse.H0_H0 ;  /* 0x2000000cff0a7230 */ /* 0x100fe20000004100 */
        /* <DEDUP_REMOVED lines=21> */
.L_x_3919:
[----:B------:R-:W-:Y:S01]  /*49f0*/  BSSY B0, `(.L_x_3920) ;  /* 0x000000c000007945 */ /* 0x000fe20003800000 */
[----:B------:R-:W-:Y:S05]  /*4a00*/  @P1 BRA `(.L_x_3921) ;  /* 0x000000a000001947 */ /* 0x000fea0003800000 */
[----:B------:R-:W-:Y:S01]  /*4a10*/  F2FP.PACK_AB R12, R12, R10 ;  /* 0x0000000a0c0c723e */ /* 0x000fe200000000ff */
        /* <DEDUP_REMOVED lines=9> */
.L_x_3921:
[----:B------:R-:W-:Y:S05]  /*4ab0*/  BSYNC B0 ;  /* 0x0000000000007941 */ /* 0x000fea0003800000 */
.L_x_3920:
        /* <DEDUP_REMOVED lines=9> */
[----:B0-----:R-:W-:Y:S02]  /*4b50*/  FFMA.FTZ R19, R24, R10, R26 ;  /* 0x0000000a18137223 */ /* 0x001fe4000001001a */
        /* <DEDUP_REMOVED lines=12> */
.L_x_3922:
        /* <DEDUP_REMOVED lines=12> */
.L_x_3924:
[----:B------:R-:W-:Y:S05]  /*4ce0*/  BSYNC B0 ;  /* 0x0000000000007941 */ /* 0x000fea0003800000 */
.L_x_3923:
[--C-:B------:R-:W-:Y:S01]  /*4cf0*/  HADD2.F32 R10, -RZ, R14.reuse.H0_H0 ;  /* 0x2000000eff0a7230 */ /* 0x100fe20000004100 */
[----:B------:R-:W-:Y:S01]  /*4d00*/  ISETP.GE.U32.AND P1, PT, R73, c[0x0][0x1c8], PT ;  /* 0x0000720049007a0c */ /* 0x000fe20003f26070 */
[----:B------:R-:W-:Y:S01]  /*4d10*/  HADD2.F32 R11, -RZ, R14.H1_H1 ;  /* 0x3000000eff0b7230 */ /* 0x000fe20000004100 */
[----:B0-----:R-:W-:Y:S01]  /*4d20*/  SHF.R.S32.HI R12, RZ, 0x1f, R73 ;  /* 0x0000001fff0c7819 */ /* 0x001fe20000011449 */
[--C-:B------:R-:W-:Y:S01]  /*4d30*/  HADD2.F32 R14, -RZ, R15.reuse.H0_H0 ;  /* 0x2000000fff0e7230 */ /* 0x100fe20000004100 */
[----:B------:R-:W-:Y:S01]  /*4d40*/  ISETP.GE.U32.AND P2, PT, R72, c[0x0][0x1c8], PT ;  /* 0x0000720048007a0c */ /* 0x000fe20003f46070 */
[----:B------:R-:W-:Y:S01]  /*4d50*/  FADD.FTZ R10, R10, -UR5 ;  /* 0x800000050a0a7e21 */ /* 0x000fe20008010000 */
[----:B------:R-:W-:Y:S01]  /*4d60*/  SHF.R.S32.HI R50, RZ, 0x1f, R72 ;  /* 0x0000001fff327819 */ /* 0x000fe20000011448 */
[----:B------:R-:W-:Y:S01]  /*4d70*/  FADD.FTZ R11, R11, -UR5 ;  /* 0x800000050b0b7e21 */ /* 0x000fe20008010000 */
[----:B------:R-:W-:Y:S01]  /*4d80*/  HADD2.F32 R15, -RZ, R15.H1_H1 ;  /* 0x3000000fff0f7230 */ /* 0x000fe20000004100 */
        /* <DEDUP_REMOVED lines=21> */
.L_x_3925:
        /* <DEDUP_REMOVED lines=12> */
.L_x_3927:
[----:B------:R-:W-:Y:S05]  /*4fa0*/  BSYNC B0 ;  /* 0x0000000000007941 */ /* 0x000fea0003800000 */
.L_x_3926:
[----:B------:R-:W-:Y:S01]  /*4fb0*/  FMUL.FTZ R10, R14, UR6 ;  /* 0x000000060e0a7c20 */ /* 0x000fe20008410000 */
[--C-:B------:R-:W-:Y:S01]  /*4fc0*/  HADD2.F32 R14, -RZ, R16.reuse.H0_H0 ;  /* 0x20000010ff0e7230 */ /* 0x100fe20000004100 */
[----:B------:R-:W-:Y:S01]  /*4fd0*/  FMUL.FTZ R15, R15, UR6 ;  /* 0x000000060f0f7c20 */ /* 0x000fe20008410000 */
[----:B------:R-:W-:Y:S01]  /*4fe0*/  HADD2.F32 R16, -RZ, R16.H1_H1 ;  /* 0x30000010ff107230 */ /* 0x000fe20000004100 */
        /* <DEDUP_REMOVED lines=13> */
.L_x_3928:
        /* <DEDUP_REMOVED lines=12> */
.L_x_3930:
[----:B------:R-:W-:Y:S05]  /*5180*/  BSYNC B0 ;  /* 0x0000000000007941 */ /* 0x000fea0003800000 */
.L_x_3929:
[----:B------:R-:W-:Y:S01]  /*5190*/  ISETP.GE.U32.AND P1, PT, R71, c[0x0][0x1c8], PT ;  /* 0x0000720047007a0c */ /* 0x000fe20003f26070 */
[----:B------:R-:W-:Y:S01]  /*51a0*/  FADD.FTZ R11, R14, -UR5 ;  /* 0x800000050e0b7e21 */ /* 0x000fe20008010000 */
[----:B------:R-:W-:Y:S01]  /*51b0*/  ISETP.GE.U32.AND P2, PT, R70, c[0x0][0x1c8], PT ;  /* 0x0000720046007a0c */ /* 0x000fe20003f46070 */
[----:B------:R-:W-:Y:S01]  /*51c0*/  FADD.FTZ R16, R16, -UR5 ;  /* 0x8000000510107e21 */ /* 0x000fe20008010000 */
[----:B0-----:R-:W-:Y:S01]  /*51d0*/  SHF.R.S32.HI R13, RZ, 0x1f, R71 ;  /* 0x0000001fff0d7819 */ /* 0x001fe20000011447 */
[--C-:B------:R-:W-:Y:S01]  /*51e0*/  HADD2.F32 R10, -RZ, R17.reuse.H0_H0 ;  /* 0x20000011ff0a7230 */ /* 0x100fe20000004100 */
[----:B------:R-:W-:Y:S01]  /*51f0*/  SHF.R.S32.HI R19, RZ, 0x1f, R70 ;  /* 0x0000001fff137819 */ /* 0x000fe20000011446 */
[----:B------:R-:W-:Y:S01]  /*5200*/  HADD2.F32 R17, -RZ, R17.H1_H1 ;  /* 0x30000011ff117230 */ /* 0x000fe20000004100 */
[----:B------:R-:W-:Y:S01]  /*5210*/  ISETP.GE.U32.AND P3, PT, R69, c[0x0][0x1c8], PT ;  /* 0x0000720045007a0c */ /* 0x000fe20003f66070 */
[----:B------:R-:W-:Y:S01]  /*5220*/  FMUL.FTZ R11, R11, UR6 ;  /* 0x000000060b0b7c20 */ /* 0x000fe20008410000 */
[----:B------:R-:W-:Y:S01]  /*5230*/  ISETP.GE.AND.EX P1, PT, R13, c[0x0][0x1cc], PT, P1 ;  /* 0x000073000d007a0c */ /* 0x000fe20003f26310 */
[----:B------:R-:W-:Y:S01]  /*5240*/  FMUL.FTZ R12, R16, UR6 ;  /* 0x00000006100c7c20 */ /* 0x000fe20008410000 */
[----:B------:R-:W-:Y:S01]  /*5250*/  ISETP.GE.AND.EX P2, PT, R19, c[0x0][0x1cc], PT, P2 ;  /* 0x0000730013007a0c */ /* 0x000fe20003f46320 */
[--C-:B------:R-:W-:Y:S01]  /*5260*/  HADD2.F32 R15, -RZ, R18.reuse.H0_H0 ;  /* 0x20000012ff0f7230 */ /* 0x100fe20000004100 */
[----:B------:R-:W-:Y:S01]  /*5270*/  ISETP.GE.AND.EX P3, PT, R93, c[0x0][0x1cc], PT, P3 ;  /* 0x000073005d007a0c */ /* 0x000fe20003f66330 */
[----:B------:R-:W-:Y:S01]  /*5280*/  FADD.FTZ R16, R17, -UR5 ;  /* 0x8000000511107e21 */ /* 0x000fe20008010000 */
[C---:B------:R-:W-:Y:S01]  /*5290*/  ISETP.GT.U32.OR P1, PT, R78.reuse, 0x22f, P1 ;  /* 0x0000022f4e00780c */ /* 0x040fe20000f24470 */
[----:B------:R-:W-:Y:S01]  /*52a0*/  HADD2.F32 R18, -RZ, R18.H1_H1 ;  /* 0x30000012ff127230 */ /* 0x000fe20000004100 */
[----:B------:R-:W-:Y:S01]  /*52b0*/  ISETP.GT.U32.OR P2, PT, R78, 0x22f, P2 ;  /* 0x0000022f4e00780c */ /* 0x000fe20001744470 */
[----:B------:R-:W-:Y:S01]  /*52c0*/  FADD.FTZ R14, R10, -UR5 ;  /* 0x800000050a0e7e21 */ /* 0x000fe20008010000 */
[----:B------:R-:W-:Y:S01]  /*52d0*/  ISETP.GT.U32.OR P3, PT, R78, 0x22f, P3 ;  /* 0x0000022f4e00780c */ /* 0x000fe20001f64470 */
[----:B------:R-:W-:-:S02]  /*52e0*/  FFMA.FTZ R17, R24, R11, R26 ;  /* 0x0000000b18117223 */ /* 0x000fc4000001001a */
        /* <DEDUP_REMOVED lines=12> */
.L_x_3931:
[----:B------:R-:W-:Y:S01]  /*53b0*/  BSSY B0, `(.L_x_3932) ;  /* 0x000000c000007945 */ /* 0x000fe20003800000 */
[----:B------:R-:W-:Y:S05]  /*53c0*/  @P1 BRA `(.L_x_3933) ;  /* 0x000000a000001947 */ /* 0x000fea0003800000 */
[----:B------:R-:W-:Y:S01]  /*53d0*/  IMAD R10, R13, c[0x0][0x1c0], RZ ;  /* 0x000070000d0a7a24 */ /* 0x000fe200078e02ff */
[----:B------:R-:W-:Y:S02]  /*53e0*/  F2FP.PACK_AB R17, R12, R17 ;  /* 0x000000110c11723e */ /* 0x000fe400000000ff */
[----:B------:R-:W-:Y:S01]  /*53f0*/  MOV R11, R35 ;  /* 0x00000023000b7202 */ /* 0x000fe20000000f00 */
[----:B------:R-:W-:Y:S01]  /*5400*/  IMAD R12, R71, c[0x0][0x1c4], R10 ;  /* 0x00007100470c7a24 */ /* 0x000fe200078e020a */
[----:B------:R-:W-:-:S05]  /*5410*/  MOV R10, R36 ;  /* 0x00000024000a7202 */ /* 0x000fca0000000f00 */
[----:B------:R-:W-:-:S05]  /*5420*/  IMAD.WIDE.U32 R10, R71, c[0x0][0x1c0], R10 ;  /* 0x00007000470a7a25 */ /* 0x000fca00078e000a */
[----:B------:R-:W-:Y:S02]  /*5430*/  IADD3 R11, R11, R12, RZ ;  /* 0x0000000c0b0b7210 */ /* 0x000fe40007ffe0ff */
[----:B------:R-:W-:-:S04]  /*5440*/  LEA R12, P1, R10, c[0x0][0x160], 0x1 ;  /* 0x000058000a0c7a11 */ /* 0x000fc800078208ff */
[----:B------:R-:W-:-:S05]  /*5450*/  LEA.HI.X R13, R10, c[0x0][0x164], R11, 0x1, P1 ;  /* 0x000059000a0d7a11 */ /* 0x000fca00008f0c0b */
[----:B------:R0:W-:Y:S04]  /*5460*/  STG.E [R12.64], R17 ;  /* 0x000000110c007986 */ /* 0x0001e8000c10190c */
.L_x_3933:
[----:B------:R-:W-:Y:S05]  /*5470*/  BSYNC B0 ;  /* 0x0000000000007941 */ /* 0x000fea0003800000 */
.L_x_3932:
[----:B------:R-:W-:Y:S02]  /*5480*/  FMUL.FTZ R14, R14, UR6 ;  /* 0x000000060e0e7c20 */ /* 0x000fe40008410000 */
[----:B------:R-:W-:Y:S02]  /*5490*/  FMUL.FTZ R16, R16, UR6 ;  /* 0x0000000610107c20 */ /* 0x000fe40008410000 */
[----:B------:R-:W-:Y:S02]  /*54a0*/  FADD.FTZ R15, R15, -UR5 ;  /* 0x800000050f0f7e21 */ /* 0x000fe40008010000 */
[----:B------:R-:W-:Y:S02]  /*54b0*/  FADD.FTZ R18, R18, -UR5 ;  /* 0x8000000512127e21 */ /* 0x000fe40008010000 */
        /* <DEDUP_REMOVED lines=13> */
.L_x_3934:
        /* <DEDUP_REMOVED lines=12> */
.L_x_3936:
[----:B------:R-:W-:Y:S05]  /*5650*/  BSYNC B0 ;  /* 0x0000000000007941 */ /* 0x000fea0003800000 */
.L_x_3935:
[----:B------:R-:W-:Y:S01]  /*5660*/  FMUL.FTZ R15, R15, UR6 ;  /* 0x000000060f0f7c20 */ /* 0x000fe20008410000 */
[--C-:B0-----:R-:W-:Y:S01]  /*5670*/  HADD2.F32 R14, -RZ, R20.reuse.H0_H0 ;  /* 0x20000014ff0e7230 */ /* 0x101fe20000004100 */
[----:B------:R-:W-:Y:S01]  /*5680*/  FMUL.FTZ R18, R18, UR6 ;  /* 0x0000000612127c20 */ /* 0x000fe20008410000 */
[----:B------:R-:W-:Y:S01]  /*5690*/  HADD2.F32 R20, -RZ, R20.H1_H1 ;  /* 0x30000014ff147230 */ /* 0x000fe20000004100 */
        /* <DEDUP_REMOVED lines=13> */
.L_x_3937:
        /* <DEDUP_REMOVED lines=12> */
.L_x_3939:
[----:B------:R-:W-:Y:S05]  /*5830*/  BSYNC B0 ;  /* 0x0000000000007941 */ /* 0x000fea0003800000 */
.L_x_3938:
[----:B------:R-:W-:Y:S01]  /*5840*/  ISETP.GE.U32.AND P1, PT, R68, c[0x0][0x1c8], PT ;  /* 0x0000720044007a0c */ /* 0x000fe20003f26070 */
[----:B------:R-:W-:Y:S01]  /*5850*/  FADD.FTZ R11, R14, -UR5 ;  /* 0x800000050e0b7e21 */ /* 0x000fe20008010000 */
[----:B------:R-:W-:Y:S01]  /*5860*/  ISETP.GE.U32.AND P2, PT, R67, c[0x0][0x1c8], PT ;  /* 0x0000720043007a0c */ /* 0x000fe20003f46070 */
[----:B------:R-:W-:Y:S01]  /*5870*/  FADD.FTZ R20, R20, -UR5 ;  /* 0x8000000514147e21 */ /* 0x000fe20008010000 */
[----:B------:R-:W-:Y:S01]  /*5880*/  SHF.R.S32.HI R50, RZ, 0x1f, R68 ;  /* 0x0000001fff327819 */ /* 0x000fe20000011444 */
[--C-:B------:R-:W-:Y:S01]  /*5890*/  HADD2.F32 R10, -RZ, R21.reuse.H0_H0 ;  /* 0x20000015ff0a7230 */ /* 0x100fe20000004100 */
[----:B------:R-:W-:Y:S01]  /*58a0*/  SHF.R.S32.HI R19, RZ, 0x1f, R67 ;  /* 0x0000001fff137819 */ /* 0x000fe20000011443 */
[----:B------:R-:W-:Y:S01]  /*58b0*/  HADD2.F32 R16, -RZ, R21.H1_H1 ;  /* 0x30000015ff107230 */ /* 0x000fe20000004100 */
[----:B------:R-:W-:Y:S01]  /*58c0*/  ISETP.GE.U32.AND P3, PT, R66, c[0x0][0x1c8], PT ;  /* 0x0000720042007a0c */ /* 0x000fe20003f66070 */
[----:B------:R-:W-:Y:S01]  /*58d0*/  FMUL.FTZ R11, R11, UR6 ;  /* 0x000000060b0b7c20 */ /* 0x000fe20008410000 */
[----:B------:R-:W-:Y:S01]  /*58e0*/  SHF.R.S32.HI R18, RZ, 0x1f, R66 ;  /* 0x0000001fff127819 */ /* 0x000fe20000011442 */
[----:B------:R-:W-:Y:S01]  /*58f0*/  FMUL.FTZ R20, R20, UR6 ;  /* 0x0000000614147c20 */ /* 0x000fe20008410000 */
[----:B------:R-:W-:Y:S01]  /*5900*/  ISETP.GE.AND.EX P1, PT, R50, c[0x0][0x1cc], PT, P1 ;  /* 0x0000730032007a0c */ /* 0x000fe20003f26310 */
[--C-:B0-----:R-:W-:Y:S01]  /*5910*/  HADD2.F32 R15, -RZ, R22.reuse.H0_H0 ;  /* 0x20000016ff0f7230 */ /* 0x101fe20000004100 */
[----:B------:R-:W-:Y:S01]  /*5920*/  ISETP.GE.AND.EX P2, PT, R19, c[0x0][0x1cc], PT, P2 ;  /* 0x0000730013007a0c */ /* 0x000fe20003f46320 */
[----:B------:R-:W-:Y:S01]  /*5930*/  HADD2.F32 R22, -RZ, R22.H1_H1 ;  /* 0x30000016ff167230 */ /* 0x000fe20000004100 */
[----:B------:R-:W-:Y:S01]  /*5940*/  ISETP.GE.AND.EX P3, PT, R18, c[0x0][0x1cc], PT, P3 ;  /* 0x0000730012007a0c */ /* 0x000fe20003f66330 */
[----:B------:R-:W-:Y:S01]  /*5950*/  FADD.FTZ R14, R10, -UR5 ;  /* 0x800000050a0e7e21 */ /* 0x000fe20008010000 */
[----:B------:R-:W-:Y:S01]  /*5960*/  ISETP.GT.U32.OR P1, PT, R78, 0x22f, P1 ;  /* 0x0000022f4e00780c */ /* 0x000fe20000f24470 */
[----:B------:R-:W-:Y:S01]  /*5970*/  FADD.FTZ R16, R16, -UR5 ;  /* 0x8000000510107e21 */ /* 0x000fe20008010000 */
[----:B------:R-:W-:Y:S01]  /*5980*/  ISETP.GT.U32.OR P2, PT, R78, 0x22f, P2 ;  /* 0x0000022f4e00780c */ /* 0x000fe20001744470 */
[----:B------:R-:W-:Y:S01]  /*5990*/  FFMA.FTZ R17, R24, R11, R26 ;  /* 0x0000000b18117223 */ /* 0x000fe2000001001a */
[----:B------:R-:W-:Y:S01]  /*59a0*/  ISETP.GT.U32.OR P3, PT, R78, 0x22f, P3 ;  /* 0x0000022f4e00780c */ /* 0x000fe20001f64470 */
        /* <DEDUP_REMOVED lines=12> */
.L_x_3940:
        /* <DEDUP_REMOVED lines=12> */
.L_x_3942:
[----:B------:R-:W-:Y:S05]  /*5b30*/  BSYNC B0 ;  /* 0x0000000000007941 */ /* 0x000fea0003800000 */
.L_x_3941:
[----:B------:R-:W-:Y:S02]  /*5b40*/  FMUL.FTZ R11, R14, UR6 ;  /* 0x000000060e0b7c20 */ /* 0x000fe40008410000 */
[----:B------:R-:W-:Y:S02]  /*5b50*/  FMUL.FTZ R16, R16, UR6 ;  /* 0x0000000610107c20 */ /* 0x000fe40008410000 */
[----:B------:R-:W-:Y:S02]  /*5b60*/  FADD.FTZ R15, R15, -UR5 ;  /* 0x800000050f0f7e21 */ /* 0x000fe40008010000 */
[----:B------:R-:W-:Y:S02]  /*5b70*/  FADD.FTZ R22, R22, -UR5 ;  /* 0x8000000516167e21 */ /* 0x000fe40008010000 */
        /* <DEDUP_REMOVED lines=13> */
.L_x_3943:
[----:B------:R-:W-:Y:S01]  /*5c50*/  BSSY B0, `(.L_x_3944) ;  /* 0x000000c000007945 */ /* 0x000fe20003800000 */
[----:B------:R-:W-:Y:S05]  /*5c60*/  @P2 BRA `(.L_x_3945) ;  /* 0x000000a000002947 */ /* 0x000fea0003800000 */
[----:B------:R-:W-:Y:S01]  /*5c70*/  IMAD R10, R19, c[0x0][0x1c0], RZ ;  /* 0x00007000130a7a24 */ /* 0x000fe200078e02ff */
[----:B------:R-:W-:-:S03]  /*5c80*/  MOV R11, R35 ;  /* 0x00000023000b7202 */ /* 0x000fc60000000f00 */
[----:B0-----:R-:W-:Y:S01]  /*5c90*/  IMAD R13, R67, c[0x0][0x1c4], R10 ;  /* 0x00007100430d7a24 */ /* 0x001fe200078e020a */
[----:B------:R-:W-:-:S05]  /*5ca0*/  MOV R10, R36 ;  /* 0x00000024000a7202 */ /* 0x000fca0000000f00 */
[----:B------:R-:W-:-:S05]  /*5cb0*/  IMAD.WIDE.U32 R10, R67, c[0x0][0x1c0], R10 ;  /* 0x00007000430a7a25 */ /* 0x000fca00078e000a */
[----:B------:R-:W-:Y:S02]  /*5cc0*/  IADD3 R13, R11, R13, RZ ;  /* 0x0000000d0b0d7210 */ /* 0x000fe40007ffe0ff */
[----:B------:R-:W-:Y:S02]  /*5cd0*/  LEA R12, P1, R10, c[0x0][0x160], 0x1 ;  /* 0x000058000a0c7a11 */ /* 0x000fe400078208ff */
[----:B------:R-:W-:Y:S02]  /*5ce0*/  F2FP.PACK_AB R11, R16, R14 ;  /* 0x0000000e100b723e */ /* 0x000fe400000000ff */
[----:B------:R-:W-:-:S05]  /*5cf0*/  LEA.HI.X R13, R10, c[0x0][0x164], R13, 0x1, P1 ;  /* 0x000059000a0d7a11 */ /* 0x000fca00008f0c0d */
[----:B------:R0:W-:Y:S04]  /*5d00*/  STG.E [R12.64], R11 ;  /* 0x0000000b0c007986 */ /* 0x0001e8000c10190c */
.L_x_3945:
[----:B------:R-:W-:Y:S05]  /*5d10*/  BSYNC B0 ;  /* 0x0000000000007941 */ /* 0x000fea0003800000 */
.L_x_3944:
[----:B------:R-:W-:Y:S01]  /*5d20*/  FMUL.FTZ R15, R15, UR6 ;  /* 0x000000060f0f7c20 */ /* 0x000fe20008410000 */
[--C-:B------:R-:W-:Y:S01]  /*5d30*/  HADD2.F32 R14, -RZ, R23.reuse.H0_H0 ;  /* 0x20000017ff0e7230 */ /* 0x100fe20000004100 */
[----:B------:R-:W-:Y:S01]  /*5d40*/  FMUL.FTZ R22, R22, UR6 ;  /* 0x0000000616167c20 */ /* 0x000fe20008410000 */
[----:B------:R-:W-:Y:S01]  /*5d50*/  HADD2.F32 R23, -RZ, R23.H1_H1 ;  /* 0x30000017ff177230 */ /* 0x000fe20000004100 */
        /* <DEDUP_REMOVED lines=13> */
.L_x_3946:
[----:B------:R-:W-:Y:S01]  /*5e30*/  BSSY B0, `(.L_x_3947) ;  /* 0x000000c000007945 */ /* 0x000fe20003800000 */
[----:B------:R-:W-:Y:S05]  /*5e40*/  @P3 BRA `(.L_x_3948) ;  /* 0x000000a000003947 */ /* 0x000fea0003800000 */
[----:B0-----:R-:W-:Y:S01]  /*5e50*/  IMAD R11, R18, c[0x0][0x1c0], RZ ;  /* 0x00007000120b7a24 */ /* 0x001fe200078e02ff */
        /* <DEDUP_REMOVED lines=9> */
.L_x_3948:
[----:B------:R-:W-:Y:S05]  /*5ef0*/  BSYNC B0 ;  /* 0x0000000000007941 */ /* 0x000fea0003800000 */
.L_x_3947:
[----:B------:R-:W-:Y:S01]  /*5f00*/  ISETP.GE.U32.AND P1, PT, R65, c[0x0][0x1c8], PT ;  /* 0x0000720041007a0c */ /* 0x000fe20003f26070 */
[----:B------:R-:W-:Y:S01]  /*5f10*/  FADD.FTZ R14, R14, -UR5 ;  /* 0x800000050e0e7e21 */ /* 0x000fe20008010000 */
[----:B------:R-:W-:Y:S01]  /*5f20*/  ISETP.GE.U32.AND P2, PT, R64, c[0x0][0x1c8], PT ;  /* 0x0000720040007a0c */ /* 0x000fe20003f46070 */
[----:B------:R-:W-:Y:S01]  /*5f30*/  FADD.FTZ R23, R23, -UR5 ;  /* 0x8000000517177e21 */ /* 0x000fe20008010000 */
[----:B------:R-:W-:Y:S01]  /*5f40*/  SHF.R.S32.HI R20, RZ, 0x1f, R65 ;  /* 0x0000001fff147819 */ /* 0x000fe20000011441 */
[--C-:B------:R-:W-:Y:S01]  /*5f50*/  HADD2.F32 R16, -RZ, R28.reuse.H0_H0 ;  /* 0x2000001cff107230 */ /* 0x100fe20000004100 */
[----:B------:R-:W-:Y:S01]  /*5f60*/  ISETP.GE.U32.AND P3, PT, R63, c[0x0][0x1c8], PT ;  /* 0x000072003f007a0c */ /* 0x000fe20003f66070 */
[----:B------:R-:W-:Y:S01]  /*5f70*/  HADD2.F32 R28, -RZ, R28.H1_H1 ;  /* 0x3000001cff1c7230 */ /* 0x000fe20000004100 */
[----:B------:R-:W-:Y:S01]  /*5f80*/  ISETP.GE.AND.EX P1, PT, R20, c[0x0][0x1cc], PT, P1 ;  /* 0x0000730014007a0c */ /* 0x000fe20003f26310 */
[----:B0-----:R-:W-:Y:S01]  /*5f90*/  FMUL.FTZ R17, R14, UR6 ;  /* 0x000000060e117c20 */ /* 0x001fe20008410000 */
[----:B------:R-:W-:Y:S01]  /*5fa0*/  ISETP.GE.AND.EX P2, PT, R92, c[0x0][0x1cc], PT, P2 ;  /* 0x000073005c007a0c */ /* 0x000fe20003f46320 */
[----:B------:R-:W-:Y:S01]  /*5fb0*/  FMUL.FTZ R18, R23, UR6 ;  /* 0x0000000617127c20 */ /* 0x000fe20008410000 */
[----:B------:R-:W-:Y:S01]  /*5fc0*/  ISETP.GE.AND.EX P3, PT, R91, c[0x0][0x1cc], PT, P3 ;  /* 0x000073005b007a0c */ /* 0x000fe20003f66330 */
[--C-:B------:R-:W-:Y:S01]  /*5fd0*/  HADD2.F32 R15, -RZ, R29.reuse.H0_H0 ;  /* 0x2000001dff0f7230 */ /* 0x100fe20000004100 */
[C---:B------:R-:W-:Y:S01]  /*5fe0*/  ISETP.GT.U32.OR P1, PT, R78.reuse, 0x22f, P1 ;  /* 0x0000022f4e00780c */ /* 0x040fe20000f24470 */
[----:B------:R-:W-:Y:S01]  /*5ff0*/  HADD2.F32 R29, -RZ, R29.H1_H1 ;  /* 0x3000001dff1d7230 */ /* 0x000fe20000004100 */
        /* <DEDUP_REMOVED lines=17> */
.L_x_3949:
        /* <DEDUP_REMOVED lines=12> */
.L_x_3951:
[----:B------:R-:W-:Y:S05]  /*61d0*/  BSYNC B0 ;  /* 0x0000000000007941 */ /* 0x000fea0003800000 */
.L_x_3950:
[----:B------:R-:W-:Y:S02]  /*61e0*/  FMUL.FTZ R11, R16, UR6 ;  /* 0x00000006100b7c20 */ /* 0x000fe40008410000 */
[----:B------:R-:W-:Y:S02]  /*61f0*/  FMUL.FTZ R10, R14, UR6 ;  /* 0x000000060e0a7c20 */ /* 0x000fe40008410000 */
[----:B------:R-:W-:Y:S02]  /*6200*/  FADD.FTZ R15, R15, -UR5 ;  /* 0x800000050f0f7e21 */ /* 0x000fe40008010000 */
[----:B------:R-:W-:Y:S02]  /*6210*/  FADD.FTZ R29, R29, -UR5 ;  /* 0x800000051d1d7e21 */ /* 0x000fe40008010000 */
        /* <DEDUP_REMOVED lines=13> */
.L_x_3952:
        /* <DEDUP_REMOVED lines=12> */
.L_x_3954:
[----:B------:R-:W-:Y:S05]  /*63b0*/  BSYNC B0 ;  /* 0x0000000000007941 */ /* 0x000fea0003800000 */
.L_x_3953:
        /* <DEDUP_REMOVED lines=17> */
.L_x_3955:
        /* <DEDUP_REMOVED lines=12> */
.L_x_3957:
[----:B------:R-:W-:Y:S05]  /*6590*/  BSYNC B0 ;  /* 0x0000000000007941 */ /* 0x000fea0003800000 */
.L_x_3956:
        /* <DEDUP_REMOVED lines=9> */
[----:B0-----:R-:W-:Y:S01]  /*6630*/  FMUL.FTZ R17, R14, UR6 ;  /* 0x000000060e117c20 */ /* 0x001fe20008410000 */
[----:B------:R-:W-:Y:S01]  /*6640*/  SHF.R.S32.HI R20, RZ, 0x1f, R60 ;  /* 0x0000001fff147819 */ /* 0x000fe2000001143c */
[----:B------:R-:W-:Y:S01]  /*6650*/  FMUL.FTZ R30, R30, UR6 ;  /* 0x000000061e1e7c20 */ /* 0x000fe20008410000 */
[----:B------:R-:W-:Y:S01]  /*6660*/  ISETP.GE.AND.EX P1, PT, R22, c[0x0][0x1cc], PT, P1 ;  /* 0x0000730016007a0c */ /* 0x000fe20003f26310 */
[--C-:B------:R-:W-:Y:S01]  /*6670*/  HADD2.F32 R15, -RZ, R32.reuse.H0_H0 ;  /* 0x20000020ff0f7230 */ /* 0x100fe20000004100 */
        /* <DEDUP_REMOVED lines=21> */
.L_x_3958:
        /* <DEDUP_REMOVED lines=12> */
.L_x_3960:
[----:B------:R-:W-:Y:S05]  /*6890*/  BSYNC B0 ;  /* 0x0000000000007941 */ /* 0x000fea0003800000 */
.L_x_3959:
        /* <DEDUP_REMOVED lines=17> */
.L_x_3961:
        /* <DEDUP_REMOVED lines=12> */
.L_x_3963:
[----:B------:R-:W-:Y:S05]  /*6a70*/  BSYNC B0 ;  /* 0x0000000000007941 */ /* 0x000fea0003800000 */
.L_x_3962:
[----:B------:R-:W-:Y:S01]  /*6a80*/  FMUL.FTZ R11, R15, UR6 ;  /* 0x000000060f0b7c20 */ /* 0x000fe20008410000 */
[--C-:B------:R-:W-:Y:S01]  /*6a90*/  HADD2.F32 R15, -RZ, R33.reuse.H0_H0 ;  /* 0x20000021ff0f7230 */ /* 0x100fe20000004100 */
[----:B------:R-:W-:Y:S01]  /*6aa0*/  FMUL.FTZ R32, R32, UR6 ;  /* 0x0000000620207c20 */ /* 0x000fe20008410000 */
[----:B------:R-:W-:Y:S01]  /*6ab0*/  HADD2.F32 R33, -RZ, R33.H1_H1 ;  /* 0x30000021ff217230 */ /* 0x000fe20000004100 */
        /* <DEDUP_REMOVED lines=13> */
.L_x_3964:
        /* <DEDUP_REMOVED lines=12> */
.L_x_3966:
[----:B------:R-:W-:Y:S05]  /*6c50*/  BSYNC B0 ;  /* 0x0000000000007941 */ /* 0x000fea0003800000 */
.L_x_3965:
        /* <DEDUP_REMOVED lines=9> */
[----:B------:R-:W-:Y:S01]  /*6cf0*/  FMUL.FTZ R11, R15, UR6 ;  /* 0x000000060f0b7c20 */ /* 0x000fe20008410000 */
        /* <DEDUP_REMOVED lines=10> */
[----:B0-----:R-:W-:Y:S02]  /*6da0*/  FFMA.FTZ R17, R24, R11, R26 ;  /* 0x0000000b18117223 */ /* 0x001fe4000001001a */
        /* <DEDUP_REMOVED lines=12> */
.L_x_3967:
        /* <DEDUP_REMOVED lines=12> */
.L_x_3969:
[----:B------:R-:W-:Y:S05]  /*6f30*/  BSYNC B0 ;  /* 0x0000000000007941 */ /* 0x000fea0003800000 */
.L_x_3968:
[----:B------:R-:W-:Y:S02]  /*6f40*/  FMUL.FTZ R11, R16, UR6 ;  /* 0x00000006100b7c20 */ /* 0x000fe40008410000 */
[----:B------:R-:W-:Y:S02]  /*6f50*/  FMUL.FTZ R10, R15, UR6 ;  /* 0x000000060f0a7c20 */ /* 0x000fe40008410000 */
[----:B0-----:R-:W-:Y:S02]  /*6f60*/  FADD.FTZ R17, R14, -UR5 ;  /* 0x800000050e117e21 */ /* 0x001fe40008010000 */
[----:B------:R-:W-:Y:S02]  /*6f70*/  FADD.FTZ R39, R39, -UR5 ;  /* 0x8000000527277e21 */ /* 0x000fe40008010000 */
        /* <DEDUP_REMOVED lines=13> */
.L_x_3970:
        /* <DEDUP_REMOVED lines=12> */
.L_x_3972:
[----:B------:R-:W-:Y:S05]  /*7110*/  BSYNC B0 ;  /* 0x0000000000007941 */ /* 0x000fea0003800000 */
.L_x_3971:
        /* <DEDUP_REMOVED lines=17> */
.L_x_3973:
        /* <DEDUP_REMOVED lines=12> */
.L_x_3975:
[----:B------:R-:W-:Y:S05]  /*72f0*/  BSYNC B0 ;  /* 0x0000000000007941 */ /* 0x000fea0003800000 */
.L_x_3974:
[----:B0-----:R-:W-:Y:S01]  /*7300*/  HADD2.F32 R15, -RZ, R43.H0_H0 ;  /* 0x2000002bff0f7230 */ /* 0x001fe20000004100 */
[----:B------:R-:W-:Y:S01]  /*7310*/  FADD.FTZ R14, R14, -UR5 ;  /* 0x800000050e0e7e21 */ /* 0x000fe20008010000 */
[----:B------:R-:W-:Y:S01]  /*7320*/  HADD2.F32 R16, -RZ, R44.H0_H0 ;  /* 0x2000002cff107230 */ /* 0x000fe20000004100 */
[----:B------:R-:W-:Y:S01]  /*7330*/  ISETP.GE.U32.AND P6, PT, R56, c[0x0][0x1c8], PT ;  /* 0x0000720038007a0c */ /* 0x000fe20003fc6070 */
[----:B------:R-:W-:Y:S01]  /*7340*/  HADD2.F32 R12, -RZ, R41.H0_H0 ;  /* 0x20000029ff0c7230 */ /* 0x000fe20000004100 */
[----:B------:R-:W-:Y:S01]  /*7350*/  FADD.FTZ R15, R15, -UR5 ;  /* 0x800000050f0f7e21 */ /* 0x000fe20008010000 */
        /* <DEDUP_REMOVED lines=12> */
[----:B------:R-:W-:Y:S01]  /*7420*/  ISETP.GE.U32.AND P1, PT, R55, c[0x0][0x1c8], PT ;  /* 0x0000720037007a0c */ /* 0x000fe20003f26070 */
[----:B------:R-:W-:Y:S01]  /*7430*/  FADD.FTZ R22, R22, -UR5 ;  /* 0x8000000516167e21 */ /* 0x000fe20008010000 */
        /* <DEDUP_REMOVED lines=9> */
[----:B------:R-:W-:Y:S01]  /*74d0*/  HADD2.F32 R41, -RZ, R41.H1_H1 ;  /* 0x30000029ff297230 */ /* 0x000fe20000004100 */
        /* <DEDUP_REMOVED lines=17> */
[----:B------:R-:W-:Y:S01]  /*75f0*/  FMUL.FTZ R10, R10, UR6 ;  /* 0x000000060a0a7c20 */ /* 0x000fe20008410000 */
[----:B------:R-:W-:Y:S01]  /*7600*/  ISETP.GT.U32.OR P2, PT, R78, 0x22f, P2 ;  /* 0x0000022f4e00780c */ /* 0x000fe20001744470 */
[--C-:B------:R-:W-:Y:S01]  /*7610*/  FFMA.FTZ R19, R24, R15, R26.reuse ;  /* 0x0000000f18137223 */ /* 0x100fe2000001001a */
[----:B------:R-:W-:Y:S01]  /*7620*/  ISETP.GT.U32.OR P3, PT, R78, 0x22f, P3 ;  /* 0x0000022f4e00780c */ /* 0x000fe20001f64470 */
[--C-:B------:R-:W-:Y:S01]  /*7630*/  FFMA.FTZ R18, R24, R17, R26.reuse ;  /* 0x0000001118127223 */ /* 0x100fe2000001001a */
[----:B------:R-:W-:Y:S01]  /*7640*/  ISETP.GT.U32.OR P4, PT, R78, 0x22f, P4 ;  /* 0x0000022f4e00780c */ /* 0x000fe20002784470 */
[C-C-:B------:R-:W-:Y:S01]  /*7650*/  FFMA.FTZ R22, R24.reuse, R11, R26.reuse ;  /* 0x0000000b18167223 */ /* 0x140fe2000001001a */
[----:B------:R-:W-:Y:S01]  /*7660*/  HADD2.F32 R42, -RZ, R42.H1_H1 ;  /* 0x3000002aff2a7230 */ /* 0x000fe20000004100 */
[C-C-:B------:R-:W-:Y:S01]  /*7670*/  FFMA.FTZ R21, R24.reuse, R21, R26.reuse ;  /* 0x0000001518157223 */ /* 0x140fe2000001001a */
[----:B------:R-:W-:Y:S01]  /*7680*/  HADD2.F32 R43, -RZ, R43.H1_H1 ;  /* 0x3000002bff2b7230 */ /* 0x000fe20000004100 */
[----:B------:R-:W-:-:S02]  /*7690*/  FFMA.FTZ R20, R24, R13, R26 ;  /* 0x0000000d18147223 */ /* 0x000fc4000001001a */
[C-C-:B------:R-:W-:Y:S02]  /*76a0*/  FFMA.FTZ R17, R24.reuse, R23, R26.reuse ;  /* 0x0000001718117223 */ /* 0x140fe4000001001a */
[C-C-:B------:R-:W-:Y:S02]  /*76b0*/  FFMA.FTZ R14, R24.reuse, R29, R26.reuse ;  /* 0x0000001d180e7223 */ /* 0x140fe4000001001a */
[C-C-:B------:R-:W-:Y:S02]  /*76c0*/  FFMA.FTZ R15, R24.reuse, R31, R26.reuse ;  /* 0x0000001f180f7223 */ /* 0x140fe4000001001a */
[C-C-:B------:R-:W-:Y:S02]  /*76d0*/  FFMA.FTZ R16, R24.reuse, R33, R26.reuse ;  /* 0x0000002118107223 */ /* 0x140fe4000001001a */
[----:B------:R-:W-:Y:S02]  /*76e0*/  FFMA.FTZ R24, R24, R39, R26 ;  /* 0x0000002718187223 */ /* 0x000fe4000001001a */
[----:B------:R-:W-:-:S02]  /*76f0*/  FADD.FTZ R41, R41, -UR5 ;  /* 0x8000000529297e21 */ /* 0x000fc40008010000 */
        /* <DEDUP_REMOVED lines=12> */
.L_x_3976:
        /* <DEDUP_REMOVED lines=12> */
.L_x_3978:
[----:B------:R-:W-:Y:S05]  /*7880*/  BSYNC B0 ;  /* 0x0000000000007941 */ /* 0x000fea0003800000 */
.L_x_3977:
[----:B------:R-:W-:Y:S01]  /*7890*/  FADD.FTZ R42, R42, -UR5 ;  /* 0x800000052a2a7e21 */ /* 0x000fe20008010000 */
[----:B------:R-:W-:Y:S01]  /*78a0*/  HADD2.F32 R44, -RZ, R44.H1_H1 ;  /* 0x3000002cff2c7230 */ /* 0x000fe20000004100 */
[----:B------:R-:W-:Y:S02]  /*78b0*/  FMUL.FTZ R10, R41, UR6 ;  /* 0x00000006290a7c20 */ /* 0x000fe40008410000 */
[----:B------:R-:W-:Y:S02]  /*78c0*/  FADD.FTZ R43, R43, -UR5 ;  /* 0x800000052b2b7e21 */ /* 0x000fe40008010000 */
        /* <DEDUP_REMOVED lines=13> */
.L_x_3979:
        /* <DEDUP_REMOVED lines=12> */
.L_x_3981:
[----:B------:R-:W-:Y:S05]  /*7a60*/  BSYNC B0 ;  /* 0x0000000000007941 */ /* 0x000fea0003800000 */
.L_x_3980:
[----:B0-----:R-:W-:Y:S02]  /*7a70*/  FADD.FTZ R23, R44, -UR5 ;  /* 0x800000052c177e21 */ /* 0x001fe40008010000 */
[----:B------:R-:W-:Y:S02]  /*7a80*/  FMUL.FTZ R26, R43, UR6 ;  /* 0x000000062b1a7c20 */ /* 0x000fe40008410000 */
        /* <DEDUP_REMOVED lines=12> */
.L_x_3982:
        /* <DEDUP_REMOVED lines=12> */
.L_x_3984:
[----:B------:R-:W-:Y:S05]  /*7c10*/  BSYNC B0 ;  /* 0x0000000000007941 */ /* 0x000fea0003800000 */
.L_x_3983:
        /* <DEDUP_REMOVED lines=13> */
.L_x_3985:
        /* <DEDUP_REMOVED lines=12> */
.L_x_3987:
[----:B------:R-:W-:Y:S05]  /*7db0*/  BSYNC B0 ;  /* 0x0000000000007941 */ /* 0x000fea0003800000 */
.L_x_3986:
        /* <DEDUP_REMOVED lines=12> */
.L_x_3988:
        /* <DEDUP_REMOVED lines=12> */
.L_x_3990:
[----:B------:R-:W-:Y:S05]  /*7f40*/  BSYNC B0 ;  /* 0x0000000000007941 */ /* 0x000fea0003800000 */
.L_x_3989:
[----:B0-----:R-:W-:Y:S01]  /*7f50*/  HADD2.F32 R19, -RZ, R48.H1_H1 ;  /* 0x30000030ff137230 */ /* 0x001fe20000004100 */
[----:B------:R-:W-:Y:S01]  /*7f60*/  ISETP.GE.U32.AND P6, PT, R5, c[0x0][0x1c8], PT ;  /* 0x0000720005007a0c */ /* 0x000fe20003fc6070 */
[----:B------:R-:W-:Y:S01]  /*7f70*/  HADD2.F32 R10, -RZ, R45.H1_H1 ;  /* 0x3000002dff0a7230 */ /* 0x000fe20000004100 */
[----:B------:R-:W-:Y:S01]  /*7f80*/  ISETP.GE.U32.AND P1, PT, R6, c[0x0][0x1c8], PT ;  /* 0x0000720006007a0c */ /* 0x000fe20003f26070 */
[----:B------:R-:W-:Y:S01]  /*7f90*/  HADD2.F32 R11, -RZ, R46.H1_H1 ;  /* 0x3000002eff0b7230 */ /* 0x000fe20000004100 */
[----:B------:R-:W-:Y:S01]  /*7fa0*/  FADD.FTZ R19, R19, -UR5 ;  /* 0x8000000513137e21 */ /* 0x000fe20008010000 */
[----:B------:R-:W-:Y:S01]  /*7fb0*/  HADD2.F32 R13, -RZ, R47.H1_H1 ;  /* 0x3000002fff0d7230 */ /* 0x000fe20000004100 */
[----:B------:R-:W-:Y:S01]  /*7fc0*/  ISETP.GE.U32.AND P2, PT, R7, c[0x0][0x1c8], PT ;  /* 0x0000720007007a0c */ /* 0x000fe20003f46070 */
[----:B------:R-:W-:Y:S01]  /*7fd0*/  HADD2.F32 R21, -RZ, R49.H1_H1 ;  /* 0x30000031ff157230 */ /* 0x000fe20000004100 */
[----:B------:R-:W-:Y:S01]  /*7fe0*/  ISETP.GE.U32.AND P3, PT, R8, c[0x0][0x1c8], PT ;  /* 0x0000720008007a0c */ /* 0x000fe20003f66070 */
[----:B------:R-:W-:Y:S01]  /*7ff0*/  FADD.FTZ R10, R10, -UR5 ;  /* 0x800000050a0a7e21 */ /* 0x000fe20008010000 */
[----:B------:R-:W-:Y:S01]  /*8000*/  SHF.R.S32.HI R26, RZ, 0x1f, R6 ;  /* 0x0000001fff1a7819 */ /* 0x000fe20000011406 */
[----:B------:R-:W-:Y:S01]  /*8010*/  FADD.FTZ R11, R11, -UR5 ;  /* 0x800000050b0b7e21 */ /* 0x000fe20008010000 */
        /* <DEDUP_REMOVED lines=12> */
[C---:B------:R-:W-:Y:S01]  /*80e0*/  ISETP.GT.U32.OR P6, PT, R78.reuse, 0x22f, P6 ;  /* 0x0000022f4e00780c */ /* 0x040fe200037c4470 */
[----:B------:R-:W-:Y:S01]  /*80f0*/  FMUL.FTZ R22, R21, UR6 ;  /* 0x0000000615167c20 */ /* 0x000fe20008410000 */
[C---:B------:R-:W-:Y:S01]  /*8100*/  ISETP.GT.U32.OR P1, PT, R78.reuse, 0x22f, P1 ;  /* 0x0000022f4e00780c */ /* 0x040fe20000f24470 */
[C-C-:B------:R-:W-:Y:S01]  /*8110*/  FFMA.FTZ R21, R25.reuse, R20, R27.reuse ;  /* 0x0000001419157223 */ /* 0x140fe2000001001b */
[C---:B------:R-:W-:Y:S01]  /*8120*/  ISETP.GT.U32.OR P2, PT, R78.reuse, 0x22f, P2 ;  /* 0x0000022f4e00780c */ /* 0x040fe20001744470 */
[C-C-:B------:R-:W-:Y:S01]  /*8130*/  FFMA.FTZ R23, R25.reuse, R12, R27.reuse ;  /* 0x0000000c19177223 */ /* 0x140fe2000001001b */
[C---:B------:R-:W-:Y:S01]  /*8140*/  ISETP.GT.U32.OR P3, PT, R78.reuse, 0x22f, P3 ;  /* 0x0000022f4e00780c */ /* 0x040fe20001f64470 */
[C-C-:B------:R-:W-:Y:S01]  /*8150*/  FFMA.FTZ R18, R25.reuse, R18, R27.reuse ;  /* 0x0000001219127223 */ /* 0x140fe2000001001b */
[----:B------:R-:W-:Y:S01]  /*8160*/  ISETP.GT.U32.OR P4, PT, R78, 0x22f, P4 ;  /* 0x0000022f4e00780c */ /* 0x000fe20002784470 */
        /* <DEDUP_REMOVED lines=13> */
.L_x_3991:
        /* <DEDUP_REMOVED lines=12> */
.L_x_3993:
[----:B------:R-:W-:Y:S05]  /*8300*/  BSYNC B0 ;  /* 0x0000000000007941 */ /* 0x000fea0003800000 */
.L_x_3992:
        /* <DEDUP_REMOVED lines=11> */
.L_x_3994:
        /* <DEDUP_REMOVED lines=12> */
.L_x_3996:
[----:B------:R-:W-:Y:S05]  /*8480*/  BSYNC B0 ;  /* 0x0000000000007941 */ /* 0x000fea0003800000 */
.L_x_3995:
        /* <DEDUP_REMOVED lines=11> */
.L_x_3997:
        /* <DEDUP_REMOVED lines=12> */
.L_x_3999:
[----:B------:R-:W-:Y:S05]  /*8600*/  BSYNC B0 ;  /* 0x0000000000007941 */ /* 0x000fea0003800000 */
.L_x_3998:
        /* <DEDUP_REMOVED lines=11> */
.L_x_4000:
        /* <DEDUP_REMOVED lines=12> */
.L_x_4002:
[----:B------:R-:W-:Y:S05]  /*8780*/  BSYNC B0 ;  /* 0x0000000000007941 */ /* 0x000fea0003800000 */
.L_x_4001:
        /* <DEDUP_REMOVED lines=11> */
.L_x_4003:
[----:B------:R-:W-:Y:S01]  /*8840*/  BSSY B0, `(.L_x_4004) ;  /* 0x000000b000007945 */ /* 0x000fe20003800000 */
[----:B------:R-:W-:Y:S05]  /*8850*/  @P4 BRA `(.L_x_4005) ;  /* 0x0000009000004947 */ /* 0x000fea0003800000 */
[----:B------:R-:W-:Y:S01]  /*8860*/  MOV R34, R36 ;  /* 0x0000002400227202 */ /* 0x000fe20000000f00 */
[----:B------:R-:W-:Y:S01]  /*8870*/  IMAD R82, R82, c[0x0][0x1c0], RZ ;  /* 0x0000700052527a24 */ /* 0x000fe200078e02ff */
[----:B------:R-:W-:-:S03]  /*8880*/  F2FP.PACK_AB R19, R19, R24 ;  /* 0x000000181313723e */ /* 0x000fc600000000ff */
[----:B------:R-:W-:-:S04]  /*8890*/  IMAD.WIDE.U32 R34, R9, c[0x0][0x1c0], R34 ;  /* 0x0000700009227a25 */ /* 0x000fc800078e0022 */
[----:B0-----:R-:W-:Y:S01]  /*88a0*/  IMAD R11, R9, c[0x0][0x1c4], R82 ;  /* 0x00007100090b7a24 */ /* 0x001fe200078e0252 */
[----:B------:R-:W-:-:S04]  /*88b0*/  LEA R10, P1, R34, c[0x0][0x160], 0x1 ;  /* 0x00005800220a7a11 */ /* 0x000fc800078208ff */
[----:B------:R-:W-:-:S04]  /*88c0*/  IADD3 R11, R35, R11, RZ ;  /* 0x0000000b230b7210 */ /* 0x000fc80007ffe0ff */
[----:B------:R-:W-:-:S05]  /*88d0*/  LEA.HI.X R11, R34, c[0x0][0x164], R11, 0x1, P1 ;  /* 0x00005900220b7a11 */ /* 0x000fca00008f0c0b */
[----:B------:R0:W-:Y:S02]  /*88e0*/  STG.E [R10.64], R19 ;  /* 0x000000130a007986 */ /* 0x0001e4000c10190c */
.L_x_4005:
[----:B------:R-:W-:Y:S05]  /*88f0*/  BSYNC B0 ;  /* 0x0000000000007941 */ /* 0x000fea0003800000 */
.L_x_4004:
[----:B------:R-:W-:Y:S02]  /*8900*/  ULDC UR5, c[0x0][0x10] ;  /* 0x0000040000057ab9 */ /* 0x000fe40000000800 */
[----:B------:R-:W-:Y:S02]  /*8910*/  UIADD3 UR9, UR9, UR5, URZ ;  /* 0x0000000509097290 */ /* 0x000fe4000fffe03f */
[----:B------:R-:W-:Y:S02]  /*8920*/  UIADD3 UR4, UR4, 0x1, URZ ;  /* 0x0000000104047890 */ /* 0x000fe4000fffe03f */
[----:B------:R-:W-:-:S06]  /*8930*/  UISETP.GE.AND UP0, UPT, UR9, UR8, UPT ;  /* 0x000000080900728c */ /* 0x000fcc000bf06270 */
[----:B------:R-:W-:-:S13]  /*8940*/  PLOP3.LUT P1, PT, PT, PT, UP0, 0x80, 0x0 ;  /* 0x000000000000781c */ /* 0x000fda0003f2f008 */
[----:B------:R-:W-:Y:S01]  /*8950*/  @P1 CALL.REL.NOINC `(.L_x_4006) ;  /* 0x0000001000001944 */ /* 0x000fe20003c00000 */
[----:B------:R-:W-:Y:S05]  /*8960*/  BRA `(.L_x_4007) ;  /* 0xffff7a4000007947 */ /* 0x000fea000383ffff */
.L_x_4006:
[----:B------:R-:W-:Y:S05]  /*8970*/  EXIT ;  /* 0x000000000000794d */ /* 0x000fea0003800000 */
.L_x_4008:
        /* <DEDUP_REMOVED lines=16> */
.L_x_5201:


//--------------------- .text._Z35group_norm_nhwc_fwd_one_pass_kernelI11Fp16IOBf16WLi64ELi70ELi560EEv26Group_norm_nhwc_fwd_params --------------------------
	.section	.text._Z35group_norm_nhwc_fwd_one_pass_kernelI11Fp16IOBf16WLi64ELi70ELi560EEv26Group_norm_nhwc_fwd_params,"ax",@progbits
	.sectioninfo	@"SHI_REGISTERS=46"
	.align	128
        .global         _Z35group_norm_nhwc_fwd_one_pass_kernelI11Fp16IOBf16WLi64ELi70ELi560EEv26Group_norm_nhwc_fwd_params
        .type           _Z35group_norm_nhwc_fwd_one_pass_kernelI11Fp16IOBf16WLi64ELi70ELi560EEv26Group_norm_nhwc_fwd_params,@function
        .size           _Z35group_norm_nhwc_fwd_one_pass_kernelI11Fp16IOBf16WLi64ELi70ELi560EEv26Group_norm_nhwc_fwd_params,(.L_x_5202 - _Z35group_norm_nhwc_fwd_one_pass_kernelI11Fp16IOBf16WLi64ELi70ELi560EEv26Group_norm_nhwc_fwd_params)
        .other          _Z35group_norm_nhwc_fwd_one_pass_kernelI11Fp16IOBf16WLi64ELi70ELi560EEv26Group_norm_nhwc_fwd_params,@"STO_CUDA_ENTRY STV_DEFAULT"
_Z35group_norm_nhwc_fwd_one_pass_kernelI11Fp16IOBf16WLi64ELi70ELi560EEv26Group_norm_nhwc_fwd_params:
.text._Z35group_norm_nhwc_fwd_one_pass_kernelI11Fp16IOBf16WLi64ELi70ELi560EEv26Group_norm_nhwc_fwd_params:
        /* <DEDUP_REMOVED lines=30> */
.L_x_4031:
        /* <DEDUP_REMOVED lines=197> */
.L_x_4010:
[----:B------:R-:W-:Y:S05]  /*0e30*/  BSYNC B0 ;  /* 0x0000000000007941 */ /* 0x000fea0003800000 */
.L_x_4009:
        /* <DEDUP_REMOVED lines=25> */
.L_x_4013:
[----:B------:R-:W2:Y:S01]  /*0fd0*/  LDG.E.STRONG.GPU R14, [R12.64] ;  /* 0x000000060c0e7981 */ /* 0x000ea2000c1ef900 */
[----:B------:R-:W-:Y:S01]  /*0fe0*/  YIELD ;  /* 0x0000000000007946 */ /* 0x000fe20003800000 */
[----:B--2---:R-:W-:Y:S01]  /*0ff0*/  ISETP.NE.AND P1, PT, R14, R15, PT ;  /* 0x0000000f0e00720c */ /* 0x004fe20003f25270 */
[----:B------:R-:W-:-:S12]  /*1000*/  CCTL.IVALL ;  /* 0x00000000ff00798f */ /* 0x000fd80002000000 */
[----:B------:R-:W-:Y:S05]  /*1010*/  @P1 BRA `(.L_x_4013) ;  /* 0xffffffb000001947 */ /* 0x000fea000383ffff */
.L_x_4012:
        /* <DEDUP_REMOVED lines=11> */
.L_x_4015:
        /* <DEDUP_REMOVED lines=59> */
.L_x_4014:
        /* <DEDUP_REMOVED lines=19> */
.L_x_4017:
[----:B------:R-:W-:Y:S05]  /*15b0*/  BSYNC B0 ;  /* 0x0000000000007941 */ /* 0x000fea0003800000 */
.L_x_4016:
        /* <DEDUP_REMOVED lines=30> */
.L_x_4011:
        /* <DEDUP_REMOVED lines=18> */
[----:B-1----:R-:W-:Y:S01]  /*18c0*/  MOV R16, 0x3f800000 ;  /* 0x3f80000000107802 */ /* 0x002fe20000000f00 */
[--C-:B------:R-:W-:Y:S01]  /*18d0*/  HADD2.F32 R17, -RZ, R30.reuse.H0_H0 ;  /* 0x2000001eff117230 */ /* 0x100fe20000004100 */
[----:B------:R-:W-:Y:S01]  /*18e0*/  ISETP.NE.AND P4, PT, RZ, UR5, PT ;  /* 0x00000005ff007c0c */ /* 0x000fe2000bf85270 */
[----:B------:R-:W1:Y:S01]  /*18f0*/  LDS.64 R22, [0xb0] ;  /* 0x0000b000ff167984 */ /* 0x000e620000000a00 */
[----:B------:R-:W-:Y:S01]  /*1900*/  HADD2.F32 R19, -RZ, R29.H0_H0 ;  /* 0x2000001dff137230 */ /* 0x000fe20000004100 */
[----:B------:R-:W-:Y:S01]  /*1910*/  ISETP.GE.U32.AND P2, PT, R6, c[0x0][0x1c8], PT ;  /* 0x0000720006007a0c */ /* 0x000fe20003f46070 */
[----:B0-----:R-:W-:Y:S01]  /*1920*/  HADD2.F32 R21, -RZ, R31.H0_H0 ;  /* 0x2000001fff157230 */ /* 0x001fe20000004100 */
[----:B------:R-:W-:Y:S01]  /*1930*/  ISETP.GE.U32.AND P3, PT, R5, c[0x0][0x1c8], PT ;  /* 0x0000720005007a0c */ /* 0x000fe20003f66070 */
[----:B--2---:R-:W-:Y:S01]  /*1940*/  HADD2.F32 R15, -RZ, R30.H1_H1 ;  /* 0x3000001eff0f7230 */ /* 0x004fe20000004100 */
[----:B------:R-:W-:Y:S01]  /*1950*/  ISETP.GE.AND.EX P2, PT, R3, c[0x0][0x1cc], PT, P2 ;  /* 0x0000730003007a0c */ /* 0x000fe20003f46320 */
[----:B------:R-:W-:Y:S01]  /*1960*/  HADD2.F32 R29, -RZ, R29.H1_H1 ;  /* 0x3000001dff1d7230 */ /* 0x000fe20000004100 */
[----:B------:R-:W-:Y:S01]  /*1970*/  ISETP.GE.AND.EX P3, PT, R0, c[0x0][0x1cc], PT, P3 ;  /* 0x0000730000007a0c */ /* 0x000fe20003f66330 */
[----:B------:R-:W-:Y:S01]  /*1980*/  HADD2.F32 R31, -RZ, R31.H1_H1 ;  /* 0x3000001fff1f7230 */ /* 0x000fe20000004100 */
[C---:B------:R-:W-:Y:S01]  /*1990*/  ISETP.GT.U32.OR P2, PT, R28.reuse, 0x22f, P2 ;  /* 0x0000022f1c00780c */ /* 0x040fe20001744470 */
[--C-:B------:R-:W-:Y:S01]  /*19a0*/  HADD2.F32 R43, -RZ, R32.reuse.H1_H1 ;  /* 0x30000020ff2b7230 */ /* 0x100fe20000004100 */
[----:B------:R-:W-:Y:S01]  /*19b0*/  ISETP.GT.U32.OR P3, PT, R28, 0x22f, P3 ;  /* 0x0000022f1c00780c */ /* 0x000fe20001f64470 */
[----:B------:R-:W-:Y:S01]  /*19c0*/  HADD2.F32 R41, -RZ, R32.H0_H0 ;  /* 0x20000020ff297230 */ /* 0x000fe20000004100 */
[----:B-1----:R-:W-:-:S04]  /*19d0*/  FMUL.FTZ R22, R22, c[0x0][0x1f4] ;  /* 0x00007d0016167a20 */ /* 0x002fc80000410000 */
[----:B------:R-:W-:Y:S02]  /*19e0*/  FMUL.FTZ R40, R22, R22 ;  /* 0x0000001616287220 */ /* 0x000fe40000410000 */
[----:B----4-:R-:W-:Y:S02]  /*19f0*/  FADD.FTZ R13, R17, -R22 ;  /* 0x80000016110d7221 */ /* 0x010fe40000010000 */
        /* <DEDUP_REMOVED lines=10> */
[----:B------:R-:W-:Y:S01]  /*1aa0*/  ISETP.GE.AND.EX P1, PT, R4, c[0x0][0x1cc], PT, P1 ;  /* 0x0000730004007a0c */ /* 0x000fe20003f26310 */
[----:B0-----:R-:W-:-:S03]  /*1ab0*/  FADD.FTZ R23, R31, -R22 ;  /* 0x800000161f177221 */ /* 0x001fc60000010000 */
[----:B------:R-:W-:Y:S01]  /*1ac0*/  ISETP.GT.U32.OR P1, PT, R28, 0x22f, P1 ;  /* 0x0000022f1c00780c */ /* 0x000fe20000f24470 */
        /* <DEDUP_REMOVED lines=32> */
.L_x_4018:
        /* <DEDUP_REMOVED lines=12> */
.L_x_4020:
[----:B------:R-:W-:Y:S05]  /*1d90*/  BSYNC B0 ;  /* 0x0000000000007941 */ /* 0x000fea0003800000 */
.L_x_4019:
        /* <DEDUP_REMOVED lines=11> */
.L_x_4021:
        /* <DEDUP_REMOVED lines=12> */
.L_x_4023:
[----:B------:R-:W-:Y:S05]  /*1f10*/  BSYNC B0 ;  /* 0x0000000000007941 */ /* 0x000fea0003800000 */
.L_x_4022:
        /* <DEDUP_REMOVED lines=11> */
.L_x_4024:
        /* <DEDUP_REMOVED lines=12> */
.L_x_4026:
[----:B------:R-:W-:Y:S05]  /*2090*/  BSYNC B0 ;  /* 0x0000000000007941 */ /* 0x000fea0003800000 */
.L_x_4025:
        /* <DEDUP_REMOVED lines=11> */
.L_x_4027:
        /* <DEDUP_REMOVED lines=11> */
.L_x_4029:
[----:B------:R-:W-:Y:S05]  /*2200*/  BSYNC B0 ;  /* 0x0000000000007941 */ /* 0x000fea0003800000 */
.L_x_4028:
[----:B------:R-:W-:Y:S02]  /*2210*/  IADD3 R11, R11, c[0x0][0x10], RZ ;  /* 0x000004000b0b7a10 */ /* 0x000fe40007ffe0ff */
[----:B------:R-:W-:Y:S02]  /*2220*/  IADD3 R10, R10, 0x1, RZ ;  /* 0x000000010a0a7810 */ /* 0x000fe40007ffe0ff */
[----:B------:R-:W-:-:S13]  /*2230*/  ISETP.GE.AND P1, PT, R11, UR4, PT ;  /* 0x000000040b007c0c */ /* 0x000fda000bf26270 */
[----:B------:R-:W-:Y:S01]  /*2240*/  @P1 CALL.REL.NOINC `(.L_x_4030) ;  /* 0x0000001000001944 */ /* 0x000fe20003c00000 */
[----:B------:R-:W-:Y:S05]  /*2250*/  BRA `(.L_x_4031) ;  /* 0xffffdf8000007947 */ /* 0x000fea000383ffff */
.L_x_4030:
[----:B------:R-:W-:Y:S05]  /*2260*/  EXIT ;  /* 0x000000000000794d */ /* 0x000fea0003800000 */
.L_x_4032:
        /* <DEDUP_REMOVED lines=9> */
.L_x_5202:


//--------------------- .text._Z35group_norm_nhwc_fwd_one_pass_kernelI11Fp16IOBf16WLi128ELi70ELi560EEv26Group_norm_nhwc_fwd_params --------------------------
	.section	.text._Z35group_norm_nhwc_fwd_one_pass_kernelI11Fp16IOBf16WLi128ELi70ELi560EEv26Group_norm_nhwc_fwd_params,"ax",@progbits
	.sectioninfo	@"SHI_REGISTERS=56"
	.align	128
        .global         _Z35group_norm_nhwc_fwd_one_pass_kernelI11Fp16IOBf16WLi128ELi70ELi560EEv26Group_norm_nhwc_fwd_params
        .type           _Z35group_norm_nhwc_fwd_one_pass_kernelI11Fp16IOBf16WLi128ELi70ELi560EEv26Group_norm_nhwc_fwd_params,@function
        .size           _Z35group_norm_nhwc_fwd_one_pass_kernelI11Fp16IOBf16WLi128ELi70ELi560EEv26Group_norm_nhwc_fwd_params,(.L_x_5203 - _Z35group_norm_nhwc_fwd_one_pass_kernelI11Fp16IOBf16WLi128ELi70ELi560EEv26Group_norm_nhwc_fwd_params)
        .other          _Z35group_norm_nhwc_fwd_one_pass_kernelI11Fp16IOBf16WLi128ELi70ELi560EEv26Group_norm_nhwc_fwd_params,@"STO_CUDA_ENTRY STV_DEFAULT"
_Z35group_norm_nhwc_fwd_one_pass_kernelI11Fp16IOBf16WLi128ELi70ELi560EEv26Group_norm_nhwc_fwd_params:
.text._Z35group_norm_nhwc_fwd_one_pass_kernelI11Fp16IOBf16WLi128ELi70ELi560EEv26Group_norm_nhwc_fwd_params:
        /* <DEDUP_REMOVED lines=34> */
.L_x_4067:
[----:B-1----:R-:W-:Y:S02]  /*0220*/  IABS R8, c[0x0][0x1d8] ;  /* 0x0000760000087a13 */ /* 0x002fe40000000000 */
[----:B------:R-:W-:-:S02]  /*0230*/  IABS R10, R46 ;  /* 0x0000002e000a7213 */ /* 0x000fc40000000000 */
[----:B0-----:R-:W0:Y:S08]  /*0240*/  I2F.RP R5, R8 ;  /* 0x0000000800057306 */ /* 0x001e300000209400 */
        /* <DEDUP_REMOVED lines=277> */
.L_x_4034:
[----:B------:R-:W-:Y:S05]  /*13a0*/  BSYNC B0 ;  /* 0x0000000000007941 */ /* 0x000fea0003800000 */
.L_x_4033:
        /* <DEDUP_REMOVED lines=25> */
.L_x_4037:
[----:B------:R-:W2:Y:S01]  /*1540*/  LDG.E.STRONG.GPU R14, [R12.64] ;  /* 0x000000060c0e7981 */ /* 0x000ea2000c1ef900 */
[----:B------:R-:W-:Y:S01]  /*1550*/  YIELD ;  /* 0x0000000000007946 */ /* 0x000fe20003800000 */
[----:B--2---:R-:W-:Y:S01]  /*1560*/  ISETP.NE.AND P1, PT, R14, R15, PT ;  /* 0x0000000f0e00720c */ /* 0x004fe20003f25270 */
[----:B------:R-:W-:-:S12]  /*1570*/  CCTL.IVALL ;  /* 0x00000000ff00798f */ /* 0x000fd80002000000 */
[----:B------:R-:W-:Y:S05]  /*1580*/  @P1 BRA `(.L_x_4037) ;  /* 0xffffffb000001947 */ /* 0x000fea000383ffff */
.L_x_4036:
        /* <DEDUP_REMOVED lines=11> */
.L_x_4039:
        /* <DEDUP_REMOVED lines=59> */
.L_x_4038:
        /* <DEDUP_REMOVED lines=19> */
.L_x_4041:
[----:B------:R-:W-:Y:S05]  /*1b20*/  BSYNC B0 ;  /* 0x0000000000007941 */ /* 0x000fea0003800000 */
.L_x_4040:
        /* <DEDUP_REMOVED lines=30> */
.L_x_4035:
        /* <DEDUP_REMOVED lines=19> */
[----:B-1----:R-:W-:Y:S01]  /*1e40*/  MOV R12, 0x3f800000 ;  /* 0x3f800000000c7802 */ /* 0x002fe20000000f00 */
[----:B------:R-:W-:Y:S01]  /*1e50*/  HADD2.F32 R13, -RZ, R29.H0_H0 ;  /* 0x2000001dff0d7230 */ /* 0x000fe20000004100 */
[----:B------:R-:W-:Y:S01]  /*1e60*/  ISETP.NE.AND P6, PT, RZ, UR5, PT ;  /* 0x00000005ff007c0c */ /* 0x000fe2000bfc5270 */
[----:B0-----:R-:W-:-:S04]  /*1e70*/  FMUL.FTZ R14, R14, c[0x0][0x1f4] ;  /* 0x00007d000e0e7a20 */ /* 0x001fc80000410000 */
[----:B------:R-:W-:-:S04]  /*1e80*/  FMUL.FTZ R48, R14, R14 ;  /* 0x0000000e0e307220 */ /* 0x000fc80000410000 */
[----:B------:R-:W-:-:S05]  /*1e90*/  FFMA.FTZ R15, R15, c[0x0][0x1f4], -R48 ;  /* 0x00007d000f0f7a23 */ /* 0x000fca0000010830 */
[----:B------:R-:W-:Y:S01]  /*1ea0*/  FSETP.GTU.FTZ.AND P1, PT, R15, RZ, PT ;  /* 0x000000ff0f00720b */ /* 0x000fe20003f3c000 */
[----:B------:R-:W-:-:S12]  /*1eb0*/  HADD2.F32 R29, -RZ, R29.H1_H1 ;  /* 0x3000001dff1d7230 */ /* 0x000fd80000004100 */
[----:B------:R-:W-:-:S04]  /*1ec0*/  @P1 FADD.FTZ R20, R15, c[0x0][0x188] ;  /* 0x000062000f141621 */ /* 0x000fc80000010000 */
[----:B------:R0:W1:Y:S01]  /*1ed0*/  @P1 MUFU.RSQ R12, R20 ;  /* 0x00000014000c1308 */ /* 0x0000620000001400 */
[--C-:B------:R-:W-:Y:S02]  /*1ee0*/  HADD2.F32 R15, -RZ, R9.reuse.H0_H0 ;  /* 0x20000009ff0f7230 */ /* 0x100fe40000004100 */
[----:B------:R-:W-:Y:S02]  /*1ef0*/  HADD2.F32 R21, -RZ, R9.H1_H1 ;  /* 0x30000009ff157230 */ /* 0x000fe40000004100 */
[--C-:B------:R-:W-:Y:S02]  /*1f00*/  HADD2.F32 R9, -RZ, R10.reuse.H0_H0 ;  /* 0x2000000aff097230 */ /* 0x100fe40000004100 */
[----:B-----5:R-:W-:Y:S02]  /*1f10*/  HADD2.F32 R23, -RZ, R10.H1_H1 ;  /* 0x3000000aff177230 */ /* 0x020fe40000004100 */
[----:B--2---:R-:W-:Y:S02]  /*1f20*/  HADD2.F32 R25, -RZ, R31.H0_H0 ;  /* 0x2000001fff197230 */ /* 0x004fe40000004100 */
[----:B------:R-:W-:-:S02]  /*1f30*/  HADD2.F32 R10, -RZ, R33.H0_H0 ;  /* 0x20000021ff0a7230 */ /* 0x000fc40000004100 */
[----:B0-----:R-:W-:Y:S02]  /*1f40*/  HADD2.F32 R20, -RZ, R34.H0_H0 ;  /* 0x20000022ff147230 */ /* 0x001fe40000004100 */
[----:B------:R-:W-:Y:S01]  /*1f50*/  HADD2.F32 R22, -RZ, R35.H0_H0 ;  /* 0x20000023ff167230 */ /* 0x000fe20000004100 */
[--C-:B------:R-:W-:Y:S01]  /*1f60*/  FADD.FTZ R13, R13, -R14.reuse ;  /* 0x8000000e0d0d7221 */ /* 0x100fe20000010000 */
[----:B------:R-:W-:Y:S01]  /*1f70*/  HADD2.F32 R31, -RZ, R31.H1_H1 ;  /* 0x3000001fff1f7230 */ /* 0x000fe20000004100 */
[----:B------:R-:W-:Y:S01]  /*1f80*/  FADD.FTZ R29, R29, -R14 ;  /* 0x8000000e1d1d7221 */ /* 0x000fe20000010000 */
[--C-:B------:R-:W-:Y:S01]  /*1f90*/  HADD2.F32 R27, -RZ, R32.reuse.H0_H0 ;  /* 0x20000020ff1b7230 */ /* 0x100fe20000004100 */
[----:B------:R-:W-:Y:S01]  /*1fa0*/  ISETP.GE.U32.AND P1, PT, R43, c[0x0][0x1c8], PT ;  /* 0x000072002b007a0c */ /* 0x000fe20003f26070 */
[----:B------:R-:W-:Y:S01]  /*1fb0*/  HADD2.F32 R49, -RZ, R32.H1_H1 ;  /* 0x30000020ff317230 */ /* 0x000fe20000004100 */
[----:B------:R-:W-:Y:S01]  /*1fc0*/  ISETP.GE.U32.AND P2, PT, R42, c[0x0][0x1c8], PT ;  /* 0x000072002a007a0c */ /* 0x000fe20003f46070 */
[----:B------:R-:W-:-:S02]  /*1fd0*/  HADD2.F32 R33, -RZ, R33.H1_H1 ;  /* 0x30000021ff217230 */ /* 0x000fc40000004100 */
[----:B------:R-:W-:Y:S02]  /*1fe0*/  HADD2.F32 R34, -RZ, R34.H1_H1 ;  /* 0x30000022ff227230 */ /* 0x000fe40000004100 */
[----:B------:R-:W-:Y:S01]  /*1ff0*/  HADD2.F32 R35, -RZ, R35.H1_H1 ;  /* 0x30000023ff237230 */ /* 0x000fe20000004100 */
[--C-:B------:R-:W-:Y:S01]  /*2000*/  FADD.FTZ R15, R15, -R14.reuse ;  /* 0x8000000e0f0f7221 */ /* 0x100fe20000010000 */
[----:B------:R-:W-:Y:S01]  /*2010*/  ISETP.GE.AND.EX P1, PT, R5, c[0x0][0x1cc], PT, P1 ;  /* 0x0000730005007a0c */ /* 0x000fe20003f26310 */
[--C-:B------:R-:W-:Y:S01]  /*2020*/  FADD.FTZ R21, R21, -R14.reuse ;  /* 0x8000000e15157221 */ /* 0x100fe20000010000 */
[----:B------:R-:W-:Y:S01]  /*2030*/  ISETP.GE.AND.EX P2, PT, R6, c[0x0][0x1cc], PT, P2 ;  /* 0x0000730006007a0c */ /* 0x000fe20003f46320 */
[--C-:B------:R-:W-:Y:S02]  /*2040*/  FADD.FTZ R9, R9, -R14.reuse ;  /* 0x8000000e09097221 */ /* 0x100fe40000010000 */
[--C-:B------:R-:W-:Y:S02]  /*2050*/  FADD.FTZ R23, R23, -R14.reuse ;  /* 0x8000000e17177221 */ /* 0x100fe40000010000 */
        /* <DEDUP_REMOVED lines=9> */
[----:B------:R-:W-:Y:S02]  /*20f0*/  FADD.FTZ R35, R35, -R14 ;  /* 0x8000000e23237221 */ /* 0x000fe40000010000 */
[-C--:B-1----:R-:W-:Y:S02]  /*2100*/  FMUL.FTZ R13, R13, R12.reuse ;  /* 0x0000000c0d0d7220 */ /* 0x082fe40000410000 */
        /* <DEDUP_REMOVED lines=16> */
[----:B------:R-:W-:Y:S01]  /*2210*/  FMUL.FTZ R35, R35, R12 ;  /* 0x0000000c23237220 */ /* 0x000fe20000410000 */
[----:B---3--:R-:W-:-:S02]  /*2220*/  PRMT R26, RZ, 0x5410, R17 ;  /* 0x00005410ff1a7816 */ /* 0x008fc40000000011 */
        /* <DEDUP_REMOVED lines=16> */
.L_x_4042:
        /* <DEDUP_REMOVED lines=12> */
.L_x_4044:
[----:B------:R-:W-:Y:S05]  /*23f0*/  BSYNC B0 ;  /* 0x0000000000007941 */ /* 0x000fea0003800000 */
.L_x_4043:
        /* <DEDUP_REMOVED lines=13> */
.L_x_4045:
        /* <DEDUP_REMOVED lines=12> */
.L_x_4047:
[----:B------:R-:W-:Y:S05]  /*2590*/  BSYNC B0 ;  /* 0x0000000000007941 */ /* 0x000fea0003800000 */
.L_x_4046:
        /* <DEDUP_REMOVED lines=13> */
.L_x_4048:
        /* <DEDUP_REMOVED lines=12> */
.L_x_4050:
[----:B------:R-:W-:Y:S05]  /*2730*/  BSYNC B0 ;  /* 0x0000000000007941 */ /* 0x000fea0003800000 */
.L_x_4049:
        /* <DEDUP_REMOVED lines=36> */
.L_x_4051:
[----:B------:R-:W-:Y:S01]  /*2980*/  BSSY B0, `(.L_x_4052) ;  /* 0x000000c000007945 */ /* 0x000fe20003800000 */
[----:B------:R-:W-:Y:S05]  /*2990*/  @P5 BRA `(.L_x_4053) ;  /* 0x000000a000005947 */ /* 0x000fea0003800000 */
[----:B------:R-:W-:Y:S01]  /*29a0*/  IMAD R12, R7, c[0x0][0x1c0], RZ ;  /* 0x00007000070c7a24 */ /* 0x000fe200078e02ff */
        /* <DEDUP_REMOVED lines=9> */
.L_x_4053:
[----:B------:R-:W-:Y:S05]  /*2a40*/  BSYNC B0 ;  /* 0x0000000000007941 */ /* 0x000fea0003800000 */
.L_x_4052:
        /* <DEDUP_REMOVED lines=11> */
.L_x_4054:
        /* <DEDUP_REMOVED lines=12> */
.L_x_4056:
[----:B------:R-:W-:Y:S05]  /*2bc0*/  BSYNC B0 ;  /* 0x0000000000007941 */ /* 0x000fea0003800000 */
.L_x_4055:
        /* <DEDUP_REMOVED lines=11> */
.L_x_4057:
[----:B------:R-:W-:Y:S01]  /*2c80*/  BSSY B0, `(.L_x_4058) ;  /* 0x000000c000007945 */ /* 0x000fe20003800000 */
[----:B------:R-:W-:Y:S05]  /*2c90*/  @P2 BRA `(.L_x_4059) ;  /* 0x000000a000002947 */ /* 0x000fea0003800000 */
[----:B------:R-:W-:Y:S01]  /*2ca0*/  MOV R6, R52 ;  /* 0x0000003400067202 */ /* 0x000fe20000000f00 */
[----:B-1----:R-:W-:Y:S01]  /*2cb0*/  IMAD R8, R11, c[0x0][0x1c0], RZ ;  /* 0x000070000b087a24 */ /* 0x002fe200078e02ff */
        /* <DEDUP_REMOVED lines=8> */
.L_x_4059:
[----:B------:R-:W-:Y:S05]  /*2d40*/  BSYNC B0 ;  /* 0x0000000000007941 */ /* 0x000fea0003800000 */
.L_x_4058:
        /* <DEDUP_REMOVED lines=11> */
.L_x_4060:
        /* <DEDUP_REMOVED lines=12> */
.L_x_4062:
[----:B------:R-:W-:Y:S05]  /*2ec0*/  BSYNC B0 ;  /* 0x0000000000007941 */ /* 0x000fea0003800000 */
.L_x_4061:
        /* <DEDUP_REMOVED lines=11> */
.L_x_4063:
[----:B------:R-:W-:Y:S01]  /*2f80*/  BSSY B0, `(.L_x_4064) ;  /* 0x000000b000007945 */ /* 0x000fe20003800000 */
[----:B------:R-:W-:Y:S05]  /*2f90*/  @P4 BRA `(.L_x_4065) ;  /* 0x0000009000004947 */ /* 0x000fea0003800000 */
[----:B------:R-:W-:Y:S01]  /*2fa0*/  MOV R50, R52 ;  /* 0x0000003400327202 */ /* 0x000fe20000000f00 */
[----:B------:R-:W-:Y:S01]  /*2fb0*/  IMAD R30, R30, c[0x0][0x1c0], RZ ;  /* 0x000070001e1e7a24 */ /* 0x000fe200078e02ff */
[----:B------:R-:W-:-:S03]  /*2fc0*/  F2FP.PACK_AB R35, R35, R16 ;  /* 0x000000102323723e */ /* 0x000fc600000000ff */
[----:B------:R-:W-:-:S04]  /*2fd0*/  IMAD.WIDE.U32 R50, R37, c[0x0][0x1c0], R50 ;  /* 0x0000700025327a25 */ /* 0x000fc800078e0032 */
[----:B-1----:R-:W-:Y:S01]  /*2fe0*/  IMAD R5, R37, c[0x0][0x1c4], R30 ;  /* 0x0000710025057a24 */ /* 0x002fe200078e021e */
[----:B------:R-:W-:-:S04]  /*2ff0*/  LEA R6, P1, R50, c[0x0][0x160], 0x1 ;  /* 0x0000580032067a11 */ /* 0x000fc800078208ff */
[----:B------:R-:W-:-:S04]  /*3000*/  IADD3 R5, R51, R5, RZ ;  /* 0x0000000533057210 */ /* 0x000fc80007ffe0ff */
[----:B------:R-:W-:-:S05]  /*3010*/  LEA.HI.X R7, R50, c[0x0][0x164], R5, 0x1, P1 ;  /* 0x0000590032077a11 */ /* 0x000fca00008f0c05 */
[----:B------:R1:W-:Y:S02]  /*3020*/  STG.E [R6.64], R35 ;  /* 0x0000002306007986 */ /* 0x0003e4000c101906 */
.L_x_4065:
[----:B------:R-:W-:Y:S05]  /*3030*/  BSYNC B0 ;  /* 0x0000000000007941 */ /* 0x000fea0003800000 */
.L_x_4064:
[----:B------:R-:W-:Y:S02]  /*3040*/  IADD3 R46, R46, c[0x0][0x10], RZ ;  /* 0x000004002e2e7a10 */ /* 0x000fe40007ffe0ff */
[----:B------:R-:W-:Y:S02]  /*3050*/  IADD3 R36, R36, 0x1, RZ ;  /* 0x0000000124247810 */ /* 0x000fe40007ffe0ff */
[----:B------:R-:W-:-:S13]  /*3060*/  ISETP.GE.AND P1, PT, R46, UR4, PT ;  /* 0x000000042e007c0c */ /* 0x000fda000bf26270 */
[----:B------:R-:W-:Y:S01]  /*3070*/  @P1 CALL.REL.NOINC `(.L_x_4066) ;  /* 0x0000001000001944 */ /* 0x000fe20003c00000 */
[----:B------:R-:W-:Y:S05]  /*3080*/  BRA `(.L_x_4067) ;  /* 0xffffd19000007947 */ /* 0x000fea000383ffff */
.L_x_4066:
[----:B------:R-:W-:Y:S05]  /*3090*/  EXIT ;  /* 0x000000000000794d */ /* 0x000fea0003800000 */
.L_x_4068:
        /* <DEDUP_REMOVED lines=14> */
.L_x_5203:


//--------------------- .text._Z35group_norm_nhwc_fwd_one_pass_kernelI11Fp16IOBf16WLi256ELi70ELi560EEv26Group_norm_nhwc_fwd_params --------------------------
	.section	.text._Z35group_norm_nhwc_fwd_one_pass_kernelI11Fp16IOBf16WLi256ELi70ELi560EEv26Group_norm_nhwc_fwd_params,"ax",@progbits
	.sectioninfo	@"SHI_REGISTERS=92"
	.align	128
        .global         _Z35group_norm_nhwc_fwd_one_pass_kernelI11Fp16IOBf16WLi256ELi70ELi560EEv26Group_norm_nhwc_fwd_params
        .type           _Z35group_norm_nhwc_fwd_one_pass_kernelI11Fp16IOBf16WLi256ELi70ELi560EEv26Group_norm_nhwc_fwd_params,@function
        .size           _Z35group_norm_nhwc_fwd_one_pass_kernelI11Fp16IOBf16WLi256ELi70ELi560EEv26Group_norm_nhwc_fwd_params,(.L_x_5204 - _Z35group_norm_nhwc_fwd_one_pass_kernelI11Fp16IOBf16WLi256ELi70ELi560EEv26Group_norm_nhwc_fwd_params)
        .other          _Z35group_norm_nhwc_fwd_one_pass_kernelI11Fp16IOBf16WLi256ELi70ELi560EEv26Group_norm_nhwc_fwd_params,@"STO_CUDA_ENTRY STV_DEFAULT"
_Z35group_norm_nhwc_fwd_one_pass_kernelI11Fp16IOBf16WLi256ELi70ELi560EEv26Group_norm_nhwc_fwd_params:
.text._Z35group_norm_nhwc_fwd_one_pass_kernelI11Fp16IOBf16WLi256ELi70ELi560EEv26Group_norm_nhwc_fwd_params:
        /* <DEDUP_REMOVED lines=42> */
.L_x_4127:
        /* <DEDUP_REMOVED lines=448> */
.L_x_4070:
[----:B------:R-:W-:Y:S05]  /*1ea0*/  BSYNC B0 ;  /* 0x0000000000007941 */ /* 0x000fea0003800000 */
.L_x_4069:
        /* <DEDUP_REMOVED lines=25> */
.L_x_4073:
[----:B------:R-:W2:Y:S01]  /*2040*/  LDG.E.STRONG.GPU R26, [R24.64] ;  /* 0x00000006181a7981 */ /* 0x000ea2000c1ef900 */
[----:B------:R-:W-:Y:S01]  /*2050*/  YIELD ;  /* 0x0000000000007946 */ /* 0x000fe20003800000 */
[----:B--2---:R-:W-:Y:S01]  /*2060*/  ISETP.NE.AND P1, PT, R26, R27, PT ;  /* 0x0000001b1a00720c */ /* 0x004fe20003f25270 */
[----:B------:R-:W-:-:S12]  /*2070*/  CCTL.IVALL ;  /* 0x00000000ff00798f */ /* 0x000fd80002000000 */
[----:B------:R-:W-:Y:S05]  /*2080*/  @P1 BRA `(.L_x_4073) ;  /* 0xffffffb000001947 */ /* 0x000fea000383ffff */
.L_x_4072:
        /* <DEDUP_REMOVED lines=11> */
.L_x_4075:
        /* <DEDUP_REMOVED lines=59> */
.L_x_4074:
        /* <DEDUP_REMOVED lines=19> */
.L_x_4077:
[----:B------:R-:W-:Y:S05]  /*2620*/  BSYNC B0 ;  /* 0x0000000000007941 */ /* 0x000fea0003800000 */
.L_x_4076:
        /* <DEDUP_REMOVED lines=30> */
.L_x_4071:
        /* <DEDUP_REMOVED lines=16> */
[----:B------:R-:W5:Y:S04]  /*2910*/  LDG.E.U16 R73, [R62.64] ;  /* 0x000000063e497981 */ /* 0x000f68000c1e1500 */
[----:B------:R5:W5:Y:S01]  /*2920*/  LDG.E.U16 R74, [R62.64+0x2] ;  /* 0x000002063e4a7981 */ /* 0x000b62000c1e1500 */
[----:B01----:R-:W-:Y:S01]  /*2930*/  MOV R48, 0x3f800000 ;  /* 0x3f80000000307802 */ /* 0x003fe20000000f00 */
[----:B--2---:R-:W-:Y:S01]  /*2940*/  HADD2.F32 R27, -RZ, R18.H1_H1 ;  /* 0x30000012ff1b7230 */ /* 0x004fe20000004100 */
[----:B------:R-:W-:Y:S01]  /*2950*/  ISETP.NE.AND P6, PT, RZ, UR5, PT ;  /* 0x00000005ff007c0c */ /* 0x000fe2000bfc5270 */
[----:B------:R-:W0:Y:S02]  /*2960*/  LDS.64 R24, [0xb0] ;  /* 0x0000b000ff187984 */ /* 0x000e240000000a00 */
[----:B0-----:R-:W-:-:S04]  /*2970*/  FMUL.FTZ R70, R24, c[0x0][0x1f4] ;  /* 0x00007d0018467a20 */ /* 0x001fc80000410000 */
[----:B------:R-:W-:Y:S02]  /*2980*/  FMUL.FTZ R24, R70, R70 ;  /* 0x0000004646187220 */ /* 0x000fe40000410000 */
[----:B------:R-:W-:Y:S02]  /*2990*/  FADD.FTZ R27, R27, -R70 ;  /* 0x800000461b1b7221 */ /* 0x000fe40000010000 */
[----:B------:R-:W-:Y:S01]  /*29a0*/  FFMA.FTZ R24, R25, c[0x0][0x1f4], -R24 ;  /* 0x00007d0019187a23 */ /* 0x000fe20000010818 */
[----:B------:R-:W-:-:S04]  /*29b0*/  HADD2.F32 R25, -RZ, R18.H0_H0 ;  /* 0x20000012ff197230 */ /* 0x000fc80000004100 */
        /* <DEDUP_REMOVED lines=23> */
.L_x_4078:
        /* <DEDUP_REMOVED lines=12> */
.L_x_4080:
[----:B------:R-:W-:Y:S05]  /*2bf0*/  BSYNC B0 ;  /* 0x0000000000007941 */ /* 0x000fea0003800000 */
.L_x_4079:
        /* <DEDUP_REMOVED lines=22> */
.L_x_4081:
        /* <DEDUP_REMOVED lines=12> */
.L_x_4083:
[----:B------:R-:W-:Y:S05]  /*2e20*/  BSYNC B0 ;  /* 0x0000000000007941 */ /* 0x000fea0003800000 */
.L_x_4082:
        /* <DEDUP_REMOVED lines=22> */
.L_x_4084:
        /* <DEDUP_REMOVED lines=12> */
.L_x_4086:
[----:B------:R-:W-:Y:S05]  /*3050*/  BSYNC B0 ;  /* 0x0000000000007941 */ /* 0x000fea0003800000 */
.L_x_4085:
        /* <DEDUP_REMOVED lines=22> */
.L_x_4087:
        /* <DEDUP_REMOVED lines=12> */
.L_x_4089:
[----:B------:R-:W-:Y:S05]  /*3280*/  BSYNC B0 ;  /* 0x0000000000007941 */ /* 0x000fea0003800000 */
.L_x_4088:
        /* <DEDUP_REMOVED lines=34> */
.L_x_4090:
        /* <DEDUP_REMOVED lines=12> */
.L_x_4092:
[----:B------:R-:W-:Y:S05]  /*3570*/  BSYNC B0 ;  /* 0x0000000000007941 */ /* 0x000fea0003800000 */
.L_x_4091:
[-C--:B------:R-:W-:Y:S02]  /*3580*/  FMUL.FTZ R25, R25, R48.reuse ;  /* 0x0000003019197220 */ /* 0x080fe40000410000 */
[----:B------:R-:W-:Y:S02]  /*3590*/  FMUL.FTZ R27, R27, R48 ;  /* 0x000000301b1b7220 */ /* 0x000fe40000410000 */
[--C-:B------:R-:W-:Y:S02]  /*35a0*/  FADD.FTZ R29, R29, -R70.reuse ;  /* 0x800000461d1d7221 */ /* 0x100fe40000010000 */
[----:B------:R-:W-:Y:S02]  /*35b0*/  FADD.FTZ R33, R33, -R70 ;  /* 0x8000004621217221 */ /* 0x000fe40000010000 */
        /* <DEDUP_REMOVED lines=13> */
.L_x_4093:
        /* <DEDUP_REMOVED lines=12> */
.L_x_4095:
[----:B------:R-:W-:Y:S05]  /*3750*/  BSYNC B0 ;  /* 0x0000000000007941 */ /* 0x000fea0003800000 */
.L_x_4094:
        /* <DEDUP_REMOVED lines=17> */
.L_x_4096:
        /* <DEDUP_REMOVED lines=12> */
.L_x_4098:
[----:B------:R-:W-:Y:S05]  /*3930*/  BSYNC B0 ;  /* 0x0000000000007941 */ /* 0x000fea0003800000 */
.L_x_4097:
[----:B------:R-:W-:Y:S01]  /*3940*/  HADD2.F32 R19, -RZ, R37.H0_H0 ;  /* 0x20000025ff137230 */ /* 0x000fe20000004100 */
[--C-:B------:R-:W-:Y:S01]  /*3950*/  FADD.FTZ R15, R21, -R70.reuse ;  /* 0x80000046150f7221 */ /* 0x100fe20000010000 */
[----:B------:R-:W-:Y:S01]  /*3960*/  HADD2.F32 R69, -RZ, R41.H0_H0 ;  /* 0x20000029ff457230 */ /* 0x000fe20000004100 */
[--C-:B0-----:R-:W-:Y:S01]  /*3970*/  FADD.FTZ R17, R25, -R70.reuse ;  /* 0x8000004619117221 */ /* 0x101fe20000010000 */
[----:B------:R-:W-:Y:S01]  /*3980*/  HADD2.F32 R27, -RZ, R37.H1_H1 ;  /* 0x30000025ff1b7230 */ /* 0x000fe20000004100 */
[--C-:B------:R-:W-:Y:S01]  /*3990*/  FADD.FTZ R37, R19, -R70.reuse ;  /* 0x8000004613257221 */ /* 0x100fe20000010000 */
[----:B------:R-:W-:Y:S01]  /*39a0*/  HADD2.F32 R29, -RZ, R39.H0_H0 ;  /* 0x20000027ff1d7230 */ /* 0x000fe20000004100 */
[----:B------:R-:W-:Y:S01]  /*39b0*/  ISETP.GE.U32.AND P4, PT, R51, c[0x0][0x1c8], PT ;  /* 0x0000720033007a0c */ /* 0x000fe20003f86070 */
[----:B------:R-:W-:Y:S01]  /*39c0*/  HADD2.F32 R41, -RZ, R41.H1_H1 ;  /* 0x30000029ff297230 */ /* 0x000fe20000004100 */
[----:B------:R-:W-:Y:S01]  /*39d0*/  ISETP.GE.U32.AND P3, PT, R6, c[0x0][0x1c8], PT ;  /* 0x0000720006007a0c */ /* 0x000fe20003f66070 */
        /* <DEDUP_REMOVED lines=67> */
.L_x_4099:
        /* <DEDUP_REMOVED lines=12> */
.L_x_4101:
[----:B------:R-:W-:Y:S05]  /*3ed0*/  BSYNC B0 ;  /* 0x0000000000007941 */ /* 0x000fea0003800000 */
.L_x_4100:
        /* <DEDUP_REMOVED lines=13> */
.L_x_4102:
        /* <DEDUP_REMOVED lines=12> */
.L_x_4104:
[----:B------:R-:W-:Y:S05]  /*4070*/  BSYNC B0 ;  /* 0x0000000000007941 */ /* 0x000fea0003800000 */
.L_x_4103:
        /* <DEDUP_REMOVED lines=13> */
.L_x_4105:
        /* <DEDUP_REMOVED lines=12> */
.L_x_4107:
[----:B------:R-:W-:Y:S05]  /*4210*/  BSYNC B0 ;  /* 0x0000000000007941 */ /* 0x000fea0003800000 */
.L_x_4106:
        /* <DEDUP_REMOVED lines=13> */
.L_x_4108:
        /* <DEDUP_REMOVED lines=12> */
.L_x_4110:
[----:B------:R-:W-:Y:S05]  /*43b0*/  BSYNC B0 ;  /* 0x0000000000007941 */ /* 0x000fea0003800000 */
.L_x_4109:
[----:B------:R-:W-:Y:S01]  /*43c0*/  ISETP.GE.U32.AND P5, PT, R9, c[0x0][0x1c8], PT ;  /* 0x0000720009007a0c */ /* 0x000fe20003fa6070 */
[--C-:B------:R-:W-:Y:S01]  /*43d0*/  FFMA.FTZ R14, R18, R26, R63.reuse ;  /* 0x0000001a120e7223 */ /* 0x100fe2000001003f */
[----:B------:R-:W-:Y:S01]  /*43e0*/  ISETP.GE.U32.AND P1, PT, R10, c[0x0][0x1c8], PT ;  /* 0x000072000a007a0c */ /* 0x000fe20003f26070 */
[C-C-:B0-----:R-:W-:Y:S01]  /*43f0*/  FFMA.FTZ R29, R18.reuse, R27, R63.reuse ;  /* 0x0000001b121d7223 */ /* 0x141fe2000001003f */
        /* <DEDUP_REMOVED lines=32> */
.L_x_4111:
        /* <DEDUP_REMOVED lines=12> */
.L_x_4113:
[----:B------:R-:W-:Y:S05]  /*46c0*/  BSYNC B0 ;  /* 0x0000000000007941 */ /* 0x000fea0003800000 */
.L_x_4112:
        /* <DEDUP_REMOVED lines=11> */
.L_x_4114:
        /* <DEDUP_REMOVED lines=12> */
.L_x_4116:
[----:B------:R-:W-:Y:S05]  /*4840*/  BSYNC B0 ;  /* 0x0000000000007941 */ /* 0x000fea0003800000 */
.L_x_4115:
        /* <DEDUP_REMOVED lines=11> */
.L_x_4117:
        /* <DEDUP_REMOVED lines=12> */
.L_x_4119:
[----:B------:R-:W-:Y:S05]  /*49c0*/  BSYNC B0 ;  /* 0x0000000000007941 */ /* 0x000fea0003800000 */
.L_x_4118:
        /* <DEDUP_REMOVED lines=11> */
.L_x_4120:
[----:B------:R-:W-:Y:S01]  /*4a80*/  BSSY B0, `(.L_x_4121) ;  /* 0x000000c000007945 */ /* 0x000fe20003800000 */
[----:B------:R-:W-:Y:S05]  /*4a90*/  @P3 BRA `(.L_x_4122) ;  /* 0x000000a000003947 */ /* 0x000fea0003800000 */
[----:B------:R-:W-:Y:S01]  /*4aa0*/  MOV R16, R64 ;  /* 0x0000004000107202 */ /* 0x000fe20000000f00 */
[----:B------:R-:W-:Y:S01]  /*4ab0*/  IMAD R43, R43, c[0x0][0x1c0], RZ ;  /* 0x000070002b2b7a24 */ /* 0x000fe200078e02ff */
[----:B0-----:R-:W-:Y:S02]  /*4ac0*/  MOV R17, R67 ;  /* 0x0000004300117202 */ /* 0x001fe40000000f00 */
[----:B------:R-:W-:Y:S01]  /*4ad0*/  F2FP.PACK_AB R25, R20, R25 ;  /* 0x000000191419723e */ /* 0x000fe200000000ff */
[C---:B------:R-:W-:Y:S02]  /*4ae0*/  IMAD R43, R12.reuse, c[0x0][0x1c4], R43 ;  /* 0x000071000c2b7a24 */ /* 0x040fe400078e022b */
[----:B------:R-:W-:-:S05]  /*4af0*/  IMAD.WIDE.U32 R22, R12, c[0x0][0x1c0], R16 ;  /* 0x000070000c167a25 */ /* 0x000fca00078e0010 */
[----:B------:R-:W-:Y:S02]  /*4b00*/  IADD3 R43, R23, R43, RZ ;  /* 0x0000002b172b7210 */ /* 0x000fe40007ffe0ff */
[----:B------:R-:W-:-:S04]  /*4b10*/  LEA R16, P1, R22, c[0x0][0x160], 0x1 ;  /* 0x0000580016107a11 */ /* 0x000fc800078208ff */
[----:B------:R-:W-:-:S05]  /*4b20*/  LEA.HI.X R17, R22, c[0x0][0x164], R43, 0x1, P1 ;  /* 0x0000590016117a11 */ /* 0x000fca00008f0c2b */
[----:B------:R0:W-:Y:S04]  /*4b30*/  STG.E [R16.64], R25 ;  /* 0x0000001910007986 */ /* 0x0001e8000c101906 */
.L_x_4122:
[----:B------:R-:W-:Y:S05]  /*4b40*/  BSYNC B0 ;  /* 0x0000000000007941 */ /* 0x000fea0003800000 */
.L_x_4121:
        /* <DEDUP_REMOVED lines=11> */
.L_x_4123:
        /* <DEDUP_REMOVED lines=11> */
.L_x_4125:
[----:B------:R-:W-:Y:S05]  /*4cb0*/  BSYNC B0 ;  /* 0x0000000000007941 */ /* 0x000fea0003800000 */
.L_x_4124:
[----:B------:R-:W-:Y:S02]  /*4cc0*/  IADD3 R60, R60, c[0x0][0x10], RZ ;  /* 0x000004003c3c7a10 */ /* 0x000fe40007ffe0ff */
[----:B------:R-:W-:Y:S02]  /*4cd0*/  IADD3 R4, R4, 0x1, RZ ;  /* 0x0000000104047810 */ /* 0x000fe40007ffe0ff */
[----:B------:R-:W-:-:S13]  /*4ce0*/  ISETP.GE.AND P1, PT, R60, UR4, PT ;  /* 0x000000043c007c0c */ /* 0x000fda000bf26270 */
[----:B------:R-:W-:Y:S01]  /*4cf0*/  @P1 CALL.REL.NOINC `(.L_x_4126) ;  /* 0x0000001000001944 */ /* 0x000fe20003c00000 */
[----:B------:R-:W-:Y:S05]  /*4d00*/  BRA `(.L_x_4127) ;  /* 0xffffb59000007947 */ /* 0x000fea000383ffff */
.L_x_4126:
[----:B------:R-:W-:Y:S05]  /*4d10*/  EXIT ;  /* 0x000000000000794d */ /* 0x000fea0003800000 */
.L_x_4128:
        /* <DEDUP_REMOVED lines=14> */
.L_x_5204:


//--------------------- .text._Z35group_norm_nhwc_fwd_one_pass_kernelI11Fp16IOBf16WLi512ELi70ELi560EEv26Group_norm_nhwc_fwd_params --------------------------
	.section	.text._Z35group_norm_nhwc_fwd_one_pass_kernelI11Fp16IOBf16WLi512ELi70ELi560EEv26Group_norm_nhwc_fwd_params,"ax",@progbits
	.sectioninfo	@"SHI_REGISTERS=96"
	.align	128
        .global         _Z35group_norm_nhwc_fwd_one_pass_kernelI11Fp16IOBf16WLi512ELi70ELi560EEv26Group_norm_nhwc_fwd_params
        .type           _Z35group_norm_nhwc_fwd_one_pass_kernelI11Fp16IOBf16WLi512ELi70ELi560EEv26Group_norm_nhwc_fwd_params,@function
        .size           _Z35group_norm_nhwc_fwd_one_pass_kernelI11Fp16IOBf16WLi512ELi70ELi560EEv26Group_norm_nhwc_fwd_params,(.L_x_5205 - _Z35group_norm_nhwc_fwd_one_pass_kernelI11Fp16IOBf16WLi512ELi70ELi560EEv26Group_norm_nhwc_fwd_params)
        .other          _Z35group_norm_nhwc_fwd_one_pass_kernelI11Fp16IOBf16WLi512ELi70ELi560EEv26Group_norm_nhwc_fwd_params,@"STO_CUDA_ENTRY STV_DEFAULT"
_Z35group_norm_nhwc_fwd_one_pass_kernelI11Fp16IOBf16WLi512ELi70ELi560EEv26Group_norm_nhwc_fwd_params:
.text._Z35group_norm_nhwc_fwd_one_pass_kernelI11Fp16IOBf16WLi512ELi70ELi560EEv26Group_norm_nhwc_fwd_params:
        /* <DEDUP_REMOVED lines=59> */
.L_x_4235:
        /* <DEDUP_REMOVED lines=784> */
.L_x_4130:
[----:B------:R-:W-:Y:S05]  /*34b0*/  BSYNC B0 ;  /* 0x0000000000007941 */ /* 0x000fea0003800000 */
.L_x_4129:
        /* <DEDUP_REMOVED lines=34> */
.L_x_4133:
[----:B------:R-:W2:Y:S01]  /*36e0*/  LDG.E.STRONG.GPU R27, [R24.64] ;  /* 0x0000000c181b7981 */ /* 0x000ea2000c1ef900 */
[----:B------:R-:W-:Y:S01]  /*36f0*/  YIELD ;  /* 0x0000000000007946 */ /* 0x000fe20003800000 */
[----:B--2---:R-:W-:Y:S01]  /*3700*/  ISETP.NE.AND P1, PT, R27, R26, PT ;  /* 0x0000001a1b00720c */ /* 0x004fe20003f25270 */
[----:B------:R-:W-:-:S12]  /*3710*/  CCTL.IVALL ;  /* 0x00000000ff00798f */ /* 0x000fd80002000000 */
[----:B------:R-:W-:Y:S05]  /*3720*/  @P1 BRA `(.L_x_4133) ;  /* 0xffffffb000001947 */ /* 0x000fea000383ffff */
.L_x_4132:
        /* <DEDUP_REMOVED lines=11> */
.L_x_4135:
        /* <DEDUP_REMOVED lines=71> */
.L_x_4134:
        /* <DEDUP_REMOVED lines=25> */
.L_x_4137:
[----:B------:R-:W-:Y:S05]  /*3de0*/  BSYNC B0 ;  /* 0x0000000000007941 */ /* 0x000fea0003800000 */
.L_x_4136:
        /* <DEDUP_REMOVED lines=35> */
.L_x_4131:
        /* <DEDUP_REMOVED lines=27> */
[----:B------:R-:W-:Y:S01]  /*41d0*/  ISETP.NE.AND P5, PT, RZ, UR17, PT ;  /* 0x00000011ff007c0c */ /* 0x000fe2000bfa5270 */
[--C-:B0-----:R-:W-:Y:S02]  /*41e0*/  HADD2.F32 R24, -RZ, R19.reuse.H0_H0 ;  /* 0x20000013ff187230 */ /* 0x101fe40000004100 */
[----:B------:R-:W-:-:S08]  /*41f0*/  HADD2.F32 R25, -RZ, R19.H1_H1 ;  /* 0x30000013ff197230 */ /* 0x000fd00000004100 */
        /* <DEDUP_REMOVED lines=27> */
.L_x_4138:
        /* <DEDUP_REMOVED lines=13> */
.L_x_4140:
[----:B------:R-:W-:Y:S05]  /*4480*/  BSYNC B0 ;  /* 0x0000000000007941 */ /* 0x000fea0003800000 */
.L_x_4139:
        /* <DEDUP_REMOVED lines=22> */
.L_x_4141:
        /* <DEDUP_REMOVED lines=12> */
.L_x_4143:
[----:B------:R-:W-:Y:S05]  /*46b0*/  BSYNC B0 ;  /* 0x0000000000007941 */ /* 0x000fea0003800000 */
.L_x_4142:
        /* <DEDUP_REMOVED lines=22> */
.L_x_4144:
        /* <DEDUP_REMOVED lines=12> */
.L_x_4146:
[----:B------:R-:W-:Y:S05]  /*48e0*/  BSYNC B0 ;  /* 0x0000000000007941 */ /* 0x000fea0003800000 */
.L_x_4145:
        /* <DEDUP_REMOVED lines=22> */
.L_x_4147:
        /* <DEDUP_REMOVED lines=12> */
.L_x_4149:
[----:B------:R-:W-:Y:S05]  /*4b10*/  BSYNC B0 ;  /* 0x0000000000007941 */ /* 0x000fea0003800000 */
.L_x_4148:
[--C-:B------:R-:W-:Y:S01]  /*4b20*/  HADD2.F32 R10, -RZ, R13.reuse.H0_H0 ;  /* 0x2000000dff0a7230 */ /* 0x100fe20000004100 */
[----:B------:R-:W-:Y:S01]  /*4b30*/  ISETP.GE.U32.AND P1, PT, R74, c[0x0][0x1c8], PT ;  /* 0x000072004a007a0c */ /* 0x000fe20003f26070 */
[----:B------:R-:W-:Y:S01]  /*4b40*/  HADD2.F32 R13, -RZ, R13.H1_H1 ;  /* 0x3000000dff0d7230 */ /* 0x000fe20000004100 */
[----:B------:R-:W-:Y:S02]  /*4b50*/  ISETP.GE.U32.AND P2, PT, R73, c[0x0][0x1c8], PT ;  /* 0x0000720049007a0c */ /* 0x000fe40003f46070 */
[----:B------:R-:W-:Y:S01]  /*4b60*/  FADD.FTZ R10, R10, -UR5 ;  /* 0x800000050a0a7e21 */ /* 0x000fe20008010000 */
[----:B------:R-:W-:Y:S01]  /*4b70*/  ISETP.GE.AND.EX P1, PT, R86, c[0x0][0x1cc], PT, P1 ;  /* 0x0000730056007a0c */ /* 0x000fe20003f26310 */
[----:B------:R-:W-:Y:S02]  /*4b80*/  FADD.FTZ R13, R13, -UR5 ;  /* 0x800000050d0d7e21 */ /* 0x000fe40008010000 */
[----:B------:R-:W-:Y:S01]  /*4b90*/  FMUL.FTZ R10, R10, UR6 ;  /* 0x000000060a0a7c20 */ /* 0x000fe20008410000 */
[----:B------:R-:W-:Y:S01]  /*4ba0*/  ISETP.GT.U32.OR P1, PT, R78, 0x22f, P1 ;  /* 0x0000022f4e00780c */ /* 0x000fe20000f24470 */
[----:B------:R-:W-:-:S02]  /*4bb0*/  FMUL.FTZ R13, R13, UR6 ;  /* 0x000000060d0d7c20 */ /* 0x000fc40008410000 */
        /* <DEDUP_REMOVED lines=13> */
.L_x_4150:
        /* <DEDUP_REMOVED lines=12> */
.L_x_4152:
[----:B------:R-:W-:Y:S05]  /*4d50*/  BSYNC B0 ;  /* 0x0000000000007941 */ /* 0x000fea0003800000 */
.L_x_4151:
[--C-:B------:R-:W-:Y:S01]  /*4d60*/  HADD2.F32 R10, -RZ, R14.reuse.H0_H0 ;  /* 0x2000000eff0a7230 */ /* 0x100fe20000004100 */
[----:B0-----:R-:W-:Y:S01]  /*4d70*/  SHF.R.S32.HI R12, RZ, 0x1f, R73 ;  /* 0x0000001fff0c7819 */ /* 0x001fe20000011449 */
[----:B------:R-:W-:Y:S01]  /*4d80*/  HADD2.F32 R11, -RZ, R14.H1_H1 ;  /* 0x3000000eff0b7230 */ /* 0x000fe20000004100 */
[----:B------:R-:W-:Y:S01]  /*4d90*/  ISETP.GE.U32.AND P1, PT, R72, c[0x0][0x1c8], PT ;  /* 0x0000720048007a0c */ /* 0x000fe20003f26070 */
[--C-:B------:R-:W-:Y:S01]  /*4da0*/  HADD2.F32 R14, -RZ, R15.reuse.H0_H0 ;  /* 0x2000000fff0e7230 */ /* 0x100fe20000004100 */
[----:B------:R-:W-:Y:S01]  /*4db0*/  SHF.R.S32.HI R25, RZ, 0x1f, R72 ;  /* 0x0000001fff197819 */ /* 0x000fe20000011448 */
[----:B------:R-:W-:Y:S01]  /*4dc0*/  FADD.FTZ R10, R10, -UR5 ;  /* 0x800000050a0a7e21 */ /* 0x000fe20008010000 */
[----:B------:R-:W-:Y:S01]  /*4dd0*/  HADD2.F32 R15, -RZ, R15.H1_H1 ;  /* 0x3000000fff0f7230 */ /* 0x000fe20000004100 */
        /* <DEDUP_REMOVED lines=22> */
.L_x_4153:
        /* <DEDUP_REMOVED lines=12> */
.L_x_4155:
[----:B------:R-:W-:Y:S05]  /*5000*/  BSYNC B0 ;  /* 0x0000000000007941 */ /* 0x000fea0003800000 */
.L_x_4154:
        /* <DEDUP_REMOVED lines=17> */
.L_x_4156:
        /* <DEDUP_REMOVED lines=12> */
.L_x_4158:
[----:B------:R-:W-:Y:S05]  /*51e0*/  BSYNC B0 ;  /* 0x0000000000007941 */ /* 0x000fea0003800000 */
.L_x_4157:
        /* <DEDUP_REMOVED lines=34> */
.L_x_4159:
        /* <DEDUP_REMOVED lines=12> */
.L_x_4161:
[----:B------:R-:W-:Y:S05]  /*54d0*/  BSYNC B0 ;  /* 0x0000000000007941 */ /* 0x000fea0003800000 */
.L_x_4160:
        /* <DEDUP_REMOVED lines=17> */
.L_x_4162:
        /* <DEDUP_REMOVED lines=12> */
.L_x_4164:
[----:B------:R-:W-:Y:S05]  /*56b0*/  BSYNC B0 ;  /* 0x0000000000007941 */ /* 0x000fea0003800000 */
.L_x_4163:
        /* <DEDUP_REMOVED lines=17> */
.L_x_4165:
        /* <DEDUP_REMOVED lines=12> */
.L_x_4167:
[----:B------:R-:W-:Y:S05]  /*5890*/  BSYNC B0 ;  /* 0x0000000000007941 */ /* 0x000fea0003800000 */
.L_x_4166:
        /* <DEDUP_REMOVED lines=20> */
[C---:B------:R-:W-:Y:S01]  /*59e0*/  ISETP.GT.U32.OR P2, PT, R78.reuse, 0x22f, P2 ;  /* 0x0000022f4e00780c */ /* 0x040fe20001744470 */
        /* <DEDUP_REMOVED lines=14> */
.L_x_4168:
        /* <DEDUP_REMOVED lines=12> */
.L_x_4170:
[----:B------:R-:W-:Y:S05]  /*5b90*/  BSYNC B0 ;  /* 0x0000000000007941 */ /* 0x000fea0003800000 */
.L_x_4169:
        /* <DEDUP_REMOVED lines=17> */
.L_x_4171:
        /* <DEDUP_REMOVED lines=12> */
.L_x_4173:
[----:B------:R-:W-:Y:S05]  /*5d70*/  BSYNC B0 ;  /* 0x0000000000007941 */ /* 0x000fea0003800000 */
.L_x_4172:
[----:B------:R-:W-:Y:S01]  /*5d80*/  FMUL.FTZ R10, R15, UR6 ;  /* 0x000000060f0a7c20 */ /* 0x000fe20008410000 */
[--C-:B------:R-:W-:Y:S01]  /*5d90*/  HADD2.F32 R14, -RZ, R23.reuse.H0_H0 ;  /* 0x20000017ff0e7230 */ /* 0x100fe20000004100 */
[----:B0-----:R-:W-:Y:S01]  /*5da0*/  FMUL.FTZ R11, R22, UR6 ;  /* 0x00000006160b7c20 */ /* 0x001fe20008410000 */
        /* <DEDUP_REMOVED lines=14> */
.L_x_4174:
        /* <DEDUP_REMOVED lines=12> */
.L_x_4176:
[----:B------:R-:W-:Y:S05]  /*5f50*/  BSYNC B0 ;  /* 0x0000000000007941 */ /* 0x000fea0003800000 */
.L_x_4175:
        /* <DEDUP_REMOVED lines=13> */
[--C-:B0-----:R-:W-:Y:S01]  /*6030*/  HADD2.F32 R15, -RZ, R29.reuse.H0_H0 ;  /* 0x2000001dff0f7230 */ /* 0x101fe20000004100 */
        /* <DEDUP_REMOVED lines=19> */
.L_x_4177:
        /* <DEDUP_REMOVED lines=12> */
.L_x_4179:
[----:B------:R-:W-:Y:S05]  /*6230*/  BSYNC B0 ;  /* 0x0000000000007941 */ /* 0x000fea0003800000 */
.L_x_4178:
[----:B------:R-:W-:Y:S02]  /*6240*/  FMUL.FTZ R16, R16, UR6 ;  /* 0x0000000610107c20 */ /* 0x000fe40008410000 */
[----:B0-----:R-:W-:Y:S02]  /*6250*/  FMUL.FTZ R17, R14, UR6 ;  /* 0x000000060e117c20 */ /* 0x001fe40008410000 */
[----:B------:R-:W-:Y:S02]  /*6260*/  FADD.FTZ R15, R15, -UR5 ;  /* 0x800000050f0f7e21 */ /* 0x000fe40008010000 */
        /* <DEDUP_REMOVED lines=14> */
.L_x_4180:
        /* <DEDUP_REMOVED lines=12> */
.L_x_4182:
[----:B------:R-:W-:Y:S05]  /*6410*/  BSYNC B0 ;  /* 0x0000000000007941 */ /* 0x000fea0003800000 */
.L_x_4181:
        /* <DEDUP_REMOVED lines=17> */
.L_x_4183:
        /* <DEDUP_REMOVED lines=12> */
.L_x_4185:
[----:B------:R-:W-:Y:S05]  /*65f0*/  BSYNC B0 ;  /* 0x0000000000007941 */ /* 0x000fea0003800000 */
.L_x_4184:
[----:B------:R-:W-:Y:S01]  /*6600*/  ISETP.GE.U32.AND P1, PT, R62, c[0x0][0x1c8], PT ;  /* 0x000072003e007a0c */ /* 0x000fe20003f26070 */
[----:B------:R-:W-:Y:S01]  /*6610*/  FADD.FTZ R14, R14, -UR5 ;  /* 0x800000050e0e7e21 */ /* 0x000fe20008010000 */
[----:B------:R-:W-:Y:S01]  /*6620*/  ISETP.GE.U32.AND P2, PT, R61, c[0x0][0x1c8], PT ;  /* 0x000072003d007a0c */ /* 0x000fe20003f46070 */
[----:B------:R-:W-:Y:S01]  /*6630*/  FADD.FTZ R30, R30, -UR5 ;  /* 0x800000051e1e7e21 */ /* 0x000fe20008010000 */
[----:B------:R-:W-:Y:S01]  /*6640*/  SHF.R.S32.HI R24, RZ, 0x1f, R62 ;  /* 0x0000001fff187819 */ /* 0x000fe2000001143e */
[--C-:B0-----:R-:W-:Y:S01]  /*6650*/  HADD2.F32 R12, -RZ, R31.reuse.H0_H0 ;  /* 0x2000001fff0c7230 */ /* 0x101fe20000004100 */
[----:B------:R-:W-:Y:S01]  /*6660*/  SHF.R.S32.HI R23, RZ, 0x1f, R61 ;  /* 0x0000001fff177819 */ /* 0x000fe2000001143d */
[----:B------:R-:W-:Y:S01]  /*6670*/  HADD2.F32 R16, -RZ, R31.H1_H1 ;  /* 0x3000001fff107230 */ /* 0x000fe20000004100 */
[----:B------:R-:W-:Y:S01]  /*6680*/  ISETP.GE.U32.AND P3, PT, R60, c[0x0][0x1c8], PT ;  /* 0x000072003c007a0c */ /* 0x000fe20003f66070 */
[----:B------:R-:W-:Y:S01]  /*6690*/  FMUL.FTZ R10, R14, UR6 ;  /* 0x000000060e0a7c20 */ /* 0x000fe20008410000 */
        /* <DEDUP_REMOVED lines=25> */
.L_x_4186:
        /* <DEDUP_REMOVED lines=12> */
.L_x_4188:
[----:B------:R-:W-:Y:S05]  /*68f0*/  BSYNC B0 ;  /* 0x0000000000007941 */ /* 0x000fea0003800000 */
.L_x_4187:
        /* <DEDUP_REMOVED lines=17> */
.L_x_4189:
        /* <DEDUP_REMOVED lines=12> */
.L_x_4191:
[----:B------:R-:W-:Y:S05]  /*6ad0*/  BSYNC B0 ;  /* 0x0000000000007941 */ /* 0x000fea0003800000 */
.L_x_4190:
        /* <DEDUP_REMOVED lines=17> */
.L_x_4192:
        /* <DEDUP_REMOVED lines=12> */
.L_x_4194:
[----:B------:R-:W-:Y:S05]  /*6cb0*/  BSYNC B0 ;  /* 0x0000000000007941 */ /* 0x000fea0003800000 */
.L_x_4193:
        /* <DEDUP_REMOVED lines=33> */
.L_x_4195:
        /* <DEDUP_REMOVED lines=12> */
.L_x_4197:
[----:B------:R-:W-:Y:S05]  /*6f90*/  BSYNC B0 ;  /* 0x0000000000007941 */ /* 0x000fea0003800000 */
.L_x_4196:
        /* <DEDUP_REMOVED lines=17> */
.L_x_4198:
        /* <DEDUP_REMOVED lines=12> */
.L_x_4200:
[----:B------:R-:W-:Y:S05]  /*7170*/  BSYNC B0 ;  /* 0x0000000000007941 */ /* 0x000fea0003800000 */
.L_x_4199:
[----:B------:R-:W-:Y:S01]  /*7180*/  FMUL.FTZ R10, R17, UR6 ;  /* 0x00000006110a7c20 */ /* 0x000fe20008410000 */
[--C-:B------:R-:W-:Y:S01]  /*7190*/  HADD2.F32 R14, -RZ, R40.reuse.H0_H0 ;  /* 0x20000028ff0e7230 */ /* 0x100fe20000004100 */
[----:B------:R-:W-:Y:S01]  /*71a0*/  FMUL.FTZ R39, R39, UR6 ;  /* 0x0000000627277c20 */ /* 0x000fe20008410000 */
[----:B------:R-:W-:Y:S01]  /*71b0*/  HADD2.F32 R40, -RZ, R40.H1_H1 ;  /* 0x30000028ff287230 */ /* 0x000fe20000004100 */
        /* <DEDUP_REMOVED lines=13> */
.L_x_4201:
        /* <DEDUP_REMOVED lines=12> */
.L_x_4203:
[----:B------:R-:W-:Y:S05]  /*7350*/  BSYNC B0 ;  /* 0x0000000000007941 */ /* 0x000fea0003800000 */
.L_x_4202:
[----:B------:R-:W-:Y:S01]  /*7360*/  HADD2.F32 R16, -RZ, R45.H0_H0 ;  /* 0x2000002dff107230 */ /* 0x000fe20000004100 */
[----:B------:R-:W-:Y:S01]  /*7370*/  FADD.FTZ R14, R14, -UR5 ;  /* 0x800000050e0e7e21 */ /* 0x000fe20008010000 */
[----:B------:R-:W-:Y:S01]  /*7380*/  HADD2.F32 R11, -RZ, R41.H0_H0 ;  /* 0x20000029ff0b7230 */ /* 0x000fe20000004100 */
[----:B------:R-:W-:Y:S01]  /*7390*/  ISETP.GE.U32.AND P6, PT, R56, c[0x0][0x1c8], PT ;  /* 0x0000720038007a0c */ /* 0x000fe20003fc6070 */
[----:B0-----:R-:W-:Y:S01]  /*73a0*/  HADD2.F32 R12, -RZ, R42.H0_H0 ;  /* 0x2000002aff0c7230 */ /* 0x001fe20000004100 */
        /* <DEDUP_REMOVED lines=41> */
[----:B------:R-:W-:Y:S01]  /*7640*/  ISETP.GT.U32.OR P1, PT, R78, 0x22f, P1 ;  /* 0x0000022f4e00780c */ /* 0x000fe20000f24470 */
[----:B------:R-:W-:Y:S01]  /*7650*/  FMUL.FTZ R11, R10, UR6 ;  /* 0x000000060a0b7c20 */ /* 0x000fe20008410000 */
[C---:B------:R-:W-:Y:S01]  /*7660*/  ISETP.GT.U32.OR P2, PT, R78.reuse, 0x22f, P2 ;  /* 0x0000022f4e00780c */ /* 0x040fe20001744470 */
[C-C-:B------:R-:W-:Y:S01]  /*7670*/  FFMA.FTZ R23, R19.reuse, R14, R51.reuse ;  /* 0x0000000e13177223 */ /* 0x140fe20000010033 */
[C---:B------:R-:W-:Y:S01]  /*7680*/  ISETP.GT.U32.OR P3, PT, R78.reuse, 0x22f, P3 ;  /* 0x0000022f4e00780c */ /* 0x040fe20001f64470 */
[C-C-:B------:R-:W-:Y:S01]  /*7690*/  FFMA.FTZ R17, R19.reuse, R16, R51.reuse ;  /* 0x0000001013117223 */ /* 0x140fe20000010033 */
        /* <DEDUP_REMOVED lines=24> */
.L_x_4204:
        /* <DEDUP_REMOVED lines=12> */
.L_x_4206:
[----:B------:R-:W-:Y:S05]  /*78e0*/  BSYNC B0 ;  /* 0x0000000000007941 */ /* 0x000fea0003800000 */
.L_x_4205:
[----:B------:R-:W-:Y:S01]  /*78f0*/  FADD.FTZ R42, R42, -UR5 ;  /* 0x800000052a2a7e21 */ /* 0x000fe20008010000 */
[----:B------:R-:W-:Y:S01]  /*7900*/  HADD2.F32 R44, -RZ, R44.H1_H1 ;  /* 0x3000002cff2c7230 */ /* 0x000fe20000004100 */
[----:B------:R-:W-:Y:S02]  /*7910*/  FMUL.FTZ R41, R41, UR6 ;  /* 0x0000000629297c20 */ /* 0x000fe40008410000 */
[----:B------:R-:W-:Y:S02]  /*7920*/  FADD.FTZ R43, R43, -UR5 ;  /* 0x800000052b2b7e21 */ /* 0x000fe40008010000 */
[----:B0-----:R-:W-:Y:S02]  /*7930*/  FMUL.FTZ R23, R42, UR6 ;  /* 0x000000062a177c20 */ /* 0x001fe40008410000 */
        /* <DEDUP_REMOVED lines=12> */
.L_x_4207:
        /* <DEDUP_REMOVED lines=12> */
.L_x_4209:
[----:B------:R-:W-:Y:S05]  /*7ac0*/  BSYNC B0 ;  /* 0x0000000000007941 */ /* 0x000fea0003800000 */
.L_x_4208:
        /* <DEDUP_REMOVED lines=14> */
.L_x_4210:
        /* <DEDUP_REMOVED lines=12> */
.L_x_4212:
[----:B------:R-:W-:Y:S05]  /*7c70*/  BSYNC B0 ;  /* 0x0000000000007941 */ /* 0x000fea0003800000 */
.L_x_4211:
        /* <DEDUP_REMOVED lines=13> */
.L_x_4213:
        /* <DEDUP_REMOVED lines=12> */
.L_x_4215:
[----:B------:R-:W-:Y:S05]  /*7e10*/  BSYNC B0 ;  /* 0x0000000000007941 */ /* 0x000fea0003800000 */
.L_x_4214:
        /* <DEDUP_REMOVED lines=12> */
.L_x_4216:
        /* <DEDUP_REMOVED lines=12> */
.L_x_4218:
[----:B------:R-:W-:Y:S05]  /*7fa0*/  BSYNC B0 ;  /* 0x0000000000007941 */ /* 0x000fea0003800000 */
.L_x_4217:
[----:B0-----:R-:W-:Y:S01]  /*7fb0*/  HADD2.F32 R12, -RZ, R46.H1_H1 ;  /* 0x3000002eff0c7230 */ /* 0x001fe20000004100 */
[----:B------:R-:W-:Y:S01]  /*7fc0*/  ISETP.GE.U32.AND P6, PT, R5, c[0x0][0x1c8], PT ;  /* 0x0000720005007a0c */ /* 0x000fe20003fc6070 */
[----:B------:R-:W-:Y:S01]  /*7fd0*/  HADD2.F32 R13, -RZ, R47.H1_H1 ;  /* 0x3000002fff0d7230 */ /* 0x000fe20000004100 */
[----:B------:R-:W-:Y:S01]  /*7fe0*/  ISETP.GE.U32.AND P1, PT, R6, c[0x0][0x1c8], PT ;  /* 0x0000720006007a0c */ /* 0x000fe20003f26070 */
[----:B------:R-:W-:Y:S01]  /*7ff0*/  HADD2.F32 R18, -RZ, R48.H1_H1 ;  /* 0x30000030ff127230 */ /* 0x000fe20000004100 */
[----:B------:R-:W-:Y:S01]  /*8000*/  FADD.FTZ R12, R12, -UR5 ;  /* 0x800000050c0c7e21 */ /* 0x000fe20008010000 */
[----:B------:R-:W-:Y:S01]  /*8010*/  HADD2.F32 R20, -RZ, R49.H1_H1 ;  /* 0x30000031ff147230 */ /* 0x000fe20000004100 */
[----:B------:R-:W-:Y:S01]  /*8020*/  FADD.FTZ R13, R13, -UR5 ;  /* 0x800000050d0d7e21 */ /* 0x000fe20008010000 */
[----:B------:R-:W-:Y:S01]  /*8030*/  HADD2.F32 R10, -RZ, R45.H1_H1 ;  /* 0x3000002dff0a7230 */ /* 0x000fe20000004100 */
[----:B------:R-:W-:Y:S01]  /*8040*/  FADD.FTZ R18, R18, -UR5 ;  /* 0x8000000512127e21 */ /* 0x000fe20008010000 */
[----:B------:R-:W-:Y:S01]  /*8050*/  ISETP.GE.U32.AND P2, PT, R7, c[0x0][0x1c8], PT ;  /* 0x0000720007007a0c */ /* 0x000fe20003f46070 */
[----:B------:R-:W-:Y:S01]  /*8060*/  FADD.FTZ R20, R20, -UR5 ;  /* 0x8000000514147e21 */ /* 0x000fe20008010000 */
[----:B------:R-:W-:Y:S01]  /*8070*/  ISETP.GE.U32.AND P3, PT, R8, c[0x0][0x1c8], PT ;  /* 0x0000720008007a0c */ /* 0x000fe20003f66070 */
[----:B------:R-:W-:Y:S01]  /*8080*/  FADD.FTZ R10, R10, -UR5 ;  /* 0x800000050a0a7e21 */ /* 0x000fe20008010000 */
[----:B------:R-:W-:Y:S01]  /*8090*/  SHF.R.S32.HI R24, RZ, 0x1f, R6 ;  /* 0x0000001fff187819 */ /* 0x000fe20000011406 */
[----:B------:R-:W-:Y:S01]  /*80a0*/  FMUL.FTZ R23, R12, UR6 ;  /* 0x000000060c177c20 */ /* 0x000fe20008410000 */
[----:B------:R-:W-:Y:S01]  /*80b0*/  ISETP.GE.U32.AND P4, PT, R9, c[0x0][0x1c8], PT ;  /* 0x0000720009007a0c */ /* 0x000fe20003f86070 */
        /* <DEDUP_REMOVED lines=8> */
[--C-:B------:R-:W-:Y:S01]  /*8140*/  FFMA.FTZ R23, R50, R23, R54.reuse ;  /* 0x0000001732177223 */ /* 0x100fe20000010036 */
[----:B------:R-:W-:Y:S01]  /*8150*/  ISETP.GE.AND.EX P4, PT, R82, c[0x0][0x1cc], PT, P4 ;  /* 0x0000730052007a0c */ /* 0x000fe20003f86340 */
[--C-:B------:R-:W-:Y:S01]  /*8160*/  FFMA.FTZ R20, R50, R13, R54.reuse ;  /* 0x0000000d32147223 */ /* 0x100fe20000010036 */
[----:B------:R-:W-:Y:S01]  /*8170*/  ISETP.GT.U32.OR P6, PT, R78, 0x22f, P6 ;  /* 0x0000022f4e00780c */ /* 0x000fe200037c4470 */
[--C-:B------:R-:W-:Y:S01]  /*8180*/  FFMA.FTZ R21, R50, R21, R54.reuse ;  /* 0x0000001532157223 */ /* 0x100fe20000010036 */
[----:B------:R-:W-:Y:S01]  /*8190*/  ISETP.GT.U32.OR P1, PT, R78, 0x22f, P1 ;  /* 0x0000022f4e00780c */ /* 0x000fe20000f24470 */
[--C-:B------:R-:W-:Y:S01]  /*81a0*/  FFMA.FTZ R18, R50, R25, R54.reuse ;  /* 0x0000001932127223 */ /* 0x100fe20000010036 */
[----:B------:R-:W-:Y:S01]  /*81b0*/  ISETP.GT.U32.OR P2, PT, R78, 0x22f, P2 ;  /* 0x0000022f4e00780c */ /* 0x000fe20001744470 */
[----:B------:R-:W-:Y:S01]  /*81c0*/  FFMA.FTZ R50, R50, R11, R54 ;  /* 0x0000000b32327223 */ /* 0x000fe20000010036 */
[----:B------:R-:W-:-:S02]  /*81d0*/  ISETP.GT.U32.OR P3, PT, R78, 0x22f, P3 ;  /* 0x0000022f4e00780c */ /* 0x000fc40001f64470 */
        /* <DEDUP_REMOVED lines=12> */
.L_x_4219:
        /* <DEDUP_REMOVED lines=12> */
.L_x_4221:
[----:B------:R-:W-:Y:S05]  /*8360*/  BSYNC B0 ;  /* 0x0000000000007941 */ /* 0x000fea0003800000 */
.L_x_4220:
        /* <DEDUP_REMOVED lines=11> */
.L_x_4222:
        /* <DEDUP_REMOVED lines=12> */
.L_x_4224:
[----:B------:R-:W-:Y:S05]  /*84e0*/  BSYNC B0 ;  /* 0x0000000000007941 */ /* 0x000fea0003800000 */
.L_x_4223:
        /* <DEDUP_REMOVED lines=11> */
.L_x_4225:
        /* <DEDUP_REMOVED lines=12> */
.L_x_4227:
[----:B------:R-:W-:Y:S05]  /*8660*/  BSYNC B0 ;  /* 0x0000000000007941 */ /* 0x000fea0003800000 */
.L_x_4226:
        /* <DEDUP_REMOVED lines=11> */
.L_x_4228:
        /* <DEDUP_REMOVED lines=12> */
.L_x_4230:
[----:B------:R-:W-:Y:S05]  /*87e0*/  BSYNC B0 ;  /* 0x0000000000007941 */ /* 0x000fea0003800000 */
.L_x_4229:
        /* <DEDUP_REMOVED lines=11> */
.L_x_4231:
        /* <DEDUP_REMOVED lines=11> */
.L_x_4233:
[----:B------:R-:W-:Y:S05]  /*8950*/  BSYNC B0 ;  /* 0x0000000000007941 */ /* 0x000fea0003800000 */
.L_x_4232:
[----:B------:R-:W-:Y:S02]  /*8960*/  ULDC UR5, c[0x0][0x10] ;  /* 0x0000040000057ab9 */ /* 0x000fe40000000800 */
[----:B------:R-:W-:Y:S02]  /*8970*/  UIADD3 UR9, UR9, UR5, URZ ;  /* 0x0000000509097290 */ /* 0x000fe4000fffe03f */
[----:B------:R-:W-:Y:S02]  /*8980*/  UIADD3 UR4, UR4, 0x1, URZ ;  /* 0x0000000104047890 */ /* 0x000fe4000fffe03f */
[----:B------:R-:W-:-:S06]  /*8990*/  UISETP.GE.AND UP0, UPT, UR9, UR8, UPT ;  /* 0x000000080900728c */ /* 0x000fcc000bf06270 */
[----:B------:R-:W-:-:S13]  /*89a0*/  PLOP3.LUT P1, PT, PT, PT, UP0, 0x80, 0x0 ;  /* 0x000000000000781c */ /* 0x000fda0003f2f008 */
[----:B------:R-:W-:Y:S01]  /*89b0*/  @P1 CALL.REL.NOINC `(.L_x_4234) ;  /* 0x0000001000001944 */ /* 0x000fe20003c00000 */
[----:B------:R-:W-:Y:S05]  /*89c0*/  BRA `(.L_x_4235) ;  /* 0xffff79e000007947 */ /* 0x000fea000383ffff */
.L_x_4234:
[----:B------:R-:W-:Y:S05]  /*89d0*/  EXIT ;  /* 0x000000000000794d */ /* 0x000fea0003800000 */
.L_x_4236:
        /* <DEDUP_REMOVED lines=10> */
.L_x_5205:


//--------------------- .text._Z35group_norm_nhwc_fwd_one_pass_kernelI11Fp16IOFp16WLi64ELi70ELi560EEv26Group_norm_nhwc_fwd_params --------------------------
	.section	.text._Z35group_norm_nhwc_fwd_one_pass_kernelI11Fp16IOFp16WLi64ELi70ELi560EEv26Group_norm_nhwc_fwd_params,"ax",@progbits
	.sectioninfo	@"SHI_REGISTERS=46"
	.align	128
        .global         _Z35group_norm_nhwc_fwd_one_pass_kernelI11Fp16IOFp16WLi64ELi70ELi560EEv26Group_norm_nhwc_fwd_params
        .type           _Z35group_norm_nhwc_fwd_one_pass_kernelI11Fp16IOFp16WLi64ELi70ELi560EEv26Group_norm_nhwc_fwd_params,@function
        .size           _Z35group_norm_nhwc_fwd_one_pass_kernelI11Fp16IOFp16WLi64ELi70ELi560EEv26Group_norm_nhwc_fwd_params,(.L_x_5206 - _Z35group_norm_nhwc_fwd_one_pass_kernelI11Fp16IOFp16WLi64ELi70ELi560EEv26Group_norm_nhwc_fwd_params)
        .other          _Z35group_norm_nhwc_fwd_one_pass_kernelI11Fp16IOFp16WLi64ELi70ELi560EEv26Group_norm_nhwc_fwd_params,@"STO_CUDA_ENTRY STV_DEFAULT"
_Z35group_norm_nhwc_fwd_one_pass_kernelI11Fp16IOFp16WLi64ELi70ELi560EEv26Group_norm_nhwc_fwd_params:
.text._Z35group_norm_nhwc_fwd_one_pass_kernelI11Fp16IOFp16WLi64ELi70ELi560EEv26Group_norm_nhwc_fwd_params:
        /* <DEDUP_REMOVED lines=30> */
.L_x_4259:
        /* <DEDUP_REMOVED lines=197> */
.L_x_4238:
[----:B------:R-:W-:Y:S05]  /*0e30*/  BSYNC B0 ;  /* 0x0000000000007941 */ /* 0x000fea0003800000 */
.L_x_4237:
        /* <DEDUP_REMOVED lines=25> */
.L_x_4241:
[----:B------:R-:W2:Y:S01]  /*0fd0*/  LDG.E.STRONG.GPU R14, [R12.64] ;  /* 0x000000060c0e7981 */ /* 0x000ea2000c1ef900 */
[----:B------:R-:W-:Y:S01]  /*0fe0*/  YIELD ;  /* 0x0000000000007946 */ /* 0x000fe20003800000 */
[----:B--2---:R-:W-:Y:S01]  /*0ff0*/  ISETP.NE.AND P1, PT, R14, R15, PT ;  /* 0x0000000f0e00720c */ /* 0x004fe20003f25270 */
[----:B------:R-:W-:-:S12]  /*1000*/  CCTL.IVALL ;  /* 0x00000000ff00798f */ /* 0x000fd80002000000 */
[----:B------:R-:W-:Y:S05]  /*1010*/  @P1 BRA `(.L_x_4241) ;  /* 0xffffffb000001947 */ /* 0x000fea000383ffff */
.L_x_4240:
        /* <DEDUP_REMOVED lines=11> */
.L_x_4243:
        /* <DEDUP_REMOVED lines=59> */
.L_x_4242:
        /* <DEDUP_REMOVED lines=19> */
.L_x_4245:
[----:B------:R-:W-:Y:S05]  /*15b0*/  BSYNC B0 ;  /* 0x0000000000007941 */ /* 0x000fea0003800000 */
.L_x_4244:
        /* <DEDUP_REMOVED lines=30> */
.L_x_4239:
        /* <DEDUP_REMOVED lines=32> */
[--C-:B------:R-:W-:Y:S01]  /*19a0*/  HADD2.F32 R41, -RZ, R32.reuse.H0_H0 ;  /* 0x20000020ff297230 */ /* 0x100fe20000004100 */
[----:B------:R-:W-:Y:S01]  /*19b0*/  ISETP.GT.U32.OR P3, PT, R28, 0x22f, P3 ;  /* 0x0000022f1c00780c */ /* 0x000fe20001f64470 */
[----:B------:R-:W-:Y:S01]  /*19c0*/  HADD2.F32 R43, -RZ, R32.H1_H1 ;  /* 0x30000020ff2b7230 */ /* 0x000fe20000004100 */
        /* <DEDUP_REMOVED lines=48> */
.L_x_4246:
        /* <DEDUP_REMOVED lines=12> */
.L_x_4248:
[----:B------:R-:W-:Y:S05]  /*1d90*/  BSYNC B0 ;  /* 0x0000000000007941 */ /* 0x000fea0003800000 */
.L_x_4247:
        /* <DEDUP_REMOVED lines=11> */
.L_x_4249:
        /* <DEDUP_REMOVED lines=12> */
.L_x_4251:
[----:B------:R-:W-:Y:S05]  /*1f10*/  BSYNC B0 ;  /* 0x0000000000007941 */ /* 0x000fea0003800000 */
.L_x_4250:
        /* <DEDUP_REMOVED lines=11> */
.L_x_4252:
        /* <DEDUP_REMOVED lines=12> */
.L_x_4254:
[----:B------:R-:W-:Y:S05]  /*2090*/  BSYNC B0 ;  /* 0x0000000000007941 */ /* 0x000fea0003800000 */
.L_x_4253:
        /* <DEDUP_REMOVED lines=11> */
.L_x_4255:
        /* <DEDUP_REMOVED lines=11> */
.L_x_4257:
[----:B------:R-:W-:Y:S05]  /*2200*/  BSYNC B0 ;  /* 0x0000000000007941 */ /* 0x000fea0003800000 */
.L_x_4256:
[----:B------:R-:W-:Y:S02]  /*2210*/  IADD3 R11, R11, c[0x0][0x10], RZ ;  /* 0x000004000b0b7a10 */ /* 0x000fe40007ffe0ff */
[----:B------:R-:W-:Y:S02]  /*2220*/  IADD3 R10, R10, 0x1, RZ ;  /* 0x000000010a0a7810 */ /* 0x000fe40007ffe0ff */
[----:B------:R-:W-:-:S13]  /*2230*/  ISETP.GE.AND P1, PT, R11, UR4, PT ;  /* 0x000000040b007c0c */ /* 0x000fda000bf26270 */
[----:B------:R-:W-:Y:S01]  /*2240*/  @P1 CALL.REL.NOINC `(.L_x_4258) ;  /* 0x0000001000001944 */ /* 0x000fe20003c00000 */
[----:B------:R-:W-:Y:S05]  /*2250*/  BRA `(.L_x_4259) ;  /* 0xffffdf8000007947 */ /* 0x000fea000383ffff */
.L_x_4258:
[----:B------:R-:W-:Y:S05]  /*2260*/  EXIT ;  /* 0x000000000000794d */ /* 0x000fea0003800000 */
.L_x_4260:
        /* <DEDUP_REMOVED lines=9> */
.L_x_5206:


//--------------------- .text._Z35group_norm_nhwc_fwd_one_pass_kernelI11Fp16IOFp16WLi128ELi70ELi560EEv26Group_norm_nhwc_fwd_params --------------------------
	.section	.text._Z35group_norm_nhwc_fwd_one_pass_kernelI11Fp16IOFp16WLi128ELi70ELi560EEv26Group_norm_nhwc_fwd_params,"ax",@progbits
	.sectioninfo	@"SHI_REGISTERS=56"
	.align	128
        .global         _Z35group_norm_nhwc_fwd_one_pass_kernelI11Fp16IOFp16WLi128ELi70ELi560EEv26Group_norm_nhwc_fwd_params
        .type           _Z35group_norm_nhwc_fwd_one_pass_kernelI11Fp16IOFp16WLi128ELi70ELi560EEv26Group_norm_nhwc_fwd_params,@function
        .size           _Z35group_norm_nhwc_fwd_one_pass_kernelI11Fp16IOFp16WLi128ELi70ELi560EEv26Group_norm_nhwc_fwd_params,(.L_x_5207 - _Z35group_norm_nhwc_fwd_one_pass_kernelI11Fp16IOFp16WLi128ELi70ELi560EEv26Group_norm_nhwc_fwd_params)
        .other          _Z35group_norm_nhwc_fwd_one_pass_kernelI11Fp16IOFp16WLi128ELi70ELi560EEv26Group_norm_nhwc_fwd_params,@"STO_CUDA_ENTRY STV_DEFAULT"
_Z35group_norm_nhwc_fwd_one_pass_kernelI11Fp16IOFp16WLi128ELi70ELi560EEv26Group_norm_nhwc_fwd_params:
.text._Z35group_norm_nhwc_fwd_one_pass_kernelI11Fp16IOFp16WLi128ELi70ELi560EEv26Group_norm_nhwc_fwd_params:
        /* <DEDUP_REMOVED lines=34> */
.L_x_4295:
        /* <DEDUP_REMOVED lines=280> */
.L_x_4262:
[----:B------:R-:W-:Y:S05]  /*13a0*/  BSYNC B0 ;  /* 0x0000000000007941 */ /* 0x000fea0003800000 */
.L_x_4261:
        /* <DEDUP_REMOVED lines=25> */
.L_x_4265:
[----:B------:R-:W2:Y:S01]  /*1540*/  LDG.E.STRONG.GPU R14, [R12.64] ;  /* 0x000000060c0e7981 */ /* 0x000ea2000c1ef900 */
[----:B------:R-:W-:Y:S01]  /*1550*/  YIELD ;  /* 0x0000000000007946 */ /* 0x000fe20003800000 */
[----:B--2---:R-:W-:Y:S01]  /*1560*/  ISETP.NE.AND P1, PT, R14, R15, PT ;  /* 0x0000000f0e00720c */ /* 0x004fe20003f25270 */
[----:B------:R-:W-:-:S12]  /*1570*/  CCTL.IVALL ;  /* 0x00000000ff00798f */ /* 0x000fd80002000000 */
[----:B------:R-:W-:Y:S05]  /*1580*/  @P1 BRA `(.L_x_4265) ;  /* 0xffffffb000001947 */ /* 0x000fea000383ffff */
.L_x_4264:
        /* <DEDUP_REMOVED lines=11> */
.L_x_4267:
        /* <DEDUP_REMOVED lines=59> */
.L_x_4266:
        /* <DEDUP_REMOVED lines=19> */
.L_x_4269:
[----:B------:R-:W-:Y:S05]  /*1b20*/  BSYNC B0 ;  /* 0x0000000000007941 */ /* 0x000fea0003800000 */
.L_x_4268:
        /* <DEDUP_REMOVED lines=30> */
.L_x_4263:
        /* <DEDUP_REMOVED lines=32> */
[----:B--2---:R-:W-:Y:S02]  /*1f10*/  HADD2.F32 R23, -RZ, R10.H1_H1 ;  /* 0x3000000aff177230 */ /* 0x004fe40000004100 */
[----:B----4-:R-:W-:Y:S02]  /*1f20*/  HADD2.F32 R25, -RZ, R31.H0_H0 ;  /* 0x2000001fff197230 */ /* 0x010fe40000004100 */
        /* <DEDUP_REMOVED lines=45> */
[----:B------:R-:W-:Y:S01]  /*2200*/  FMUL.FTZ R35, R35, R12 ;  /* 0x0000000c23237220 */ /* 0x000fe20000410000 */
[----:B---3--:R-:W-:Y:S02]  /*2210*/  HADD2.F32 R24, -RZ, R17.H0_H0 ;  /* 0x20000011ff187230 */ /* 0x008fe40000004100 */
[----:B-----5:R-:W-:-:S02]  /*2220*/  HADD2.F32 R19, -RZ, R19.H0_H0 ;  /* 0x20000013ff137230 */ /* 0x020fc40000004100 */
[----:B------:R-:W-:Y:S02]  /*2230*/  HADD2.F32 R16, -RZ, R16.H0_H0 ;  /* 0x20000010ff107230 */ /* 0x000fe40000004100 */
[----:B------:R-:W-:Y:S01]  /*2240*/  HADD2.F32 R17, -RZ, R18.H0_H0 ;  /* 0x20000012ff117230 */ /* 0x000fe20000004100 */
        /* <DEDUP_REMOVED lines=14> */
.L_x_4270:
        /* <DEDUP_REMOVED lines=12> */
.L_x_4272:
[----:B------:R-:W-:Y:S05]  /*23f0*/  BSYNC B0 ;  /* 0x0000000000007941 */ /* 0x000fea0003800000 */
.L_x_4271:
        /* <DEDUP_REMOVED lines=13> */
.L_x_4273:
        /* <DEDUP_REMOVED lines=12> */
.L_x_4275:
[----:B------:R-:W-:Y:S05]  /*2590*/  BSYNC B0 ;  /* 0x0000000000007941 */ /* 0x000fea0003800000 */
.L_x_4274:
        /* <DEDUP_REMOVED lines=13> */
.L_x_4276:
        /* <DEDUP_REMOVED lines=12> */
.L_x_4278:
[----:B------:R-:W-:Y:S05]  /*2730*/  BSYNC B0 ;  /* 0x0000000000007941 */ /* 0x000fea0003800000 */
.L_x_4277:
        /* <DEDUP_REMOVED lines=13> */
[C-C-:B------:R-:W-:Y:S01]  /*2810*/  FFMA.FTZ R5, R16.reuse, R34, R17.reuse ;  /* 0x0000002210057223 */ /* 0x140fe20000010011 */
        /* <DEDUP_REMOVED lines=22> */
.L_x_4279:
        /* <DEDUP_REMOVED lines=12> */
.L_x_4281:
[----:B------:R-:W-:Y:S05]  /*2a40*/  BSYNC B0 ;  /* 0x0000000000007941 */ /* 0x000fea0003800000 */
.L_x_4280:
        /* <DEDUP_REMOVED lines=11> */
.L_x_4282:
        /* <DEDUP_REMOVED lines=12> */
.L_x_4284:
[----:B------:R-:W-:Y:S05]  /*2bc0*/  BSYNC B0 ;  /* 0x0000000000007941 */ /* 0x000fea0003800000 */
.L_x_4283:
        /* <DEDUP_REMOVED lines=11> */
.L_x_4285:
        /* <DEDUP_REMOVED lines=12> */
.L_x_4287:
[----:B------:R-:W-:Y:S05]  /*2d40*/  BSYNC B0 ;  /* 0x0000000000007941 */ /* 0x000fea0003800000 */
.L_x_4286:
        /* <DEDUP_REMOVED lines=11> */
.L_x_4288:
        /* <DEDUP_REMOVED lines=12> */
.L_x_4290:
[----:B------:R-:W-:Y:S05]  /*2ec0*/  BSYNC B0 ;  /* 0x0000000000007941 */ /* 0x000fea0003800000 */
.L_x_4289:
        /* <DEDUP_REMOVED lines=11> */
.L_x_4291:
        /* <DEDUP_REMOVED lines=11> */
.L_x_4293:
[----:B------:R-:W-:Y:S05]  /*3030*/  BSYNC B0 ;  /* 0x0000000000007941 */ /* 0x000fea0003800000 */
.L_x_4292:
[----:B------:R-:W-:Y:S02]  /*3040*/  IADD3 R46, R46, c[0x0][0x10], RZ ;  /* 0x000004002e2e7a10 */ /* 0x000fe40007ffe0ff */
[----:B------:R-:W-:Y:S02]  /*3050*/  IADD3 R36, R36, 0x1, RZ ;  /* 0x0000000124247810 */ /* 0x000fe40007ffe0ff */
[----:B------:R-:W-:-:S13]  /*3060*/  ISETP.GE.AND P1, PT, R46, UR4, PT ;  /* 0x000000042e007c0c */ /* 0x000fda000bf26270 */
[----:B------:R-:W-:Y:S01]  /*3070*/  @P1 CALL.REL.NOINC `(.L_x_4294) ;  /* 0x0000001000001944 */ /* 0x000fe20003c00000 */
[----:B------:R-:W-:Y:S05]  /*3080*/  BRA `(.L_x_4295) ;  /* 0xffffd19000007947 */ /* 0x000fea000383ffff */
.L_x_4294:
[----:B------:R-:W-:Y:S05]  /*3090*/  EXIT ;  /* 0x000000000000794d */ /* 0x000fea0003800000 */
.L_x_4296:
        /* <DEDUP_REMOVED lines=14> */
.L_x_5207:


//--------------------- .text._Z35group_norm_nhwc_fwd_one_pass_kernelI11Fp16IOFp16WLi256ELi70ELi560EEv26Group_norm_nhwc_fwd_params --------------------------
	.section	.text._Z35group_norm_nhwc_fwd_one_pass_kernelI11Fp16IOFp16WLi256ELi70ELi560EEv26Group_norm_nhwc_fwd_params,"ax",@progbits
	.sectioninfo	@"SHI_REGISTERS=92"
	.align	128
        .global         _Z35group_norm_nhwc_fwd_one_pass_kernelI11Fp16IOFp16WLi256ELi70ELi560EEv26Group_norm_nhwc_fwd_params
        .type           _Z35group_norm_nhwc_fwd_one_pass_kernelI11Fp16IOFp16WLi256ELi70ELi560EEv26Group_norm_nhwc_fwd_params,@function
        .size           _Z35group_norm_nhwc_fwd_one_pass_kernelI11Fp16IOFp16WLi256ELi70ELi560EEv26Group_norm_nhwc_fwd_params,(.L_x_5208 - _Z35group_norm_nhwc_fwd_one_pass_kernelI11Fp16IOFp16WLi256ELi70ELi560EEv26Group_norm_nhwc_fwd_params)
        .other          _Z35group_norm_nhwc_fwd_one_pass_kernelI11Fp16IOFp16WLi256ELi70ELi560EEv26Group_norm_nhwc_fwd_params,@"STO_CUDA_ENTRY STV_DEFAULT"
_Z35group_norm_nhwc_fwd_one_pass_kernelI11Fp16IOFp16WLi256ELi70ELi560EEv26Group_norm_nhwc_fwd_params:
.text._Z35group_norm_nhwc_fwd_one_pass_kernelI11Fp16IOFp16WLi256ELi70ELi560EEv26Group_norm_nhwc_fwd_params:
        /* <DEDUP_REMOVED lines=42> */
.L_x_4355:
        /* <DEDUP_REMOVED lines=448> */
.L_x_4298:
[----:B------:R-:W-:Y:S05]  /*1ea0*/  BSYNC B0 ;  /* 0x0000000000007941 */ /* 0x000fea0003800000 */
.L_x_4297:
        /* <DEDUP_REMOVED lines=25> */
.L_x_4301:
[----:B------:R-:W2:Y:S01]  /*2040*/  LDG.E.STRONG.GPU R26, [R24.64] ;  /* 0x00000006181a7981 */ /* 0x000ea2000c1ef900 */
[----:B------:R-:W-:Y:S01]  /*2050*/  YIELD ;  /* 0x0000000000007946 */ /* 0x000fe20003800000 */
[----:B--2---:R-:W-:Y:S01]  /*2060*/  ISETP.NE.AND P1, PT, R26, R27, PT ;  /* 0x0000001b1a00720c */ /* 0x004fe20003f25270 */
[----:B------:R-:W-:-:S12]  /*2070*/  CCTL.IVALL ;  /* 0x00000000ff00798f */ /* 0x000fd80002000000 */
[----:B------:R-:W-:Y:S05]  /*2080*/  @P1 BRA `(.L_x_4301) ;  /* 0xffffffb000001947 */ /* 0x000fea000383ffff */
.L_x_4300:
        /* <DEDUP_REMOVED lines=11> */
.L_x_4303:
        /* <DEDUP_REMOVED lines=59> */
.L_x_4302:
        /* <DEDUP_REMOVED lines=19> */
.L_x_4305:
[----:B------:R-:W-:Y:S05]  /*2620*/  BSYNC B0 ;  /* 0x0000000000007941 */ /* 0x000fea0003800000 */
.L_x_4304:
        /* <DEDUP_REMOVED lines=30> */
.L_x_4299:
        /* <DEDUP_REMOVED lines=50> */
.L_x_4306:
        /* <DEDUP_REMOVED lines=12> */
.L_x_4308:
[----:B------:R-:W-:Y:S05]  /*2bf0*/  BSYNC B0 ;  /* 0x0000000000007941 */ /* 0x000fea0003800000 */
.L_x_4307:
        /* <DEDUP_REMOVED lines=22> */
.L_x_4309:
        /* <DEDUP_REMOVED lines=12> */
.L_x_4311:
[----:B------:R-:W-:Y:S05]  /*2e20*/  BSYNC B0 ;  /* 0x0000000000007941 */ /* 0x000fea0003800000 */
.L_x_4310:
        /* <DEDUP_REMOVED lines=22> */
.L_x_4312:
        /* <DEDUP_REMOVED lines=12> */
.L_x_4314:
[----:B------:R-:W-:Y:S05]  /*3050*/  BSYNC B0 ;  /* 0x0000000000007941 */ /* 0x000fea0003800000 */
.L_x_4313:
        /* <DEDUP_REMOVED lines=22> */
.L_x_4315:
        /* <DEDUP_REMOVED lines=12> */
.L_x_4317:
[----:B------:R-:W-:Y:S05]  /*3280*/  BSYNC B0 ;  /* 0x0000000000007941 */ /* 0x000fea0003800000 */
.L_x_4316:
        /* <DEDUP_REMOVED lines=34> */
.L_x_4318:
        /* <DEDUP_REMOVED lines=12> */
.L_x_4320:
[----:B------:R-:W-:Y:S05]  /*3570*/  BSYNC B0 ;  /* 0x0000000000007941 */ /* 0x000fea0003800000 */
.L_x_4319:
        /* <DEDUP_REMOVED lines=17> */
.L_x_4321:
        /* <DEDUP_REMOVED lines=12> */
.L_x_4323:
[----:B------:R-:W-:Y:S05]  /*3750*/  BSYNC B0 ;  /* 0x0000000000007941 */ /* 0x000fea0003800000 */
.L_x_4322:
        /* <DEDUP_REMOVED lines=17> */
.L_x_4324:
        /* <DEDUP_REMOVED lines=12> */
.L_x_4326:
[----:B------:R-:W-:Y:S05]  /*3930*/  BSYNC B0 ;  /* 0x0000000000007941 */ /* 0x000fea0003800000 */
.L_x_4325:
        /* <DEDUP_REMOVED lines=77> */
.L_x_4327:
        /* <DEDUP_REMOVED lines=12> */
.L_x_4329:
[----:B------:R-:W-:Y:S05]  /*3ed0*/  BSYNC B0 ;  /* 0x0000000000007941 */ /* 0x000fea0003800000 */
.L_x_4328:
        /* <DEDUP_REMOVED lines=13> */
.L_x_4330:
        /* <DEDUP_REMOVED lines=12> */
.L_x_4332:
[----:B------:R-:W-:Y:S05]  /*4070*/  BSYNC B0 ;  /* 0x0000000000007941 */ /* 0x000fea0003800000 */
.L_x_4331:
        /* <DEDUP_REMOVED lines=13> */
.L_x_4333:
        /* <DEDUP_REMOVED lines=12> */
.L_x_4335:
[----:B------:R-:W-:Y:S05]  /*4210*/  BSYNC B0 ;  /* 0x0000000000007941 */ /* 0x000fea0003800000 */
.L_x_4334:
        /* <DEDUP_REMOVED lines=13> */
.L_x_4336:
        /* <DEDUP_REMOVED lines=12> */
.L_x_4338:
[----:B------:R-:W-:Y:S05]  /*43b0*/  BSYNC B0 ;  /* 0x0000000000007941 */ /* 0x000fea0003800000 */
.L_x_4337:
        /* <DEDUP_REMOVED lines=36> */
.L_x_4339:
        /* <DEDUP_REMOVED lines=12> */
.L_x_4341:
[----:B------:R-:W-:Y:S05]  /*46c0*/  BSYNC B0 ;  /* 0x0000000000007941 */ /* 0x000fea0003800000 */
.L_x_4340:
        /* <DEDUP_REMOVED lines=11> */
.L_x_4342:
        /* <DEDUP_REMOVED lines=12> */
.L_x_4344:
[----:B------:R-:W-:Y:S05]  /*4840*/  BSYNC B0 ;  /* 0x0000000000007941 */ /* 0x000fea0003800000 */
.L_x_4343:
        /* <DEDUP_REMOVED lines=11> */
.L_x_4345:
        /* <DEDUP_REMOVED lines=12> */
.L_x_4347:
[----:B------:R-:W-:Y:S05]  /*49c0*/  BSYNC B0 ;  /* 0x0000000000007941 */ /* 0x000fea0003800000 */
.L_x_4346:
        /* <DEDUP_REMOVED lines=11> */
.L_x_4348:
        /* <DEDUP_REMOVED lines=12> */
.L_x_4350:
[----:B------:R-:W-:Y:S05]  /*4b40*/  BSYNC B0 ;  /* 0x0000000000007941 */ /* 0x000fea0003800000 */
.L_x_4349:
        /* <DEDUP_REMOVED lines=11> */
.L_x_4351:
        /* <DEDUP_REMOVED lines=11> */
.L_x_4353:
[----:B------:R-:W-:Y:S05]  /*4cb0*/  BSYNC B0 ;  /* 0x0000000000007941 */ /* 0x000fea0003800000 */
.L_x_4352:
[----:B------:R-:W-:Y:S02]  /*4cc0*/  IADD3 R60, R60, c[0x0][0x10], RZ ;  /* 0x000004003c3c7a10 */ /* 0x000fe40007ffe0ff */
[----:B------:R-:W-:Y:S02]  /*4cd0*/  IADD3 R4, R4, 0x1, RZ ;  /* 0x0000000104047810 */ /* 0x000fe40007ffe0ff */
[----:B------:R-:W-:-:S13]  /*4ce0*/  ISETP.GE.AND P1, PT, R60, UR4, PT ;  /* 0x000000043c007c0c */ /* 0x000fda000bf26270 */
[----:B------:R-:W-:Y:S01]  /*4cf0*/  @P1 CALL.REL.NOINC `(.L_x_4354) ;  /* 0x0000001000001944 */ /* 0x000fe20003c00000 */
[----:B------:R-:W-:Y:S05]  /*4d00*/  BRA `(.L_x_4355) ;  /* 0xffffb59000007947 */ /* 0x000fea000383ffff */
.L_x_4354:
[----:B------:R-:W-:Y:S05]  /*4d10*/  EXIT ;  /* 0x000000000000794d */ /* 0x000fea0003800000 */
.L_x_4356:
        /* <DEDUP_REMOVED lines=14> */
.L_x_5208:


//--------------------- .text._Z35group_norm_nhwc_fwd_one_pass_kernelI11Fp16IOFp16WLi512ELi70ELi560EEv26Group_norm_nhwc_fwd_params --------------------------
	.section	.text._Z35group_norm_nhwc_fwd_one_pass_kernelI11Fp16IOFp16WLi512ELi70ELi560EEv26Group_norm_nhwc_fwd_params,"ax",@progbits
	.sectioninfo	@"SHI_REGISTERS=96"
	.align	128
        .global         _Z35group_norm_nhwc_fwd_one_pass_kernelI11Fp16IOFp16WLi512ELi70ELi560EEv26Group_norm_nhwc_fwd_params
        .type           _Z35group_norm_nhwc_fwd_one_pass_kernelI11Fp16IOFp16WLi512ELi70ELi560EEv26Group_norm_nhwc_fwd_params,@function
        .size           _Z35group_norm_nhwc_fwd_one_pass_kernelI11Fp16IOFp16WLi512ELi70ELi560EEv26Group_norm_nhwc_fwd_params,(.L_x_5209 - _Z35group_norm_nhwc_fwd_one_pass_kernelI11Fp16IOFp16WLi512ELi70ELi560EEv26Group_norm_nhwc_fwd_params)
        .other          _Z35group_norm_nhwc_fwd_one_pass_kernelI11Fp16IOFp16WLi512ELi70ELi560EEv26Group_norm_nhwc_fwd_params,@"STO_CUDA_ENTRY STV_DEFAULT"
_Z35group_norm_nhwc_fwd_one_pass_kernelI11Fp16IOFp16WLi512ELi70ELi560EEv26Group_norm_nhwc_fwd_params:
.text._Z35group_norm_nhwc_fwd_one_pass_kernelI11Fp16IOFp16WLi512ELi70ELi560EEv26Group_norm_nhwc_fwd_params:
        /* <DEDUP_REMOVED lines=59> */
.L_x_4463:
        /* <DEDUP_REMOVED lines=784> */
.L_x_4358:
[----:B------:R-:W-:Y:S05]  /*34b0*/  BSYNC B0 ;  /* 0x0000000000007941 */ /* 0x000fea0003800000 */
.L_x_4357:
        /* <DEDUP_REMOVED lines=34> */
.L_x_4361:
[----:B------:R-:W2:Y:S01]  /*36e0*/  LDG.E.STRONG.GPU R27, [R24.64] ;  /* 0x0000000c181b7981 */ /* 0x000ea2000c1ef900 */
[----:B------:R-:W-:Y:S01]  /*36f0*/  YIELD ;  /* 0x0000000000007946 */ /* 0x000fe20003800000 */
[----:B--2---:R-:W-:Y:S01]  /*3700*/  ISETP.NE.AND P1, PT, R27, R26, PT ;  /* 0x0000001a1b00720c */ /* 0x004fe20003f25270 */
[----:B------:R-:W-:-:S12]  /*3710*/  CCTL.IVALL ;  /* 0x00000000ff00798f */ /* 0x000fd80002000000 */
[----:B------:R-:W-:Y:S05]  /*3720*/  @P1 BRA `(.L_x_4361) ;  /* 0xffffffb000001947 */ /* 0x000fea000383ffff */
.L_x_4360:
        /* <DEDUP_REMOVED lines=11> */
.L_x_4363:
        /* <DEDUP_REMOVED lines=71> */
.L_x_4362:
        /* <DEDUP_REMOVED lines=25> */
.L_x_4365:
[----:B------:R-:W-:Y:S05]  /*3de0*/  BSYNC B0 ;  /* 0x0000000000007941 */ /* 0x000fea0003800000 */
.L_x_4364:
        /* <DEDUP_REMOVED lines=35> */
.L_x_4359:
[----:B------:R-:W-:Y:S01]  /*4020*/  LOP3.LUT P1, RZ, R78, UR16, RZ, 0xfc, !PT ;  /* 0x000000104eff7c12 */ /* 0x000fe2000f82fcff */
[----:B------:R-:W-:Y:S01]  /*4030*/  @!P3 STS.64 [0xb0], R50 ;  /* 0x0000b032ff00b388 */ /* 0x000fe20000000a00 */
[----:B------:R-:W-:Y:S02]  /*4040*/  ISETP.EQ.U32.AND P2, PT, RZ, c[0x0][0x168], PT ;  /* 0x00005a00ff007a0c */ /* 0x000fe40003f42070 */
[----:B------:R-:W-:Y:S02]  /*4050*/  MOV R24, UR9 ;  /* 0x0000000900187c02 */ /* 0x000fe40008000f00 */
        /* <DEDUP_REMOVED lines=28> */
[--C-:B------:R-:W-:Y:S02]  /*4220*/  HADD2.F32 R25, -RZ, R19.reuse.H0_H0 ;  /* 0x20000013ff197230 */ /* 0x100fe40000004100 */
[----:B-1----:R-:W-:Y:S01]  /*4230*/  HADD2.F32 R27, -RZ, R19.H1_H1 ;  /* 0x30000013ff1b7230 */ /* 0x002fe20000004100 */
        /* <DEDUP_REMOVED lines=23> */
.L_x_4366:
[----:B------:R-:W-:Y:S01]  /*43b0*/  BSSY B0, `(.L_x_4367) ;  /* 0x000000d000007945 */ /* 0x000fe20003800000 */
[----:B------:R-:W-:Y:S05]  /*43c0*/  @!P0 BRA `(.L_x_4368) ;  /* 0x000000b000008947 */ /* 0x000fea0003800000 */
[----:B------:R-:W-:Y:S02]  /*43d0*/  SHF.R.S32.HI R24, RZ, 0x1f, R0 ;  /* 0x0000001fff187819 */ /* 0x000fe40000011400 */
[----:B------:R-:W-:Y:S02]  /*43e0*/  MOV R25, R35 ;  /* 0x0000002300197202 */ /* 0x000fe40000000f00 */
[----:B------:R-:W-:Y:S01]  /*43f0*/  F2FP.PACK_AB R55, R27, R55 ;  /* 0x000000371b37723e */ /* 0x000fe200000000ff */
        /* <DEDUP_REMOVED lines=8> */
.L_x_4368:
[----:B------:R-:W-:Y:S05]  /*4480*/  BSYNC B0 ;  /* 0x0000000000007941 */ /* 0x000fea0003800000 */
.L_x_4367:
        /* <DEDUP_REMOVED lines=22> */
.L_x_4369:
        /* <DEDUP_REMOVED lines=12> */
.L_x_4371:
[----:B------:R-:W-:Y:S05]  /*46b0*/  BSYNC B0 ;  /* 0x0000000000007941 */ /* 0x000fea0003800000 */
.L_x_4370:
        /* <DEDUP_REMOVED lines=22> */
.L_x_4372:
        /* <DEDUP_REMOVED lines=12> */
.L_x_4374:
[----:B------:R-:W-:Y:S05]  /*48e0*/  BSYNC B0 ;  /* 0x0000000000007941 */ /* 0x000fea0003800000 */
.L_x_4373:
        /* <DEDUP_REMOVED lines=22> */
.L_x_4375:
        /* <DEDUP_REMOVED lines=12> */
.L_x_4377:
[----:B------:R-:W-:Y:S05]  /*4b10*/  BSYNC B0 ;  /* 0x0000000000007941 */ /* 0x000fea0003800000 */
.L_x_4376:
        /* <DEDUP_REMOVED lines=23> */
.L_x_4378:
        /* <DEDUP_REMOVED lines=12> */
.L_x_4380:
[----:B------:R-:W-:Y:S05]  /*4d50*/  BSYNC B0 ;  /* 0x0000000000007941 */ /* 0x000fea0003800000 */
.L_x_4379:
        /* <DEDUP_REMOVED lines=30> */
.L_x_4381:
        /* <DEDUP_REMOVED lines=12> */
.L_x_4383:
[----:B------:R-:W-:Y:S05]  /*5000*/  BSYNC B0 ;  /* 0x0000000000007941 */ /* 0x000fea0003800000 */
.L_x_4382:
        /* <DEDUP_REMOVED lines=17> */
.L_x_4384:
        /* <DEDUP_REMOVED lines=12> */
.L_x_4386:
[----:B------:R-:W-:Y:S05]  /*51e0*/  BSYNC B0 ;  /* 0x0000000000007941 */ /* 0x000fea0003800000 */
.L_x_4385:
        /* <DEDUP_REMOVED lines=34> */
.L_x_4387:
        /* <DEDUP_REMOVED lines=12> */
.L_x_4389:
[----:B------:R-:W-:Y:S05]  /*54d0*/  BSYNC B0 ;  /* 0x0000000000007941 */ /* 0x000fea0003800000 */
.L_x_4388:
        /* <DEDUP_REMOVED lines=17> */
.L_x_4390:
        /* <DEDUP_REMOVED lines=12> */
.L_x_4392:
[----:B------:R-:W-:Y:S05]  /*56b0*/  BSYNC B0 ;  /* 0x0000000000007941 */ /* 0x000fea0003800000 */
.L_x_4391:
        /* <DEDUP_REMOVED lines=17> */
.L_x_4393:
        /* <DEDUP_REMOVED lines=12> */
.L_x_4395:
[----:B------:R-:W-:Y:S05]  /*5890*/  BSYNC B0 ;  /* 0x0000000000007941 */ /* 0x000fea0003800000 */
.L_x_4394:
        /* <DEDUP_REMOVED lines=35> */
.L_x_4396:
        /* <DEDUP_REMOVED lines=12> */
.L_x_4398:
[----:B------:R-:W-:Y:S05]  /*5b90*/  BSYNC B0 ;  /* 0x0000000000007941 */ /* 0x000fea0003800000 */
.L_x_4397:
        /* <DEDUP_REMOVED lines=17> */
.L_x_4399:
        /* <DEDUP_REMOVED lines=12> */
.L_x_4401:
[----:B------:R-:W-:Y:S05]  /*5d70*/  BSYNC B0 ;  /* 0x0000000000007941 */ /* 0x000fea0003800000 */
.L_x_4400:
        /* <DEDUP_REMOVED lines=17> */
.L_x_4402:
        /* <DEDUP_REMOVED lines=12> */
.L_x_4404:
[----:B------:R-:W-:Y:S05]  /*5f50*/  BSYNC B0 ;  /* 0x0000000000007941 */ /* 0x000fea0003800000 */
.L_x_4403:
        /* <DEDUP_REMOVED lines=33> */
.L_x_4405:
        /* <DEDUP_REMOVED lines=12> */
.L_x_4407:
[----:B------:R-:W-:Y:S05]  /*6230*/  BSYNC B0 ;  /* 0x0000000000007941 */ /* 0x000fea0003800000 */
.L_x_4406:
        /* <DEDUP_REMOVED lines=17> */
.L_x_4408:
        /* <DEDUP_REMOVED lines=12> */
.L_x_4410:
[----:B------:R-:W-:Y:S05]  /*6410*/  BSYNC B0 ;  /* 0x0000000000007941 */ /* 0x000fea0003800000 */
.L_x_4409:
        /* <DEDUP_REMOVED lines=17> */
.L_x_4411:
        /* <DEDUP_REMOVED lines=12> */
.L_x_4413:
[----:B------:R-:W-:Y:S05]  /*65f0*/  BSYNC B0 ;  /* 0x0000000000007941 */ /* 0x000fea0003800000 */
.L_x_4412:
        /* <DEDUP_REMOVED lines=35> */
.L_x_4414:
        /* <DEDUP_REMOVED lines=12> */
.L_x_4416:
[----:B------:R-:W-:Y:S05]  /*68f0*/  BSYNC B0 ;  /* 0x0000000000007941 */ /* 0x000fea0003800000 */
.L_x_4415:
        /* <DEDUP_REMOVED lines=17> */
.L_x_4417:
        /* <DEDUP_REMOVED lines=12> */
.L_x_4419:
[----:B------:R-:W-:Y:S05]  /*6ad0*/  BSYNC B0 ;  /* 0x0000000000007941 */ /* 0x000fea0003800000 */
.L_x_4418:
        /* <DEDUP_REMOVED lines=17> */
.L_x_4420:
        /* <DEDUP_REMOVED lines=12> */
.L_x_4422:
[----:B------:R-:W-:Y:S05]  /*6cb0*/  BSYNC B0 ;  /* 0x0000000000007941 */ /* 0x000fea0003800000 */
.L_x_4421:
        /* <DEDUP_REMOVED lines=33> */
.L_x_4423:
        /* <DEDUP_REMOVED lines=12> */
.L_x_4425:
[----:B------:R-:W-:Y:S05]  /*6f90*/  BSYNC B0 ;  /* 0x0000000000007941 */ /* 0x000fea0003800000 */
.L_x_4424:
        /* <DEDUP_REMOVED lines=17> */
.L_x_4426:
        /* <DEDUP_REMOVED lines=12> */
.L_x_4428:
[----:B------:R-:W-:Y:S05]  /*7170*/  BSYNC B0 ;  /* 0x0000000000007941 */ /* 0x000fea0003800000 */
.L_x_4427:
        /* <DEDUP_REMOVED lines=17> */
.L_x_4429:
        /* <DEDUP_REMOVED lines=12> */
.L_x_4431:
[----:B------:R-:W-:Y:S05]  /*7350*/  BSYNC B0 ;  /* 0x0000000000007941 */ /* 0x000fea0003800000 */
.L_x_4430:
        /* <DEDUP_REMOVED lines=76> */
.L_x_4432:
        /* <DEDUP_REMOVED lines=12> */
.L_x_4434:
[----:B------:R-:W-:Y:S05]  /*78e0*/  BSYNC B0 ;  /* 0x0000000000007941 */ /* 0x000fea0003800000 */
.L_x_4433:
        /* <DEDUP_REMOVED lines=17> */
.L_x_4435:
        /* <DEDUP_REMOVED lines=12> */
.L_x_4437:
[----:B------:R-:W-:Y:S05]  /*7ac0*/  BSYNC B0 ;  /* 0x0000000000007941 */ /* 0x000fea0003800000 */
.L_x_4436:
        /* <DEDUP_REMOVED lines=14> */
.L_x_4438:
        /* <DEDUP_REMOVED lines=12> */
.L_x_4440:
[----:B------:R-:W-:Y:S05]  /*7c70*/  BSYNC B0 ;  /* 0x0000000000007941 */ /* 0x000fea0003800000 */
.L_x_4439:
        /* <DEDUP_REMOVED lines=13> */
.L_x_4441:
        /* <DEDUP_REMOVED lines=12> */
.L_x_4443:
[----:B------:R-:W-:Y:S05]  /*7e10*/  BSYNC B0 ;  /* 0x0000000000007941 */ /* 0x000fea0003800000 */
.L_x_4442:
        /* <DEDUP_REMOVED lines=12> */
.L_x_4444:
        /* <DEDUP_REMOVED lines=12> */
.L_x_4446:
[----:B------:R-:W-:Y:S05]  /*7fa0*/  BSYNC B0 ;  /* 0x0000000000007941 */ /* 0x000fea0003800000 */
.L_x_4445:
        /* <DEDUP_REMOVED lines=47> */
.L_x_4447:
        /* <DEDUP_REMOVED lines=12> */
.L_x_4449:
[----:B------:R-:W-:Y:S05]  /*8360*/  BSYNC B0 ;  /* 0x0000000000007941 */ /* 0x000fea0003800000 */
.L_x_4448:
        /* <DEDUP_REMOVED lines=11> */
.L_x_4450:
        /* <DEDUP_REMOVED lines=12> */
.L_x_4452:
[----:B------:R-:W-:Y:S05]  /*84e0*/  BSYNC B0 ;  /* 0x0000000000007941 */ /* 0x000fea0003800000 */
.L_x_4451:
        /* <DEDUP_REMOVED lines=11> */
.L_x_4453:
        /* <DEDUP_REMOVED lines=12> */
.L_x_4455:
[----:B------:R-:W-:Y:S05]  /*8660*/  BSYNC B0 ;  /* 0x0000000000007941 */ /* 0x000fea0003800000 */
.L_x_4454:
        /* <DEDUP_REMOVED lines=11> */
.L_x_4456:
        /* <DEDUP_REMOVED lines=12> */
.L_x_4458:
[----:B------:R-:W-:Y:S05]  /*87e0*/  BSYNC B0 ;  /* 0x0000000000007941 */ /* 0x000fea0003800000 */
.L_x_4457:
        /* <DEDUP_REMOVED lines=11> */
.L_x_4459:
        /* <DEDUP_REMOVED lines=11> */
.L_x_4461:
[----:B------:R-:W-:Y:S05]  /*8950*/  BSYNC B0 ;  /* 0x0000000000007941 */ /* 0x000fea0003800000 */
.L_x_4460:
[----:B------:R-:W-:Y:S02]  /*8960*/  ULDC UR5, c[0x0][0x10] ;  /* 0x0000040000057ab9 */ /* 0x000fe40000000800 */
[----:B------:R-:W-:Y:S02]  /*8970*/  UIADD3 UR9, UR9, UR5, URZ ;  /* 0x0000000509097290 */ /* 0x000fe4000fffe03f */
[----:B------:R-:W-:Y:S02]  /*8980*/  UIADD3 UR4, UR4, 0x1, URZ ;  /* 0x0000000104047890 */ /* 0x000fe4000fffe03f */
[----:B------:R-:W-:-:S06]  /*8990*/  UISETP.GE.AND UP0, UPT, UR9, UR8, UPT ;  /* 0x000000080900728c */ /* 0x000fcc000bf06270 */
[----:B------:R-:W-:-:S13]  /*89a0*/  PLOP3.LUT P1, PT, PT, PT, UP0, 0x80, 0x0 ;  /* 0x000000000000781c */ /* 0x000fda0003f2f008 */
[----:B------:R-:W-:Y:S01]  /*89b0*/  @P1 CALL.REL.NOINC `(.L_x_4462) ;  /* 0x0000001000001944 */ /* 0x000fe20003c00000 */
[----:B------:R-:W-:Y:S05]  /*89c0*/  BRA `(.L_x_4463) ;  /* 0xffff79e000007947 */ /* 0x000fea000383ffff */
.L_x_4462:
[----:B------:R-:W-:Y:S05]  /*89d0*/  EXIT ;  /* 0x000000000000794d */ /* 0x000fea0003800000 */
.L_x_4464:
        /* <DEDUP_REMOVED lines=10> */
.L_x_5209:


//--------------------- .text._Z35group_norm_nhwc_fwd_one_pass_kernelI11Fp32IOFp32WLi64ELi70ELi560EEv26Group_norm_nhwc_fwd_params --------------------------
	.section	.text._Z35group_norm_nhwc_fwd_one_pass_kernelI11Fp32IOFp32WLi64ELi70ELi560EEv26Group_norm_nhwc_fwd_params,"ax",@progbits
	.sectioninfo	@"SHI_REGISTERS=53"
	.align	128
        .global         _Z35group_norm_nhwc_fwd_one_pass_kernelI11Fp32IOFp32WLi64ELi70ELi560EEv26Group_norm_nhwc_fwd_params
        .type           _Z35group_norm_nhwc_fwd_one_pass_kernelI11Fp32IOFp32WLi64ELi70ELi560EEv26Group_norm_nhwc_fwd_params,@function
        .size           _Z35group_norm_nhwc_fwd_one_pass_kernelI11Fp32IOFp32WLi64ELi70ELi560EEv26Group_norm_nhwc_fwd_params,(.L_x_5210 - _Z35group_norm_nhwc_fwd_one_pass_kernelI11Fp32IOFp32WLi64ELi70ELi560EEv26Group_norm_nhwc_fwd_params)
        .other          _Z35group_norm_nhwc_fwd_one_pass_kernelI11Fp32IOFp32WLi64ELi70ELi560EEv26Group_norm_nhwc_fwd_params,@"STO_CUDA_ENTRY STV_DEFAULT"
_Z35group_norm_nhwc_fwd_one_pass_kernelI11Fp32IOFp32WLi64ELi70ELi560EEv26Group_norm_nhwc_fwd_params:
.text._Z35group_norm_nhwc_fwd_one_pass_kernelI11Fp32IOFp32WLi64ELi70ELi560EEv26Group_norm_nhwc_fwd_params:
        /* <DEDUP_REMOVED lines=10> */
[----:B------:R-:W-:Y:S01]  /*00a0*/  SHF.R.S32.HI R7, RZ, 0x1f, R0 ;  /* 0x0000001fff077819 */ /* 0x000fe20000011400 */
[----:B------:R-:W-:Y:S01]  /*00b0*/  ULDC.U8 UR5, c[0x0][0x1dc] ;  /* 0x0000770000057ab9 */ /* 0x000fe20000000000 */
[----:B------:R-:W1:Y:S01]  /*00c0*/  S2R R2, SR_LANEID ;  /* 0x0000000000027919 */ /* 0x000e620000000000 */
[----:B------:R-:W-:Y:S01]  /*00d0*/  ULDC.64 UR6, c[0x0][0x118] ;  /* 0x0000460000067ab9 */ /* 0x000fe20000000a00 */
[-C--:B------:R-:W-:Y:S02]  /*00e0*/  IADD3 R4, -R5, R0.reuse, RZ ;  /* 0x0000000005047210 */ /* 0x080fe40007ffe1ff */
[----:B------:R-:W-:Y:S02]  /*00f0*/  LEA.HI R7, R7, R0, RZ, 0x5 ;  /* 0x0000000007077211 */ /* 0x000fe400078f28ff */
[----:B------:R-:W-:-:S02]  /*0100*/  LEA.HI R4, R4, R5, RZ, 0x1f ;  /* 0x0000000504047211 */ /* 0x000fc400078ff8ff */
[----:B------:R-:W-:Y:S02]  /*0110*/  SHF.R.S32.HI R41, RZ, 0x5, R7 ;  /* 0x00000005ff297819 */ /* 0x000fe40000011407 */
[----:B------:R-:W-:-:S05]  /*0120*/  SHF.R.U32.HI R5, RZ, 0x5, R4 ;  /* 0x00000005ff057819 */ /* 0x000fca0000011604 */
[----:B------:R-:W-:Y:S02]  /*0130*/  IMAD R44, R5, -0x23, R0 ;  /* 0xffffffdd052c7824 */ /* 0x000fe400078e0200 */
[----:B0-----:R-:W-:Y:S01]  /*0140*/  IMAD R42, R3, c[0x0][0x1e4], R5 ;  /* 0x00007900032a7a24 */ /* 0x001fe200078e0205 */
[----:B------:R-:W-:Y:S02]  /*0150*/  HFMA2.MMA R5, -RZ, RZ, 0, 0 ;  /* 0x00000000ff057435 */ /* 0x000fe400000001ff */
[----:B------:R-:W-:Y:S02]  /*0160*/  SHF.L.U32 R44, R44, 0x1, RZ ;  /* 0x000000012c2c7819 */ /* 0x000fe400000006ff */
[C---:B------:R-:W-:Y:S02]  /*0170*/  ISETP.GE.U32.AND P0, PT, R42.reuse, c[0x0][0x1c8], PT ;  /* 0x000072002a007a0c */ /* 0x040fe40003f06070 */
[----:B------:R-:W-:Y:S02]  /*0180*/  SHF.R.S32.HI R4, RZ, 0x1f, R42 ;  /* 0x0000001fff047819 */ /* 0x000fe4000001142a */
[----:B------:R-:W-:-:S02]  /*0190*/  IADD3 R6, R42, 0x10, RZ ;  /* 0x000000102a067810 */ /* 0x000fc40007ffe0ff */
[----:B------:R-:W-:Y:S02]  /*01a0*/  ISETP.GE.AND.EX P0, PT, R4, c[0x0][0x1cc], PT, P0 ;  /* 0x0000730004007a0c */ /* 0x000fe40003f06300 */
[----:B------:R-:W-:Y:S02]  /*01b0*/  IADD3 R7, R42, 0x20, RZ ;  /* 0x000000202a077810 */ /* 0x000fe40007ffe0ff */
[----:B------:R-:W-:Y:S02]  /*01c0*/  ISETP.LT.U32.AND P0, PT, R0, 0x230, !P0 ;  /* 0x000002300000780c */ /* 0x000fe40004701070 */
[----:B-1----:R-:W-:Y:S02]  /*01d0*/  IADD3 R36, R42, 0x30, RZ ;  /* 0x000000302a247810 */ /* 0x002fe40007ffe0ff */
.L_x_4487:
[----:B0-----:R-:W-:Y:S02]  /*01e0*/  IABS R11, c[0x0][0x1d8] ;  /* 0x00007600000b7a13 */ /* 0x001fe40000000000 */
[----:B------:R-:W-:Y:S02]  /*01f0*/  SHF.R.S32.HI R37, RZ, 0x1f, R6 ;  /* 0x0000001fff257819 */ /* 0x000fe40000011406 */
[----:B------:R-:W0:Y:S01]  /*0200*/  I2F.RP R10, R11 ;  /* 0x0000000b000a7306 */ /* 0x000e220000209400 */
[----:B------:R-:W-:-:S02]  /*0210*/  SHF.R.S32.HI R38, RZ, 0x1f, R7 ;  /* 0x0000001fff267819 */ /* 0x000fc40000011407 */
        /* <DEDUP_REMOVED lines=17> */
[----:B------:R-:W-:Y:S02]  /*0330*/  ISETP.GE.U32.AND P1, PT, R10, R11, PT ;  /* 0x0000000b0a00720c */ /* 0x000fe40003f26070 */
[----:B------:R-:W-:Y:S02]  /*0340*/  ISETP.NE.AND P2, PT, RZ, c[0x0][0x1d8], PT ;  /* 0x00007600ff007a0c */ /* 0x000fe40003f45270 */
[----:B------:R-:W-:-:S09]  /*0350*/  SHF.R.S32.HI R10, RZ, 0x1f, R44 ;  /* 0x0000001fff0a7819 */ /* 0x000fd2000001142c */
[----:B------:R-:W-:Y:S02]  /*0360*/  @P1 IADD3 R9, R9, 0x1, RZ ;  /* 0x0000000109091810 */ /* 0x000fe40007ffe0ff */
[----:B------:R-:W-:Y:S02]  /*0370*/  ISETP.GE.U32.AND P1, PT, R6, c[0x0][0x1c8], PT ;  /* 0x0000720006007a0c */ /* 0x000fe40003f26070 */
[----:B------:R-:W-:Y:S02]  /*0380*/  @!P3 IADD3 R9, -R9, RZ, RZ ;  /* 0x000000ff0909b210 */ /* 0x000fe40007ffe1ff */
[----:B------:R-:W-:Y:S02]  /*0390*/  @!P2 LOP3.LUT R9, RZ, c[0x0][0x1d8], RZ, 0x33, !PT ;  /* 0x00007600ff09aa12 */ /* 0x000fe400078e33ff */
[----:B------:R-:W-:Y:S02]  /*03a0*/  ISETP.GE.U32.AND P2, PT, R7, c[0x0][0x1c8], PT ;  /* 0x0000720007007a0c */ /* 0x000fe40003f46070 */
[----:B------:R-:W-:-:S02]  /*03b0*/  IADD3 R8, -R9, RZ, RZ ;  /* 0x000000ff09087210 */ /* 0x000fc40007ffe1ff */
[----:B------:R-:W-:Y:S02]  /*03c0*/  ISETP.GE.AND.EX P1, PT, R37, c[0x0][0x1cc], PT, P1 ;  /* 0x0000730025007a0c */ /* 0x000fe40003f26310 */
[----:B------:R-:W-:Y:S01]  /*03d0*/  ISETP.GE.AND.EX P2, PT, R38, c[0x0][0x1cc], PT, P2 ;  /* 0x0000730026007a0c */ /* 0x000fe20003f46320 */
[----:B------:R-:W-:Y:S01]  /*03e0*/  IMAD R39, R8, c[0x0][0x1d8], R43 ;  /* 0x0000760008277a24 */ /* 0x000fe200078e022b */
[----:B------:R-:W-:Y:S02]  /*03f0*/  SHF.R.S32.HI R8, RZ, 0x1f, R9 ;  /* 0x0000001fff087819 */ /* 0x000fe40000011409 */
[C---:B------:R-:W-:Y:S01]  /*0400*/  ISETP.GT.U32.OR P1, PT, R0.reuse, 0x22f, P1 ;  /* 0x0000022f0000780c */ /* 0x040fe20000f24470 */
[----:B------:R-:W-:Y:S01]  /*0410*/  IMAD R39, R39, 0x46, RZ ;  /* 0x0000004627277824 */ /* 0x000fe200078e02ff */
[----:B------:R-:W-:Y:S01]  /*0420*/  ISETP.GT.U32.OR P2, PT, R0, 0x22f, P2 ;  /* 0x0000022f0000780c */ /* 0x000fe20001744470 */
[----:B------:R-:W-:-:S03]  /*0430*/  IMAD R8, R8, c[0x0][0x1d0], RZ ;  /* 0x0000740008087a24 */ /* 0x000fc600078e02ff */
[----:B------:R-:W-:Y:S01]  /*0440*/  IADD3 R46, P3, R44, R39, RZ ;  /* 0x000000272c2e7210 */ /* 0x000fe20007f7e0ff */
[----:B------:R-:W-:-:S03]  /*0450*/  IMAD R49, R9, c[0x0][0x1d4], R8 ;  /* 0x0000750009317a24 */ /* 0x000fc600078e0208 */
        /* <DEDUP_REMOVED lines=8> */
[-C--:B------:R-:W-:Y:S01]  /*04e0*/  @P0 MOV R48, R46.reuse ;  /* 0x0000002e00300202 */ /* 0x080fe20000000f00 */
[----:B------:R-:W-:Y:S01]  /*04f0*/  @!P1 IMAD R15, R6, c[0x0][0x1c4], R11 ;  /* 0x00007100060f9a24 */ /* 0x000fe200078e020b */
[----:B------:R-:W-:Y:S01]  /*0500*/  ISETP.GT.U32.OR P3, PT, R0, 0x22f, P3 ;  /* 0x0000022f0000780c */ /* 0x000fe20001f64470 */
[----:B------:R-:W-:Y:S01]  /*0510*/  @!P2 IMAD R21, R7, c[0x0][0x1c4], R10 ;  /* 0x000071000715aa24 */ /* 0x000fe200078e020a */
[-C--:B------:R-:W-:Y:S01]  /*0520*/  @!P1 MOV R10, R46.reuse ;  /* 0x0000002e000a9202 */ /* 0x080fe20000000f00 */
[C---:B------:R-:W-:Y:S01]  /*0530*/  @P0 IMAD R13, R42.reuse, c[0x0][0x1c4], R9 ;  /* 0x000071002a0d0a24 */ /* 0x040fe200078e0209 */
[----:B------:R-:W-:Y:S01]  /*0540*/  @!P1 MOV R11, R49 ;  /* 0x00000031000b9202 */ /* 0x000fe20000000f00 */
[----:B------:R-:W-:Y:S01]  /*0550*/  @P0 IMAD.WIDE.U32 R8, R42, c[0x0][0x1c0], R48 ;  /* 0x000070002a080a25 */ /* 0x000fe200078e0030 */
[----:B------:R-:W-:-:S02]  /*0560*/  @!P2 MOV R18, R46 ;  /* 0x0000002e0012a202 */ /* 0x000fc40000000f00 */
[----:B------:R-:W-:Y:S01]  /*0570*/  @!P2 MOV R19, R49 ;  /* 0x000000310013a202 */ /* 0x000fe20000000f00 */
[----:B------:R-:W-:Y:S01]  /*0580*/  @!P1 IMAD.WIDE.U32 R10, R6, c[0x0][0x1c0], R10 ;  /* 0x00007000060a9a25 */ /* 0x000fe200078e000a */
[----:B------:R-:W-:Y:S02]  /*0590*/  @P0 IADD3 R9, R9, R13, RZ ;  /* 0x0000000d09090210 */ /* 0x000fe40007ffe0ff */
[C---:B------:R-:W-:Y:S01]  /*05a0*/  @P0 LEA R16, P4, R8.reuse, c[0x0][0x170], 0x2 ;  /* 0x00005c0008100a11 */ /* 0x040fe200078810ff */
[----:B------:R-:W-:Y:S01]  /*05b0*/  @!P2 IMAD.WIDE.U32 R18, R7, c[0x0][0x1c0], R18 ;  /* 0x000070000712aa25 */ /* 0x000fe200078e0012 */
[----:B------:R-:W-:Y:S02]  /*05c0*/  @!P1 IADD3 R13, R11, R15, RZ ;  /* 0x0000000f0b0d9210 */ /* 0x000fe40007ffe0ff */
[----:B------:R-:W-:Y:S02]  /*05d0*/  @P0 LEA.HI.X R17, R8, c[0x0][0x174], R9, 0x2, P4 ;  /* 0x00005d0008110a11 */ /* 0x000fe400020f1409 */
[----:B------:R-:W-:Y:S01]  /*05e0*/  @!P2 IADD3 R11, R19, R21, RZ ;  /* 0x00000015130ba210 */ /* 0x000fe20007ffe0ff */
[----:B------:R-:W-:Y:S01]  /*05f0*/  @!P3 IMAD R19, R40, c[0x0][0x1c0], RZ ;  /* 0x000070002813ba24 */ /* 0x000fe200078e02ff */
[----:B------:R-:W-:-:S02]  /*0600*/  @!P1 LEA R14, P4, R10, c[0x0][0x170], 0x2 ;  /* 0x00005c000a0e9a11 */ /* 0x000fc400078810ff */
[----:B------:R-:W-:Y:S01]  /*0610*/  @!P2 LEA R12, P5, R18, c[0x0][0x170], 0x2 ;  /* 0x00005c00120caa11 */ /* 0x000fe200078a10ff */
[----:B------:R-:W-:Y:S01]  /*0620*/  @!P3 IMAD R21, R36, c[0x0][0x1c4], R19 ;  /* 0x000071002415ba24 */ /* 0x000fe200078e0213 */
[----:B------:R-:W-:Y:S02]  /*0630*/  @!P1 LEA.HI.X R15, R10, c[0x0][0x174], R13, 0x2, P4 ;  /* 0x00005d000a0f9a11 */ /* 0x000fe400020f140d */
[----:B------:R-:W-:Y:S02]  /*0640*/  @!P2 LEA.HI.X R13, R18, c[0x0][0x174], R11, 0x2, P5 ;  /* 0x00005d00120daa11 */ /* 0x000fe400028f140b */
[----:B------:R-:W-:Y:S02]  /*0650*/  @!P3 MOV R18, R46 ;  /* 0x0000002e0012b202 */ /* 0x000fe40000000f00 */
[----:B------:R-:W-:Y:S02]  /*0660*/  @!P3 MOV R19, R49 ;  /* 0x000000310013b202 */ /* 0x000fe40000000f00 */
[----:B------:R-:W-:-:S02]  /*0670*/  MOV R9, RZ ;  /* 0x000000ff00097202 */ /* 0x000fc40000000f00 */
[----:B------:R-:W-:Y:S01]  /*0680*/  MOV R8, RZ ;  /* 0x000000ff00087202 */ /* 0x000fe20000000f00 */
[----:B------:R-:W-:Y:S01]  /*0690*/  CS2R R10, SRZ ;  /* 0x00000000000a7805 */ /* 0x000fe2000001ff00 */
[----:B------:R-:W-:Y:S01]  /*06a0*/  @!P3 IMAD.WIDE.U32 R18, R36, c[0x0][0x1c0], R18 ;  /* 0x000070002412ba25 */ /* 0x000fe200078e0012 */
[----:B------:R-:W-:-:S03]  /*06b0*/  CS2R R32, SRZ ;  /* 0x0000000000207805 */ /* 0x000fc6000001ff00 */
[----:B------:R0:W2:Y:S01]  /*06c0*/  @P0 LDG.E.64 R8, [R16.64] ;  /* 0x0000000610080981 */ /* 0x0000a2000c1e1b00 */
[----:B------:R-:W-:-:S03]  /*06d0*/  @!P3 IADD3 R19, R19, R21, RZ ;  /* 0x000000151313b210 */ /* 0x000fc60007ffe0ff */
[----:B------:R1:W3:Y:S01]  /*06e0*/  @!P1 LDG.E.64 R10, [R14.64] ;  /* 0x000000060e0a9981 */ /* 0x0002e2000c1e1b00 */
[C---:B------:R-:W-:Y:S01]  /*06f0*/  @!P3 LEA R20, P1, R18.reuse, c[0x0][0x170], 0x2 ;  /* 0x00005c001214ba11 */ /* 0x040fe200078210ff */
[----:B------:R-:W-:Y:S02]  /*0700*/  CS2R R34, SRZ ;  /* 0x0000000000227805 */ /* 0x000fe4000001ff00 */
[----:B------:R4:W5:Y:S01]  /*0710*/  @!P2 LDG.E.64 R32, [R12.64] ;  /* 0x000000060c20a981 */ /* 0x000962000c1e1b00 */
[----:B------:R-:W-:-:S05]  /*0720*/  @!P3 LEA.HI.X R21, R18, c[0x0][0x174], R19, 0x2, P1 ;  /* 0x00005d001215ba11 */ /* 0x000fca00008f1413 */
[----:B------:R-:W5:Y:S01]  /*0730*/  @!P3 LDG.E.64 R34, [R20.64] ;  /* 0x000000061422b981 */ /* 0x000f62000c1e1b00 */
[----:B0-----:R-:W-:Y:S01]  /*0740*/  MOV R16, 0xffffffe0 ;  /* 0xffffffe000107802 */ /* 0x001fe20000000f00 */
[----:B------:R-:W-:Y:S01]  /*0750*/  BSSY B0, `(.L_x_4465) ;  /* 0x0000067000007945 */ /* 0x000fe20003800000 */
[----:B------:R-:W-:Y:S02]  /*0760*/  ISETP.GT.AND P1, PT, R0, 0x21f, PT ;  /* 0x0000021f0000780c */ /* 0x000fe40003f24270 */
[----:B------:R-:W-:Y:S01]  /*0770*/  ISETP.NE.AND P2, PT, R2, RZ, PT ;  /* 0x000000ff0200720c */ /* 0x000fe20003f45270 */
[----:B------:R-:W-:Y:S01]  /*0780*/  IMAD R16, R41, R16, 0x22f ;  /* 0x0000022f29107424 */ /* 0x000fe200078e0210 */
[----:B------:R-:W-:Y:S01]  /*0790*/  ISETP.NE.AND P3, PT, R0, RZ, PT ;  /* 0x000000ff0000720c */ /* 0x000fe20003f65270 */
[----:B--2---:R-:W-:Y:S02]  /*07a0*/  FMUL.FTZ R17, R9, R9 ;  /* 0x0000000909117220 */ /* 0x004fe40000410000 */
[----:B-1----:R-:W-:-:S02]  /*07b0*/  FADD.FTZ R14, R8, R9 ;  /* 0x00000009080e7221 */ /* 0x002fc40000010000 */
[----:B---3--:R-:W-:Y:S02]  /*07c0*/  FMUL.FTZ R19, R11, R11 ;  /* 0x0000000b0b137220 */ /* 0x008fe40000410000 */
[----:B------:R-:W-:Y:S02]  /*07d0*/  FFMA.FTZ R17, R8, R8, R17 ;  /* 0x0000000808117223 */ /* 0x000fe40000010011 */
[C---:B------:R-:W-:Y:S02]  /*07e0*/  FADD.FTZ R15, R10.reuse, R11 ;  /* 0x0000000b0a0f7221 */ /* 0x040fe40000010000 */
[----:B------:R-:W-:Y:S02]  /*07f0*/  FADD.FTZ R14, RZ, R14 ;  /* 0x0000000eff0e7221 */ /* 0x000fe40000010000 */
[----:B----4-:R-:W-:Y:S02]  /*0800*/  FFMA.FTZ R12, R10, R10, R19 ;  /* 0x0000000a0a0c7223 */ /* 0x010fe40000010013 */
[----:B------:R-:W-:-:S02]  /*0810*/  FADD.FTZ R17, RZ, R17 ;  /* 0x00000011ff117221 */ /* 0x000fc40000010000 */
[----:B-----5:R-:W-:Y:S02]  /*0820*/  FMUL.FTZ R19, R33, R33 ;  /* 0x0000002121137220 */ /* 0x020fe40000410000 */
[----:B------:R-:W-:Y:S02]  /*0830*/  FADD.FTZ R14, R14, R15 ;  /* 0x0000000f0e0e7221 */ /* 0x000fe40000010000 */
[C---:B------:R-:W-:Y:S02]  /*0840*/  FADD.FTZ R13, R32.reuse, R33 ;  /* 0x00000021200d7221 */ /* 0x040fe40000010000 */
[----:B------:R-:W-:Y:S02]  /*0850*/  FADD.FTZ R12, R17, R12 ;  /* 0x0000000c110c7221 */ /* 0x000fe40000010000 */
[----:B------:R-:W-:Y:S02]  /*0860*/  FFMA.FTZ R19, R32, R32, R19 ;  /* 0x0000002020137223 */ /* 0x000fe40000010013 */
[----:B------:R-:W-:-:S02]  /*0870*/  FMUL.FTZ R15, R35, R35 ;  /* 0x00000023230f7220 */ /* 0x000fc40000410000 */
[----:B------:R-:W-:Y:S02]  /*0880*/  FADD.FTZ R13, R14, R13 ;  /* 0x0000000d0e0d7221 */ /* 0x000fe40000010000 */
[----:B------:R-:W-:Y:S01]  /*0890*/  FADD.FTZ R12, R12, R19 ;  /* 0x000000130c0c7221 */ /* 0x000fe20000010000 */
[----:B------:R-:W-:Y:S01]  /*08a0*/  SEL R19, R16, 0x1f, P1 ;  /* 0x0000001f10137807 */ /* 0x000fe20000800000 */
[----:B------:R-:W-:Y:S01]  /*08b0*/  FADD.FTZ R14, R34, R35 ;  /* 0x00000023220e7221 */ /* 0x000fe20000010000 */
[----:B------:R-:W-:Y:S01]  /*08c0*/  IADD3 R16, R2, 0x2, RZ ;  /* 0x0000000202107810 */ /* 0x000fe20007ffe0ff */
[----:B------:R-:W-:Y:S01]  /*08d0*/  FFMA.FTZ R15, R34, R34, R15 ;  /* 0x00000022220f7223 */ /* 0x000fe2000001000f */
[----:B------:R-:W-:Y:S01]  /*08e0*/  ISETP.GE.AND P1, PT, R2, R19, PT ;  /* 0x000000130200720c */ /* 0x000fe20003f26270 */
[----:B------:R-:W-:Y:S02]  /*08f0*/  FADD.FTZ R13, R13, R14 ;  /* 0x0000000e0d0d7221 */ /* 0x000fe40000010000 */
[----:B------:R-:W-:-:S03]  /*0900*/  FADD.FTZ R12, R12, R15 ;  /* 0x0000000f0c0c7221 */ /* 0x000fc60000010000 */
[----:B------:R-:W0:Y:S04]  /*0910*/  SHFL.DOWN PT, R14, R13, 0x1, R19 ;  /* 0x082000000d0e7989 */ /* 0x000e2800000e0013 */
[----:B------:R-:W1:Y:S03]  /*0920*/  SHFL.DOWN PT, R15, R12, 0x1, R19 ;  /* 0x082000000c0f7989 */ /* 0x000e6600000e0013 */
[----:B0-----:R-:W-:Y:S02]  /*0930*/  @!P1 FADD.FTZ R13, R13, R14 ;  /* 0x0000000e0d0d9221 */ /* 0x001fe40000010000 */
        /* <DEDUP_REMOVED lines=20> */
[----:B------:R-:W-:-:S03]  /*0a80*/  ISETP.GT.AND P1, PT, R16, R19, PT ;  /* 0x000000131000720c */ /* 0x000fc60003f24270 */
[----:B------:R-:W1:Y:S10]  /*0a90*/  SHFL.DOWN PT, R15, R12, 0x10, R19 ;  /* 0x0a0000000c0f7989 */ /* 0x000e7400000e0013 */
        /* <DEDUP_REMOVED lines=9> */
[----:B------:R-:W3:Y:S04]  /*0b30*/  LDS.128 R12, [0x40] ;  /* 0x00004000ff0c7984 */ /* 0x000ee80000000c00 */
[----:B------:R-:W4:Y:S01]  /*0b40*/  LDS.128 R20, [0x50] ;  /* 0x00005000ff147984 */ /* 0x000f220000000c00 */
[----:B-1----:R-:W-:-:S02]  /*0b50*/  FADD.FTZ R45, R16, R24 ;  /* 0x00000018102d7221 */ /* 0x002fc40000010000 */
[----:B------:R-:W-:Y:S02]  /*0b60*/  FADD.FTZ R24, R17, R25 ;  /* 0x0000001911187221 */ /* 0x000fe40000010000 */
[----:B0-----:R-:W0:Y:S01]  /*0b70*/  LDS.128 R16, [0x60] ;  /* 0x00006000ff107984 */ /* 0x001e220000000c00 */
[----:B------:R-:W-:Y:S02]  /*0b80*/  FADD.FTZ R45, R45, R26 ;  /* 0x0000001a2d2d7221 */ /* 0x000fe40000010000 */
[----:B------:R-:W-:Y:S02]  /*0b90*/  FADD.FTZ R24, R24, R27 ;  /* 0x0000001b18187221 */ /* 0x000fe40000010000 */
[----:B--2---:R-:W-:Y:S02]  /*0ba0*/  FADD.FTZ R45, R45, R28 ;  /* 0x0000001c2d2d7221 */ /* 0x004fe40000010000 */
[----:B------:R-:W-:Y:S02]  /*0bb0*/  FADD.FTZ R28, R24, R29 ;  /* 0x0000001d181c7221 */ /* 0x000fe40000010000 */
[----:B------:R-:W1:Y:S01]  /*0bc0*/  LDS.128 R24, [0x70] ;  /* 0x00007000ff187984 */ /* 0x000e620000000c00 */
[----:B------:R-:W-:-:S02]  /*0bd0*/  FADD.FTZ R45, R45, R30 ;  /* 0x0000001e2d2d7221 */ /* 0x000fc40000010000 */
[----:B------:R-:W-:Y:S02]  /*0be0*/  FADD.FTZ R28, R28, R31 ;  /* 0x0000001f1c1c7221 */ /* 0x000fe40000010000 */
[----:B---3--:R-:W-:Y:S02]  /*0bf0*/  FADD.FTZ R45, R45, R12 ;  /* 0x0000000c2d2d7221 */ /* 0x008fe40000010000 */
[----:B------:R-:W-:Y:S02]  /*0c00*/  FADD.FTZ R12, R28, R13 ;  /* 0x0000000d1c0c7221 */ /* 0x000fe40000010000 */
[----:B------:R-:W2:Y:S01]  /*0c10*/  LDS.128 R28, [0x80] ;  /* 0x00008000ff1c7984 */ /* 0x000ea20000000c00 */
[----:B------:R-:W-:Y:S02]  /*0c20*/  FADD.FTZ R45, R45, R14 ;  /* 0x0000000e2d2d7221 */ /* 0x000fe40000010000 */
[----:B------:R-:W-:Y:S02]  /*0c30*/  FADD.FTZ R50, R12, R15 ;  /* 0x0000000f0c327221 */ /* 0x000fe40000010000 */
[----:B------:R-:W3:Y:S01]  /*0c40*/  LDS.128 R12, [0x90] ;  /* 0x00009000ff0c7984 */ /* 0x000ee20000000c00 */
[----:B----4-:R-:W-:-:S02]  /*0c50*/  FADD.FTZ R45, R45, R20 ;  /* 0x000000142d2d7221 */ /* 0x010fc40000010000 */
[----:B------:R-:W-:Y:S02]  /*0c60*/  FADD.FTZ R50, R50, R21 ;  /* 0x0000001532327221 */ /* 0x000fe40000010000 */
[----:B------:R-:W4:Y:S01]  /*0c70*/  LDS.64 R20, [0xa0] ;  /* 0x0000a000ff147984 */ /* 0x000f220000000a00 */
        /* <DEDUP_REMOVED lines=18> */
[----:B----4-:R-:W-:Y:S02]  /*0da0*/  FADD.FTZ R16, R45, R20 ;  /* 0x000000142d107221 */ /* 0x010fe40000010000 */
[----:B------:R-:W-:Y:S02]  /*0db0*/  FADD.FTZ R17, R50, R21 ;  /* 0x0000001532117221 */ /* 0x000fe40000010000 */
.L_x_4466:
[----:B------:R-:W-:Y:S05]  /*0dc0*/  BSYNC B0 ;  /* 0x0000000000007941 */ /* 0x000fea0003800000 */
.L_x_4465:
        /* <DEDUP_REMOVED lines=13> */
[----:B------:R-:W-:-:S04]  /*0ea0*/  IMAD.WIDE R12, R12, R19, c[0x0][0x198] ;  /* 0x000066000c0c7625 */ /* 0x000fc800078e0213 */
[----:B-1----:R-:W-:Y:S01]  /*0eb0*/  IMAD R15, R3, c[0x0][0x10], R22 ;  /* 0x00000400030f7a24 */ /* 0x002fe200078e0216 */
[----:B------:R-:W-:-:S03]  /*0ec0*/  IADD3 R14, R14, R22, RZ ;  /* 0x000000160e0e7210 */ /* 0x000fc60007ffe0ff */
[----:B------:R-:W-:-:S04]  /*0ed0*/  IMAD.WIDE.U32 R12, R15, 0x8, R12 ;  /* 0x000000080f0c7825 */ /* 0x000fc800078e000c */
[----:B------:R-:W-:Y:S01]  /*0ee0*/  IMAD.WIDE.U32 R14, R14, R19, c[0x0][0x190] ;  /* 0x000064000e0e7625 */ /* 0x000fe200078e0013 */
[----:B------:R1:W-:Y:S01]  /*0ef0*/  STG.E.64 [R12.64], R16 ;  /* 0x000000100c007986 */ /* 0x0003e2000c101b06 */
[----:B------:R-:W-:Y:S06]  /*0f00*/  MEMBAR.ALL.GPU ;  /* 0x0000000000007992 */ /* 0x000fec000000a000 */
[----:B------:R-:W-:Y:S01]  /*0f10*/  SEL R25, RZ, c[0x0][0xc], P1 ;  /* 0x00000300ff197a07 */ /* 0x000fe20000800000 */
[----:B------:R-:W-:-:S00]  /*0f20*/  ERRBAR ;  /* 0x00000000000079ab */ /* 0x000fc00000000000 */
[----:B------:R2:W-:Y:S02]  /*0f30*/  RED.E.ADD.S32.STRONG.GPU [R14.64], R23 ;  /* 0x000000170e00798e */ /* 0x0005e4000c10e386 */
[----:B------:R-:W-:-:S13]  /*0f40*/  ISETP.NE.AND P1, PT, R25, -0x1, PT ;  /* 0xffffffff1900780c */ /* 0x000fda0003f25270 */
[----:B------:R-:W-:Y:S05]  /*0f50*/  @!P1 BRA `(.L_x_4468) ;  /* 0x0000007000009947 */ /* 0x000fea0003800000 */
[----:B-12---:R-:W-:-:S04]  /*0f60*/  IMAD R12, R21, c[0x0][0x10], R22 ;  /* 0x00000400150c7a24 */ /* 0x006fc800078e0216 */
[----:B------:R-:W-:-:S05]  /*0f70*/  IMAD.WIDE.U32 R12, R12, R19, c[0x0][0x190] ;  /* 0x000064000c0c7625 */ /* 0x000fca00078e0013 */
.L_x_4469:
[----:B------:R-:W2:Y:S01]  /*0f80*/  LDG.E.STRONG.GPU R14, [R12.64] ;  /* 0x000000060c0e7981 */ /* 0x000ea2000c1ef900 */
[----:B------:R-:W-:Y:S01]  /*0f90*/  YIELD ;  /* 0x0000000000007946 */ /* 0x000fe20003800000 */
[----:B--2---:R-:W-:Y:S01]  /*0fa0*/  ISETP.NE.AND P1, PT, R14, R25, PT ;  /* 0x000000190e00720c */ /* 0x004fe20003f25270 */
[----:B------:R-:W-:-:S12]  /*0fb0*/  CCTL.IVALL ;  /* 0x00000000ff00798f */ /* 0x000fd80002000000 */
[----:B------:R-:W-:Y:S05]  /*0fc0*/  @P1 BRA `(.L_x_4469) ;  /* 0xffffffb000001947 */ /* 0x000fea000383ffff */
.L_x_4468:
[----:B--2---:R-:W-:Y:S01]  /*0fd0*/  ISETP.NE.AND P1, PT, RZ, c[0x0][0xc], PT ;  /* 0x00000300ff007a0c */ /* 0x004fe20003f25270 */
[----:B------:R-:W-:Y:S01]  /*0fe0*/  WARPSYNC 0xffffffff ;  /* 0xffffffff00007948 */ /* 0x000fe20003800000 */
[----:B------:R-:W-:Y:S11]  /*0ff0*/  BAR.SYNC.DEFER_BLOCKING 0x0 ;  /* 0x0000000000007b1d */ /* 0x000ff60000010000 */
[----:B------:R-:W-:Y:S05]  /*1000*/  @!P1 BRA `(.L_x_4467) ;  /* 0x0000074000009947 */ /* 0x000fea0003800000 */
[----:B-1----:R-:W-:Y:S01]  /*1010*/  IADD3 R12, R18, -0x1, RZ ;  /* 0xffffffff120c7810 */ /* 0x002fe20007ffe0ff */
[----:B------:R-:W-:Y:S01]  /*1020*/  HFMA2.MMA R24, -RZ, RZ, 0, 0 ;  /* 0x00000000ff187435 */ /* 0x000fe200000001ff */
[----:B------:R-:W-:-:S02]  /*1030*/  MOV R22, c[0x0][0xc] ;  /* 0x0000030000167a02 */ /* 0x000fc40000000f00 */
[----:B------:R-:W-:Y:S02]  /*1040*/  ISETP.GE.U32.AND P2, PT, R12, 0x3, PT ;  /* 0x000000030c00780c */ /* 0x000fe40003f46070 */
[----:B------:R-:W-:-:S11]  /*1050*/  LOP3.LUT P1, R22, R22, 0x3, RZ, 0xc0, !PT ;  /* 0x0000000316167812 */ /* 0x000fd6000782c0ff */
[----:B------:R-:W-:Y:S05]  /*1060*/  @!P2 BRA `(.L_x_4470) ;  /* 0x000003e00000a947 */ /* 0x000fea0003800000 */
[----:B------:R-:W-:Y:S02]  /*1070*/  LOP3.LUT R18, R18, 0x3, RZ, 0xc0, !PT ;  /* 0x0000000312127812 */ /* 0x000fe400078ec0ff */
[----:B------:R-:W-:Y:S02]  /*1080*/  MOV R24, RZ ;  /* 0x000000ff00187202 */ /* 0x000fe40000000f00 */
[----:B------:R-:W-:Y:S02]  /*1090*/  IADD3 R23, -R18, c[0x0][0xc], RZ ;  /* 0x0000030012177a10 */ /* 0x000fe40007ffe1ff */
.L_x_4471:
        /* <DEDUP_REMOVED lines=8> */
[C---:B------:R-:W-:Y:S02]  /*1120*/  @!P5 LOP3.LUT R13, R5.reuse, 0x1, RZ, 0xc0, !PT ;  /* 0x00000001050dd812 */ /* 0x040fe400078ec0ff */
[C---:B------:R-:W-:Y:S01]  /*1130*/  @!P6 LOP3.LUT R14, R5.reuse, 0x1, RZ, 0xc0, !PT ;  /* 0x00000001050ee812 */ /* 0x040fe200078ec0ff */
[----:B------:R-:W2:Y:S04]  /*1140*/  @!P6 S2R R21, SR_CTAID.Y ;  /* 0x000000000015e919 */ /* 0x000ea80000002600 */
[----:B------:R-:W3:Y:S01]  /*1150*/  @!P4 S2R R20, SR_CTAID.Y ;  /* 0x000000000014c919 */ /* 0x000ee20000002600 */
[C---:B------:R-:W-:Y:S01]  /*1160*/  @!P4 LOP3.LUT R18, R5.reuse, 0x1, RZ, 0xc0, !PT ;  /* 0x000000010512c812 */ /* 0x040fe200078ec0ff */
[----:B------:R-:W-:Y:S01]  /*1170*/  @!P6 IMAD R14, R14, c[0x0][0x10], RZ ;  /* 0x000004000e0eea24 */ /* 0x000fe200078e02ff */
[----:B------:R-:W-:Y:S01]  /*1180*/  @!P2 LOP3.LUT R28, R5, 0x1, RZ, 0xc0, !PT ;  /* 0x00000001051ca812 */ /* 0x000fe200078ec0ff */
[----:B------:R-:W4:Y:S02]  /*1190*/  @!P2 S2R R25, SR_CTAID.Y ;  /* 0x000000000019a919 */ /* 0x000f240000002600 */
[----:B------:R-:W-:-:S02]  /*11a0*/  @!P4 IMAD R19, R18, c[0x0][0x10], RZ ;  /* 0x000004001213ca24 */ /* 0x000fc400078e02ff */
[----:B------:R-:W-:Y:S01]  /*11b0*/  @!P6 IMAD R18, R14, c[0x0][0xc], RZ ;  /* 0x000003000e12ea24 */ /* 0x000fe200078e02ff */
[----:B------:R-:W-:Y:S01]  /*11c0*/  @!P6 MOV R14, 0x4 ;  /* 0x00000004000ee802 */ /* 0x000fe20000000f00 */
[----:B------:R-:W-:Y:S02]  /*11d0*/  @!P2 IMAD R30, R28, c[0x0][0x10], RZ ;  /* 0x000004001c1eaa24 */ /* 0x000fe400078e02ff */
[----:B------:R-:W-:Y:S01]  /*11e0*/  @!P4 IMAD R28, R19, c[0x0][0xc], RZ ;  /* 0x00000300131cca24 */ /* 0x000fe200078e02ff */
[----:B------:R-:W-:Y:S01]  /*11f0*/  @!P6 SHF.L.U32 R29, R18, 0x1, RZ ;  /* 0x00000001121de819 */ /* 0x000fe200000006ff */
[----:B------:R-:W-:Y:S01]  /*1200*/  @!P2 IMAD R30, R30, c[0x0][0xc], RZ ;  /* 0x000003001e1eaa24 */ /* 0x000fe200078e02ff */
[----:B------:R-:W-:Y:S01]  /*1210*/  @!P4 MOV R18, 0x4 ;  /* 0x000000040012c802 */ /* 0x000fe20000000f00 */
[----:B-1----:R-:W-:Y:S01]  /*1220*/  @!P5 IMAD R19, R24, c[0x0][0x10], R15 ;  /* 0x000004001813da24 */ /* 0x002fe200078e020f */
[----:B------:R-:W-:Y:S01]  /*1230*/  @!P4 SHF.L.U32 R31, R28, 0x1, RZ ;  /* 0x000000011c1fc819 */ /* 0x000fe200000006ff */
[----:B------:R-:W-:Y:S01]  /*1240*/  @!P6 IMAD.WIDE R14, R29, R14, c[0x0][0x198] ;  /* 0x000066001d0ee625 */ /* 0x000fe200078e020e */
[----:B------:R-:W-:-:S02]  /*1250*/  @!P2 MOV R28, 0x4 ;  /* 0x00000004001ca802 */ /* 0x000fc40000000f00 */
[----:B------:R-:W-:Y:S01]  /*1260*/  @!P2 SHF.L.U32 R29, R30, 0x1, RZ ;  /* 0x000000011e1da819 */ /* 0x000fe200000006ff */
[----:B--2---:R-:W-:Y:S02]  /*1270*/  @!P6 IMAD R21, R12, c[0x0][0x10], R21 ;  /* 0x000004000c15ea24 */ /* 0x004fe400078e0215 */
[----:B------:R-:W-:Y:S01]  /*1280*/  @!P5 IMAD R12, R13, c[0x0][0x10], RZ ;  /* 0x000004000d0cda24 */ /* 0x000fe200078e02ff */
[----:B------:R-:W-:Y:S01]  /*1290*/  @!P5 MOV R13, 0x4 ;  /* 0x00000004000dd802 */ /* 0x000fe20000000f00 */
[----:B---3--:R-:W-:Y:S02]  /*12a0*/  @!P4 IMAD R27, R27, c[0x0][0x10], R20 ;  /* 0x000004001b1bca24 */ /* 0x008fe400078e0214 */
[----:B------:R-:W-:Y:S02]  /*12b0*/  @!P5 IMAD R12, R12, c[0x0][0xc], RZ ;  /* 0x000003000c0cda24 */ /* 0x000fe400078e02ff */
[----:B------:R-:W-:-:S03]  /*12c0*/  @!P6 IMAD.WIDE.U32 R14, R21, 0x8, R14 ;  /* 0x00000008150ee825 */ /* 0x000fc600078e000e */
[----:B------:R-:W-:Y:S01]  /*12d0*/  @!P5 SHF.L.U32 R12, R12, 0x1, RZ ;  /* 0x000000010c0cd819 */ /* 0x000fe200000006ff */
[----:B------:R-:W-:Y:S02]  /*12e0*/  @!P2 IMAD.WIDE R20, R29, R28, c[0x0][0x198] ;  /* 0x000066001d14a625 */ /* 0x000fe400078e021c */
[----:B------:R-:W2:Y:S02]  /*12f0*/  @!P6 LDG.E.64 R14, [R14.64] ;  /* 0x000000060e0ee981 */ /* 0x000ea4000c1e1b00 */
[----:B------:R-:W-:-:S06]  /*1300*/  @!P5 IMAD.WIDE R12, R12, R13, c[0x0][0x198] ;  /* 0x000066000c0cd625 */ /* 0x000fcc00078e020d */
[----:B------:R-:W-:-:S04]  /*1310*/  @!P5 IMAD.WIDE.U32 R12, R19, 0x8, R12 ;  /* 0x00000008130cd825 */ /* 0x000fc800078e000c */
[----:B------:R-:W-:Y:S02]  /*1320*/  @!P4 IMAD.WIDE R18, R31, R18, c[0x0][0x198] ;  /* 0x000066001f12c625 */ /* 0x000fe400078e0212 */
[----:B------:R-:W3:Y:S02]  /*1330*/  @!P5 LDG.E.64 R12, [R12.64] ;  /* 0x000000060c0cd981 */ /* 0x000ee4000c1e1b00 */
[----:B----4-:R-:W-:Y:S02]  /*1340*/  @!P2 IMAD R25, R26, c[0x0][0x10], R25 ;  /* 0x000004001a19aa24 */ /* 0x010fe400078e0219 */
[----:B------:R-:W-:-:S04]  /*1350*/  @!P4 IMAD.WIDE.U32 R18, R27, 0x8, R18 ;  /* 0x000000081b12c825 */ /* 0x000fc800078e0012 */
[----:B------:R-:W-:Y:S02]  /*1360*/  @!P2 IMAD.WIDE.U32 R20, R25, 0x8, R20 ;  /* 0x000000081914a825 */ /* 0x000fe400078e0014 */
[----:B------:R-:W4:Y:S04]  /*1370*/  @!P4 LDG.E.64 R18, [R18.64] ;  /* 0x000000061212c981 */ /* 0x000f28000c1e1b00 */
[----:B------:R-:W5:Y:S01]  /*1380*/  @!P2 LDG.E.64 R20, [R20.64] ;  /* 0x000000061414a981 */ /* 0x000f62000c1e1b00 */
[----:B------:R-:W-:Y:S02]  /*1390*/  IADD3 R23, R23, -0x4, RZ ;  /* 0xfffffffc17177810 */ /* 0x000fe40007ffe0ff */
[----:B------:R-:W-:Y:S01]  /*13a0*/  IADD3 R24, R24, 0x4, RZ ;  /* 0x0000000418187810 */ /* 0x000fe20007ffe0ff */
[----:B0--3--:R-:W-:-:S02]  /*13b0*/  @!P5 FADD.FTZ R16, R16, R12 ;  /* 0x0000000c1010d221 */ /* 0x009fc40000010000 */
[----:B------:R-:W-:Y:S01]  /*13c0*/  @!P5 FADD.FTZ R17, R17, R13 ;  /* 0x0000000d1111d221 */ /* 0x000fe20000010000 */
[----:B------:R-:W-:Y:S01]  /*13d0*/  ISETP.NE.AND P5, PT, R23, RZ, PT ;  /* 0x000000ff1700720c */ /* 0x000fe20003fa5270 */
[----:B--2---:R-:W-:Y:S02]  /*13e0*/  @!P6 FADD.FTZ R16, R16, R14 ;  /* 0x0000000e1010e221 */ /* 0x004fe40000010000 */
[----:B------:R-:W-:Y:S02]  /*13f0*/  @!P6 FADD.FTZ R17, R17, R15 ;  /* 0x0000000f1111e221 */ /* 0x000fe40000010000 */
[----:B----4-:R-:W-:Y:S02]  /*1400*/  @!P4 FADD.FTZ R16, R16, R18 ;  /* 0x000000121010c221 */ /* 0x010fe40000010000 */
[----:B------:R-:W-:Y:S02]  /*1410*/  @!P4 FADD.FTZ R17, R17, R19 ;  /* 0x000000131111c221 */ /* 0x000fe40000010000 */
[----:B-----5:R-:W-:-:S02]  /*1420*/  @!P2 FADD.FTZ R16, R16, R20 ;  /* 0x000000141010a221 */ /* 0x020fc40000010000 */
[----:B------:R-:W-:Y:S02]  /*1430*/  @!P2 FADD.FTZ R17, R17, R21 ;  /* 0x000000151111a221 */ /* 0x000fe40000010000 */
[----:B------:R-:W-:Y:S05]  /*1440*/  @P5 BRA `(.L_x_4471) ;  /* 0xfffffc5000005947 */ /* 0x000fea000383ffff */
.L_x_4470:
        /* <DEDUP_REMOVED lines=17> */
.L_x_4473:
[----:B------:R-:W-:Y:S05]  /*1560*/  BSYNC B0 ;  /* 0x0000000000007941 */ /* 0x000fea0003800000 */
.L_x_4472:
        /* <DEDUP_REMOVED lines=11> */
[----:B------:R-:W-:Y:S01]  /*1620*/  @!P2 IMAD R12, R12, c[0x0][0x10], RZ ;  /* 0x000004000c0caa24 */ /* 0x000fe200078e02ff */
[----:B------:R-:W-:Y:S01]  /*1630*/  @!P1 MOV R20, 0x4 ;  /* 0x0000000400149802 */ /* 0x000fe20000000f00 */
[----:B------:R-:W-:Y:S02]  /*1640*/  @!P1 IMAD R13, R13, c[0x0][0x10], RZ ;  /* 0x000004000d0d9a24 */ /* 0x000fe400078e02ff */
        /* <DEDUP_REMOVED lines=16> */
.L_x_4467:
[----:B------:R-:W-:Y:S01]  /*1750*/  LOP3.LUT P1, RZ, R3, R0, RZ, 0xfc, !PT ;  /* 0x0000000003ff7212 */ /* 0x000fe2000782fcff */
[----:B------:R-:W-:Y:S01]  /*1760*/  @!P3 STS.64 [0xb0], R16 ;  /* 0x0000b010ff00b388 */ /* 0x000fe20000000a00 */
[----:B------:R-:W-:Y:S01]  /*1770*/  ISETP.EQ.U32.AND P2, PT, RZ, c[0x0][0x168], PT ;  /* 0x00005a00ff007a0c */ /* 0x000fe20003f42070 */
[----:B------:R-:W-:Y:S01]  /*1780*/  HFMA2.MMA R15, -RZ, RZ, 0, 2.384185791015625e-07 ;  /* 0x00000004ff0f7435 */ /* 0x000fe200000001ff */
[----:B------:R-:W-:Y:S02]  /*1790*/  IADD3 R14, R44, R39, RZ ;  /* 0x000000272c0e7210 */ /* 0x000fe40007ffe0ff */
[----:B------:R-:W-:-:S07]  /*17a0*/  ISETP.EQ.OR.EX P1, PT, RZ, c[0x0][0x16c], P1, P2 ;  /* 0x00005b00ff007a0c */ /* 0x000fce0000f22720 */
[----:B-1----:R-:W-:-:S04]  /*17b0*/  IMAD.WIDE R12, R14, R15, c[0x0][0x178] ;  /* 0x00005e000e0c7625 */ /* 0x002fc800078e020f */
[----:B------:R-:W-:Y:S02]  /*17c0*/  IMAD.WIDE R14, R14, R15, c[0x0][0x180] ;  /* 0x000060000e0e7625 */ /* 0x000fe400078e020f */
[----:B------:R-:W-:Y:S02]  /*17d0*/  @!P1 MOV R20, 0x8 ;  /* 0x0000000800149802 */ /* 0x000fe40000000f00 */
[----:B------:R-:W-:Y:S02]  /*17e0*/  @!P1 FMUL.FTZ R19, R17, c[0x0][0x1f4] ;  /* 0x00007d0011139a20 */ /* 0x000fe40000410000 */
[----:B------:R-:W-:Y:S02]  /*17f0*/  @!P1 FMUL.FTZ R18, R16, c[0x0][0x1f4] ;  /* 0x00007d0010129a20 */ /* 0x000fe40000410000 */
[----:B------:R-:W-:-:S05]  /*1800*/  @!P1 IMAD.WIDE R20, R43, R20, c[0x0][0x168] ;  /* 0x00005a002b149625 */ /* 0x000fca00078e0214 */
[----:B------:R-:W-:Y:S04]  /*1810*/  @!P1 STG.E.64 [R20.64], R18 ;  /* 0x0000001214009986 */ /* 0x000fe8000c101b06 */
[----:B------:R-:W-:Y:S06]  /*1820*/  BAR.SYNC.DEFER_BLOCKING 0x0 ;  /* 0x0000000000007b1d */ /* 0x000fec0000010000 */
[----:B------:R-:W2:Y:S04]  /*1830*/  LDG.E.64 R12, [R12.64] ;  /* 0x000000060c0c7981 */ /* 0x000ea8000c1e1b00 */
[----:B------:R-:W2:Y:S01]  /*1840*/  LDG.E.64 R14, [R14.64] ;  /* 0x000000060e0e7981 */ /* 0x000ea2000c1e1b00 */
[----:B------:R-:W-:-:S02]  /*1850*/  ISETP.NE.AND P4, PT, RZ, UR5, PT ;  /* 0x00000005ff007c0c */ /* 0x000fc4000bf85270 */
[----:B------:R-:W-:Y:S01]  /*1860*/  ISETP.GE.U32.AND P2, PT, R7, c[0x0][0x1c8], PT ;  /* 0x0000720007007a0c */ /* 0x000fe20003f46070 */
[----:B------:R-:W1:Y:S01]  /*1870*/  LDS.64 R22, [0xb0] ;  /* 0x0000b000ff167984 */ /* 0x000e620000000a00 */
[----:B------:R-:W-:Y:S02]  /*1880*/  ISETP.GE.U32.AND P3, PT, R36, c[0x0][0x1c8], PT ;  /* 0x0000720024007a0c */ /* 0x000fe40003f66070 */
[----:B------:R-:W-:Y:S02]  /*1890*/  ISETP.GE.AND.EX P2, PT, R38, c[0x0][0x1cc], PT, P2 ;  /* 0x0000730026007a0c */ /* 0x000fe40003f46320 */
[----:B------:R-:W-:Y:S02]  /*18a0*/  ISETP.GE.AND.EX P3, PT, R40, c[0x0][0x1cc], PT, P3 ;  /* 0x0000730028007a0c */ /* 0x000fe40003f66330 */
[C---:B------:R-:W-:Y:S02]  /*18b0*/  ISETP.GT.U32.OR P2, PT, R0.reuse, 0x22f, P2 ;  /* 0x0000022f0000780c */ /* 0x040fe40001744470 */
[----:B------:R-:W-:Y:S01]  /*18c0*/  ISETP.GT.U32.OR P3, PT, R0, 0x22f, P3 ;  /* 0x0000022f0000780c */ /* 0x000fe20001f64470 */
[----:B-1----:R-:W-:-:S04]  /*18d0*/  FMUL.FTZ R22, R22, c[0x0][0x1f4] ;  /* 0x00007d0016167a20 */ /* 0x002fc80000410000 */
[C---:B------:R-:W-:Y:S02]  /*18e0*/  FMUL.FTZ R24, R22.reuse, R22 ;  /* 0x0000001616187220 */ /* 0x040fe40000410000 */
[C---:B0-----:R-:W-:Y:S02]  /*18f0*/  FADD.FTZ R17, -R22.reuse, R8 ;  /* 0x0000000816117221 */ /* 0x041fe40000010100 */
[----:B------:R-:W-:Y:S01]  /*1900*/  FFMA.FTZ R23, R23, c[0x0][0x1f4], -R24 ;  /* 0x00007d0017177a23 */ /* 0x000fe20000010818 */
[----:B------:R-:W-:Y:S01]  /*1910*/  MOV R24, 0x3f800000 ;  /* 0x3f80000000187802 */ /* 0x000fe20000000f00 */
[C---:B------:R-:W-:Y:S02]  /*1920*/  FADD.FTZ R9, -R22.reuse, R9 ;  /* 0x0000000916097221 */ /* 0x040fe40000010100 */
[C---:B------:R-:W-:Y:S01]  /*1930*/  FADD.FTZ R19, -R22.reuse, R10 ;  /* 0x0000000a16137221 */ /* 0x040fe20000010100 */
[----:B------:R-:W-:Y:S01]  /*1940*/  FSETP.GTU.FTZ.AND P1, PT, R23, RZ, PT ;  /* 0x000000ff1700720b */ /* 0x000fe20003f3c000 */
[----:B------:R-:W-:-:S02]  /*1950*/  FADD.FTZ R11, -R22, R11 ;  /* 0x0000000b160b7221 */ /* 0x000fc40000010100 */
[C---:B------:R-:W-:Y:S02]  /*1960*/  FADD.FTZ R21, -R22.reuse, R32 ;  /* 0x0000002016157221 */ /* 0x040fe40000010100 */
[C---:B------:R-:W-:Y:S02]  /*1970*/  FADD.FTZ R33, -R22.reuse, R33 ;  /* 0x0000002116217221 */ /* 0x040fe40000010100 */
[C---:B------:R-:W-:Y:S02]  /*1980*/  FADD.FTZ R25, -R22.reuse, R34 ;  /* 0x0000002216197221 */ /* 0x040fe40000010100 */
[----:B------:R-:W-:-:S04]  /*1990*/  FADD.FTZ R35, -R22, R35 ;  /* 0x0000002316237221 */ /* 0x000fc80000010100 */
[----:B------:R-:W-:-:S04]  /*19a0*/  @P1 FADD.FTZ R23, R23, c[0x0][0x188] ;  /* 0x0000620017171621 */ /* 0x000fc80000010000 */
[----:B------:R-:W0:Y:S01]  /*19b0*/  @P1 MUFU.RSQ R24, R23 ;  /* 0x0000001700181308 */ /* 0x000e220000001400 */
[----:B------:R-:W-:-:S04]  /*19c0*/  ISETP.GE.U32.AND P1, PT, R6, c[0x0][0x1c8], PT ;  /* 0x0000720006007a0c */ /* 0x000fc80003f26070 */
[----:B------:R-:W-:-:S04]  /*19d0*/  ISETP.GE.AND.EX P1, PT, R37, c[0x0][0x1cc], PT, P1 ;  /* 0x0000730025007a0c */ /* 0x000fc80003f26310 */
[----:B------:R-:W-:Y:S01]  /*19e0*/  ISETP.GT.U32.OR P1, PT, R0, 0x22f, P1 ;  /* 0x0000022f0000780c */ /* 0x000fe20000f24470 */
[-C--:B0-----:R-:W-:Y:S02]  /*19f0*/  FMUL.FTZ R17, R17, R24.reuse ;  /* 0x0000001811117220 */ /* 0x081fe40000410000 */
[-C--:B------:R-:W-:Y:S02]  /*1a00*/  FMUL.FTZ R20, R9, R24.reuse ;  /* 0x0000001809147220 */ /* 0x080fe40000410000 */
[-C--:B------:R-:W-:Y:S02]  /*1a10*/  FMUL.FTZ R19, R19, R24.reuse ;  /* 0x0000001813137220 */ /* 0x080fe40000410000 */
[-C--:B------:R-:W-:Y:S02]  /*1a20*/  FMUL.FTZ R22, R11, R24.reuse ;  /* 0x000000180b167220 */ /* 0x080fe40000410000 */
[-C--:B------:R-:W-:Y:S02]  /*1a30*/  FMUL.FTZ R21, R21, R24.reuse ;  /* 0x0000001815157220 */ /* 0x080fe40000410000 */
[----:B------:R-:W-:-:S02]  /*1a40*/  FMUL.FTZ R26, R33, R24 ;  /* 0x00000018211a7220 */ /* 0x000fc40000410000 */
[-C--:B------:R-:W-:Y:S02]  /*1a50*/  FMUL.FTZ R25, R25, R24.reuse ;  /* 0x0000001819197220 */ /* 0x080fe40000410000 */
[----:B------:R-:W-:Y:S02]  /*1a60*/  FMUL.FTZ R24, R35, R24 ;  /* 0x0000001823187220 */ /* 0x000fe40000410000 */
[C-C-:B--2---:R-:W-:Y:S02]  /*1a70*/  FFMA.FTZ R18, R12.reuse, R17, R14.reuse ;  /* 0x000000110c127223 */ /* 0x144fe4000001000e */
[C-C-:B------:R-:W-:Y:S02]  /*1a80*/  FFMA.FTZ R16, R12.reuse, R19, R14.reuse ;  /* 0x000000130c107223 */ /* 0x140fe4000001000e */
[C-C-:B------:R-:W-:Y:S02]  /*1a90*/  FFMA.FTZ R10, R12.reuse, R21, R14.reuse ;  /* 0x000000150c0a7223 */ /* 0x140fe4000001000e */
[----:B------:R-:W-:-:S02]  /*1aa0*/  FFMA.FTZ R8, R12, R25, R14 ;  /* 0x000000190c087223 */ /* 0x000fc4000001000e */
        /* <DEDUP_REMOVED lines=15> */
.L_x_4474:
        /* <DEDUP_REMOVED lines=10> */
[----:B------:R0:W-:Y:S04]  /*1c40*/  STG.E.64 [R12.64], R18 ;  /* 0x000000120c007986 */ /* 0x0001e8000c101b06 */
.L_x_4476:
[----:B------:R-:W-:Y:S05]  /*1c50*/  BSYNC B0 ;  /* 0x0000000000007941 */ /* 0x000fea0003800000 */
.L_x_4475:
        /* <DEDUP_REMOVED lines=11> */
.L_x_4477:
[----:B------:R-:W-:Y:S01]  /*1d10*/  BSSY B0, `(.L_x_4478) ;  /* 0x000000b000007945 */ /* 0x000fe20003800000 */
[----:B------:R-:W-:Y:S05]  /*1d20*/  @P1 BRA `(.L_x_4479) ;  /* 0x0000009000001947 */ /* 0x000fea0003800000 */
[----:B0-----:R-:W-:Y:S01]  /*1d30*/  MOV R12, R46 ;  /* 0x0000002e000c7202 */ /* 0x001fe20000000f00 */
        /* <DEDUP_REMOVED lines=8> */
.L_x_4479:
[----:B------:R-:W-:Y:S05]  /*1dc0*/  BSYNC B0 ;  /* 0x0000000000007941 */ /* 0x000fea0003800000 */
.L_x_4478:
        /* <DEDUP_REMOVED lines=11> */
.L_x_4480:
        /* <DEDUP_REMOVED lines=11> */
.L_x_4482:
[----:B------:R-:W-:Y:S05]  /*1f30*/  BSYNC B0 ;  /* 0x0000000000007941 */ /* 0x000fea0003800000 */
.L_x_4481:
        /* <DEDUP_REMOVED lines=11> */
.L_x_4483:
[----:B------:R-:W-:Y:S01]  /*1ff0*/  BSSY B0, `(.L_x_4484) ;  /* 0x000000a000007945 */ /* 0x000fe20003800000 */
[----:B------:R-:W-:Y:S05]  /*2000*/  @P3 BRA `(.L_x_4485) ;  /* 0x0000008000003947 */ /* 0x000fea0003800000 */
[----:B------:R-:W-:Y:S01]  /*2010*/  MOV R47, R49 ;  /* 0x00000031002f7202 */ /* 0x000fe20000000f00 */
[----:B0-----:R-:W-:-:S04]  /*2020*/  IMAD R11, R40, c[0x0][0x1c0], RZ ;  /* 0x00007000280b7a24 */ /* 0x001fc800078e02ff */
[----:B------:R-:W-:-:S04]  /*2030*/  IMAD.WIDE.U32 R46, R36, c[0x0][0x1c0], R46 ;  /* 0x00007000242e7a25 */ /* 0x000fc800078e002e */
[----:B------:R-:W-:Y:S01]  /*2040*/  IMAD R11, R36, c[0x0][0x1c4], R11 ;  /* 0x00007100240b7a24 */ /* 0x000fe200078e020b */
[----:B------:R-:W-:-:S04]  /*2050*/  LEA R10, P1, R46, c[0x0][0x160], 0x2 ;  /* 0x000058002e0a7a11 */ /* 0x000fc800078210ff */
[----:B------:R-:W-:-:S04]  /*2060*/  IADD3 R11, R47, R11, RZ ;  /* 0x0000000b2f0b7210 */ /* 0x000fc80007ffe0ff */
[----:B------:R-:W-:-:S05]  /*2070*/  LEA.HI.X R11, R46, c[0x0][0x164], R11, 0x2, P1 ;  /* 0x000059002e0b7a11 */ /* 0x000fca00008f140b */
[----:B------:R0:W-:Y:S02]  /*2080*/  STG.E.64 [R10.64], R8 ;  /* 0x000000080a007986 */ /* 0x0001e4000c101b06 */
.L_x_4485:
[----:B------:R-:W-:Y:S05]  /*2090*/  BSYNC B0 ;  /* 0x0000000000007941 */ /* 0x000fea0003800000 */
.L_x_4484:
[----:B------:R-:W-:Y:S02]  /*20a0*/  IADD3 R43, R43, c[0x0][0x10], RZ ;  /* 0x000004002b2b7a10 */ /* 0x000fe40007ffe0ff */
[----:B------:R-:W-:Y:S02]  /*20b0*/  IADD3 R5, R5, 0x1, RZ ;  /* 0x0000000105057810 */ /* 0x000fe40007ffe0ff */
[----:B------:R-:W-:-:S13]  /*20c0*/  ISETP.GE.AND P1, PT, R43, UR4, PT ;  /* 0x000000042b007c0c */ /* 0x000fda000bf26270 */
[----:B------:R-:W-:Y:S01]  /*20d0*/  @P1 CALL.REL.NOINC `(.L_x_4486) ;  /* 0x0000001000001944 */ /* 0x000fe20003c00000 */
[----:B------:R-:W-:Y:S05]  /*20e0*/  BRA `(.L_x_4487) ;  /* 0xffffe0f000007947 */ /* 0x000fea000383ffff */
.L_x_4486:
[----:B------:R-:W-:Y:S05]  /*20f0*/  EXIT ;  /* 0x000000000000794d */ /* 0x000fea0003800000 */
.L_x_4488:
        /* <DEDUP_REMOVED lines=16> */
.L_x_5210:


//--------------------- .text._Z35group_norm_nhwc_fwd_one_pass_kernelI11Fp32IOFp32WLi128ELi70ELi560EEv26Group_norm_nhwc_fwd_params --------------------------
	.section	.text._Z35group_norm_nhwc_fwd_one_pass_kernelI11Fp32IOFp32WLi128ELi70ELi560EEv26Group_norm_nhwc_fwd_params,"ax",@progbits
	.sectioninfo	@"SHI_REGISTERS=56"
	.align	128
        .global         _Z35group_norm_nhwc_fwd_one_pass_kernelI11Fp32IOFp32WLi128ELi70ELi560EEv26Group_norm_nhwc_fwd_params
        .type           _Z35group_norm_nhwc_fwd_one_pass_kernelI11Fp32IOFp32WLi128ELi70ELi560EEv26Group_norm_nhwc_fwd_params,@function
        .size           _Z35group_norm_nhwc_fwd_one_pass_kernelI11Fp32IOFp32WLi128ELi70ELi560EEv26Group_norm_nhwc_fwd_params,(.L_x_5211 - _Z35group_norm_nhwc_fwd_one_pass_kernelI11Fp32IOFp32WLi128ELi70ELi560EEv26Group_norm_nhwc_fwd_params)
        .other          _Z35group_norm_nhwc_fwd_one_pass_kernelI11Fp32IOFp32WLi128ELi70ELi560EEv26Group_norm_nhwc_fwd_params,@"STO_CUDA_ENTRY STV_DEFAULT"
_Z35group_norm_nhwc_fwd_one_pass_kernelI11Fp32IOFp32WLi128ELi70ELi560EEv26Group_norm_nhwc_fwd_params:
.text._Z35group_norm_nhwc_fwd_one_pass_kernelI11Fp32IOFp32WLi128ELi70ELi560EEv26Group_norm_nhwc_fwd_params:
        /* <DEDUP_REMOVED lines=15> */
[----:B------:R-:W-:Y:S01]  /*00f0*/  LEA.HI R42, R0, R51, RZ, 0x5 ;  /* 0x00000033002a7211 */ /* 0x000fe200078f28ff */
[----:B------:R-:W-:Y:S01]  /*0100*/  HFMA2.MMA R0, -RZ, RZ, 0, 0 ;  /* 0x00000000ff007435 */ /* 0x000fe200000001ff */
[----:B------:R-:W-:-:S02]  /*0110*/  LEA.HI R2, R2, R3, RZ, 0x1f ;  /* 0x0000000302027211 */ /* 0x000fc400078ff8ff */
[----:B------:R-:W-:Y:S02]  /*0120*/  SHF.R.S32.HI R42, RZ, 0x5, R42 ;  /* 0x00000005ff2a7819 */ /* 0x000fe4000001142a */
[----:B------:R-:W-:-:S05]  /*0130*/  SHF.R.U32.HI R2, RZ, 0x5, R2 ;  /* 0x00000005ff027819 */ /* 0x000fca0000011602 */
[----:B------:R-:W-:Y:S02]  /*0140*/  IMAD R33, R2, -0x23, R51 ;  /* 0xffffffdd02217824 */ /* 0x000fe400078e0233 */
        /* <DEDUP_REMOVED lines=13> */
.L_x_4523:
[----:B------:R-:W-:Y:S01]  /*0220*/  IABS R5, c[0x0][0x1d8] ;  /* 0x0000760000057a13 */ /* 0x000fe20000000000 */
[----:B0-----:R-:W-:Y:S01]  /*0230*/  @P0 IMAD R9, R52, c[0x0][0x1c0], RZ ;  /* 0x0000700034090a24 */ /* 0x001fe200078e02ff */
[----:B------:R-:W-:-:S02]  /*0240*/  SHF.R.S32.HI R44, RZ, 0x1f, R39 ;  /* 0x0000001fff2c7819 */ /* 0x000fc40000011427 */
[----:B------:R-:W0:Y:S01]  /*0250*/  I2F.RP R4, R5 ;  /* 0x0000000500047306 */ /* 0x000e220000209400 */
[----:B------:R-:W-:Y:S01]  /*0260*/  ISETP.GE.U32.AND P4, PT, R40, c[0x0][0x1c8], PT ;  /* 0x0000720028007a0c */ /* 0x000fe20003f86070 */
[----:B------:R-:W-:Y:S01]  /*0270*/  @P0 IMAD R9, R28, c[0x0][0x1c4], R9 ;  /* 0x000071001c090a24 */ /* 0x000fe200078e0209 */
[----:B------:R-:W-:Y:S02]  /*0280*/  SHF.R.S32.HI R43, RZ, 0x1f, R40 ;  /* 0x0000001fff2b7819 */ /* 0x000fe40000011428 */
[----:B------:R-:W-:Y:S02]  /*0290*/  SHF.R.S32.HI R49, RZ, 0x1f, R38 ;  /* 0x0000001fff317819 */ /* 0x000fe40000011426 */
[----:B------:R-:W-:Y:S02]  /*02a0*/  ISETP.GE.AND.EX P4, PT, R43, c[0x0][0x1cc], PT, P4 ;  /* 0x000073002b007a0c */ /* 0x000fe40003f86340 */
[----:B------:R-:W-:Y:S02]  /*02b0*/  SHF.R.S32.HI R48, RZ, 0x1f, R37 ;  /* 0x0000001fff307819 */ /* 0x000fe40000011425 */
[----:B------:R-:W-:Y:S01]  /*02c0*/  ISETP.GT.U32.OR P4, PT, R51, 0x22f, P4 ;  /* 0x0000022f3300780c */ /* 0x000fe20002784470 */
[----:B0-----:R-:W0:-:S12]  /*02d0*/  MUFU.RCP R4, R4 ;  /* 0x0000000400047308 */ /* 0x001e180000001000 */
[----:B------:R-:W-:-:S04]  /*02e0*/  @!P4 IMAD R11, R43, c[0x0][0x1c0], RZ ;  /* 0x000070002b0bca24 */ /* 0x000fc800078e02ff */
[----:B------:R-:W-:Y:S01]  /*02f0*/  @!P4 IMAD R15, R40, c[0x0][0x1c4], R11 ;  /* 0x00007100280fca24 */ /* 0x000fe200078e020b */
[----:B01----:R-:W-:-:S04]  /*0300*/  IADD3 R2, R4, 0xffffffe, RZ ;  /* 0x0ffffffe04027810 */ /* 0x003fc80007ffe0ff */
[----:B------:R0:W1:Y:S02]  /*0310*/  F2I.FTZ.U32.TRUNC.NTZ R3, R2 ;  /* 0x0000000200037305 */ /* 0x000064000021f000 */
[----:B0-----:R-:W-:Y:S02]  /*0320*/  MOV R2, RZ ;  /* 0x000000ff00027202 */ /* 0x001fe40000000f00 */
[----:B-1----:R-:W-:-:S05]  /*0330*/  IADD3 R6, RZ, -R3, RZ ;  /* 0x80000003ff067210 */ /* 0x002fca0007ffe0ff */
[----:B------:R-:W-:Y:S01]  /*0340*/  IMAD R7, R6, R5, RZ ;  /* 0x0000000506077224 */ /* 0x000fe200078e02ff */
[----:B------:R-:W-:-:S03]  /*0350*/  IABS R6, R29 ;  /* 0x0000001d00067213 */ /* 0x000fc60000000000 */
[----:B------:R-:W-:Y:S01]  /*0360*/  IMAD.HI.U32 R3, R3, R7, R2 ;  /* 0x0000000703037227 */ /* 0x000fe200078e0002 */
[----:B------:R-:W-:Y:S02]  /*0370*/  LOP3.LUT R2, R29, c[0x0][0x1d8], RZ, 0x3c, !PT ;  /* 0x000076001d027a12 */ /* 0x000fe400078e3cff */
[----:B------:R-:W-:Y:S02]  /*0380*/  SHF.R.S32.HI R7, RZ, 0x1f, R33 ;  /* 0x0000001fff077819 */ /* 0x000fe40000011421 */
        /* <DEDUP_REMOVED lines=8> */
[----:B------:R-:W-:-:S11]  /*0410*/  ISETP.NE.AND P2, PT, RZ, c[0x0][0x1d8], PT ;  /* 0x00007600ff007a0c */ /* 0x000fd60003f45270 */
[----:B------:R-:W-:-:S04]  /*0420*/  @P1 IADD3 R3, R3, 0x1, RZ ;  /* 0x0000000103031810 */ /* 0x000fc80007ffe0ff */
[----:B------:R-:W-:-:S04]  /*0430*/  MOV R5, R3 ;  /* 0x0000000300057202 */ /* 0x000fc80000000f00 */
[----:B------:R-:W-:Y:S02]  /*0440*/  @!P3 IADD3 R5, -R5, RZ, RZ ;  /* 0x000000ff0505b210 */ /* 0x000fe40007ffe1ff */
[----:B------:R-:W-:Y:S02]  /*0450*/  @!P2 LOP3.LUT R5, RZ, c[0x0][0x1d8], RZ, 0x33, !PT ;  /* 0x00007600ff05aa12 */ /* 0x000fe400078e33ff */
[----:B------:R-:W-:Y:S02]  /*0460*/  ISETP.GE.U32.AND P2, PT, R39, c[0x0][0x1c8], PT ;  /* 0x0000720027007a0c */ /* 0x000fe40003f46070 */
[----:B------:R-:W-:Y:S02]  /*0470*/  IADD3 R32, -R5, RZ, RZ ;  /* 0x000000ff05207210 */ /* 0x000fe40007ffe1ff */
[----:B------:R-:W-:Y:S02]  /*0480*/  ISETP.GE.AND.EX P2, PT, R44, c[0x0][0x1cc], PT, P2 ;  /* 0x000073002c007a0c */ /* 0x000fe40003f46320 */
[----:B------:R-:W-:Y:S01]  /*0490*/  ISETP.GE.U32.AND P3, PT, R38, c[0x0][0x1c8], PT ;  /* 0x0000720026007a0c */ /* 0x000fe20003f66070 */
[----:B------:R-:W-:Y:S01]  /*04a0*/  IMAD R32, R32, c[0x0][0x1d8], R29 ;  /* 0x0000760020207a24 */ /* 0x000fe200078e021d */
[----:B------:R-:W-:-:S02]  /*04b0*/  ISETP.GT.U32.OR P2, PT, R51, 0x22f, P2 ;  /* 0x0000022f3300780c */ /* 0x000fc40001744470 */
[----:B------:R-:W-:Y:S01]  /*04c0*/  SHF.R.S32.HI R3, RZ, 0x1f, R5 ;  /* 0x0000001fff037819 */ /* 0x000fe20000011405 */
[----:B------:R-:W-:Y:S01]  /*04d0*/  IMAD R32, R32, 0x46, RZ ;  /* 0x0000004620207824 */ /* 0x000fe200078e02ff */
[----:B------:R-:W-:-:S03]  /*04e0*/  ISETP.GE.AND.EX P3, PT, R49, c[0x0][0x1cc], PT, P3 ;  /* 0x0000730031007a0c */ /* 0x000fc60003f66330 */
[----:B------:R-:W-:Y:S01]  /*04f0*/  IMAD R4, R3, c[0x0][0x1d0], RZ ;  /* 0x0000740003047a24 */ /* 0x000fe200078e02ff */
[----:B------:R-:W-:Y:S02]  /*0500*/  IADD3 R2, P1, R33, R32, RZ ;  /* 0x0000002021027210 */ /* 0x000fe40007f3e0ff */
[----:B------:R-:W-:Y:S02]  /*0510*/  ISETP.GT.U32.OR P3, PT, R51, 0x22f, P3 ;  /* 0x0000022f3300780c */ /* 0x000fe40001f64470 */
[----:B------:R-:W-:Y:S01]  /*0520*/  LEA.HI.X.SX32 R3, R32, R7, 0x1, P1 ;  /* 0x0000000720037211 */ /* 0x000fe200008f0eff */
[----:B------:R-:W-:Y:S01]  /*0530*/  IMAD R7, R5, c[0x0][0x1d4], R4 ;  /* 0x0000750005077a24 */ /* 0x000fe200078e0204 */
[----:B------:R-:W-:Y:S01]  /*0540*/  ISETP.GE.U32.AND P1, PT, R37, c[0x0][0x1c8], PT ;  /* 0x0000720025007a0c */ /* 0x000fe20003f26070 */
[----:B------:R-:W-:Y:S02]  /*0550*/  @!P2 IMAD R4, R44, c[0x0][0x1c0], RZ ;  /* 0x000070002c04aa24 */ /* 0x000fe400078e02ff */
[----:B------:R-:W-:Y:S01]  /*0560*/  IMAD.WIDE.U32 R2, R5, c[0x0][0x1d0], R2 ;  /* 0x0000740005027a25 */ /* 0x000fe200078e0002 */
[----:B------:R-:W-:-:S03]  /*0570*/  ISETP.GE.AND.EX P1, PT, R48, c[0x0][0x1cc], PT, P1 ;  /* 0x0000730030007a0c */ /* 0x000fc60003f26310 */
[----:B------:R-:W-:Y:S01]  /*0580*/  @!P2 IMAD R19, R39, c[0x0][0x1c4], R4 ;  /* 0x000071002713aa24 */ /* 0x000fe200078e0204 */
[----:B------:R-:W-:Y:S01]  /*0590*/  IADD3 R5, R3, R7, RZ ;  /* 0x0000000703057210 */ /* 0x000fe20007ffe0ff */
[----:B------:R-:W-:Y:S01]  /*05a0*/  @!P3 IMAD R7, R49, c[0x0][0x1c0], RZ ;  /* 0x000070003107ba24 */ /* 0x000fe200078e02ff */
[-C--:B------:R-:W-:Y:S02]  /*05b0*/  @P0 MOV R4, R2.reuse ;  /* 0x0000000200040202 */ /* 0x080fe40000000f00 */
[-C--:B------:R-:W-:Y:S01]  /*05c0*/  @!P4 MOV R12, R2.reuse ;  /* 0x00000002000cc202 */ /* 0x080fe20000000f00 */
[----:B------:R-:W-:Y:S01]  /*05d0*/  @!P3 IMAD R21, R38, c[0x0][0x1c4], R7 ;  /* 0x000071002615ba24 */ /* 0x000fe200078e0207 */
[-C--:B------:R-:W-:Y:S01]  /*05e0*/  @!P4 MOV R13, R5.reuse ;  /* 0x00000005000dc202 */ /* 0x080fe20000000f00 */
[----:B------:R-:W-:Y:S01]  /*05f0*/  @P0 IMAD.WIDE.U32 R16, R28, c[0x0][0x1c0], R4 ;  /* 0x000070001c100a25 */ /* 0x000fe200078e0004 */
[----:B------:R-:W-:Y:S02]  /*0600*/  @!P2 MOV R6, R2 ;  /* 0x000000020006a202 */ /* 0x000fe40000000f00 */
[----:B------:R-:W-:Y:S01]  /*0610*/  @!P2 MOV R7, R5 ;  /* 0x000000050007a202 */ /* 0x000fe20000000f00 */
[----:B------:R-:W-:Y:S01]  /*0620*/  @!P4 IMAD.WIDE.U32 R12, R40, c[0x0][0x1c0], R12 ;  /* 0x00007000280cca25 */ /* 0x000fe200078e000c */
[----:B------:R-:W-:-:S02]  /*0630*/  @P0 IADD3 R11, R17, R9, RZ ;  /* 0x00000009110b0210 */ /* 0x000fc40007ffe0ff */
[----:B------:R-:W-:Y:S01]  /*0640*/  @!P3 MOV R8, R2 ;  /* 0x000000020008b202 */ /* 0x000fe20000000f00 */
[----:B------:R-:W-:Y:S01]  /*0650*/  @!P2 IMAD.WIDE.U32 R6, R39, c[0x0][0x1c0], R6 ;  /* 0x000070002706aa25 */ /* 0x000fe200078e0006 */
[----:B------:R-:W-:Y:S02]  /*0660*/  @!P3 MOV R9, R5 ;  /* 0x000000050009b202 */ /* 0x000fe40000000f00 */
[----:B------:R-:W-:Y:S02]  /*0670*/  @!P4 IADD3 R13, R13, R15, RZ ;  /* 0x0000000f0d0dc210 */ /* 0x000fe40007ffe0ff */
[----:B------:R-:W-:Y:S01]  /*0680*/  @P0 LEA R10, P5, R16, c[0x0][0x170], 0x2 ;  /* 0x00005c00100a0a11 */ /* 0x000fe200078a10ff */
[----:B------:R-:W-:Y:S01]  /*0690*/  @!P3 IMAD.WIDE.U32 R8, R38, c[0x0][0x1c0], R8 ;  /* 0x000070002608ba25 */ /* 0x000fe200078e0008 */
[----:B------:R-:W-:Y:S02]  /*06a0*/  @!P4 LEA R14, P6, R12, c[0x0][0x170], 0x2 ;  /* 0x00005c000c0eca11 */ /* 0x000fe400078c10ff */
[----:B------:R-:W-:-:S02]  /*06b0*/  @P0 LEA.HI.X R11, R16, c[0x0][0x174], R11, 0x2, P5 ;  /* 0x00005d00100b0a11 */ /* 0x000fc400028f140b */
[----:B------:R-:W-:Y:S02]  /*06c0*/  @!P4 LEA.HI.X R15, R12, c[0x0][0x174], R13, 0x2, P6 ;  /* 0x00005d000c0fca11 */ /* 0x000fe400030f140d */
[----:B------:R-:W-:Y:S02]  /*06d0*/  @!P2 IADD3 R13, R7, R19, RZ ;  /* 0x00000013070da210 */ /* 0x000fe40007ffe0ff */
[----:B------:R-:W-:Y:S02]  /*06e0*/  @!P2 LEA R16, P5, R6, c[0x0][0x170], 0x2 ;  /* 0x00005c000610aa11 */ /* 0x000fe400078a10ff */
[----:B------:R-:W-:Y:S02]  /*06f0*/  @!P3 IADD3 R7, R9, R21, RZ ;  /* 0x000000150907b210 */ /* 0x000fe40007ffe0ff */
[----:B------:R-:W-:Y:S02]  /*0700*/  @!P3 LEA R12, P6, R8, c[0x0][0x170], 0x2 ;  /* 0x00005c00080cba11 */ /* 0x000fe400078c10ff */
[----:B------:R-:W-:-:S02]  /*0710*/  ISETP.GT.U32.OR P1, PT, R51, 0x22f, P1 ;  /* 0x0000022f3300780c */ /* 0x000fc40000f24470 */
[----:B------:R-:W-:Y:S02]  /*0720*/  @!P2 LEA.HI.X R17, R6, c[0x0][0x174], R13, 0x2, P5 ;  /* 0x00005d000611aa11 */ /* 0x000fe400028f140d */
[----:B------:R-:W-:Y:S02]  /*0730*/  @!P3 LEA.HI.X R13, R8, c[0x0][0x174], R7, 0x2, P6 ;  /* 0x00005d00080dba11 */ /* 0x000fe400030f1407 */
[----:B------:R-:W-:Y:S01]  /*0740*/  CS2R R6, SRZ ;  /* 0x0000000000067805 */ /* 0x000fe2000001ff00 */
[----:B------:R-:W-:-:S05]  /*0750*/  SHF.R.S32.HI R47, RZ, 0x1f, R36 ;  /* 0x0000001fff2f7819 */ /* 0x000fca0000011424 */
[----:B------:R0:W2:Y:S01]  /*0760*/  @!P4 LDG.E.64 R6, [R14.64] ;  /* 0x000000060e06c981 */ /* 0x0000a2000c1e1b00 */
[----:B------:R-:W-:Y:S01]  /*0770*/  ISETP.GE.U32.AND P4, PT, R36, c[0x0][0x1c8], PT ;  /* 0x0000720024007a0c */ /* 0x000fe20003f86070 */
[----:B------:R-:W-:Y:S01]  /*0780*/  @!P1 IMAD R18, R48, c[0x0][0x1c0], RZ ;  /* 0x0000700030129a24 */ /* 0x000fe200078e02ff */
[----:B------:R-:W-:Y:S02]  /*0790*/  @!P1 MOV R8, R2 ;  /* 0x0000000200089202 */ /* 0x000fe40000000f00 */
[----:B------:R-:W-:Y:S01]  /*07a0*/  @!P1 MOV R9, R5 ;  /* 0x0000000500099202 */ /* 0x000fe20000000f00 */
[----:B------:R-:W-:Y:S01]  /*07b0*/  @!P1 IMAD R19, R37, c[0x0][0x1c4], R18 ;  /* 0x0000710025139a24 */ /* 0x000fe200078e0212 */
[----:B------:R-:W-:Y:S02]  /*07c0*/  ISETP.GE.AND.EX P4, PT, R47, c[0x0][0x1cc], PT, P4 ;  /* 0x000073002f007a0c */ /* 0x000fe40003f86340 */
[----:B------:R-:W-:Y:S01]  /*07d0*/  ISETP.GE.U32.AND P5, PT, R35, c[0x0][0x1c8], PT ;  /* 0x0000720023007a0c */ /* 0x000fe20003fa6070 */
[----:B------:R-:W-:Y:S01]  /*07e0*/  @!P1 IMAD.WIDE.U32 R8, R37, c[0x0][0x1c0], R8 ;  /* 0x0000700025089a25 */ /* 0x000fe200078e0008 */
[----:B------:R-:W-:-:S02]  /*07f0*/  SHF.R.S32.HI R46, RZ, 0x1f, R35 ;  /* 0x0000001fff2e7819 */ /* 0x000fc40000011423 */
[----:B------:R-:W-:Y:S02]  /*0800*/  ISETP.GT.U32.OR P4, PT, R51, 0x22f, P4 ;  /* 0x0000022f3300780c */ /* 0x000fe40002784470 */
[----:B------:R-:W-:Y:S02]  /*0810*/  ISETP.GE.AND.EX P5, PT, R46, c[0x0][0x1cc], PT, P5 ;  /* 0x000073002e007a0c */ /* 0x000fe40003fa6350 */
[----:B------:R-:W-:Y:S02]  /*0820*/  @!P1 IADD3 R9, R9, R19, RZ ;  /* 0x0000001309099210 */ /* 0x000fe40007ffe0ff */
[C---:B0-----:R-:W-:Y:S02]  /*0830*/  @!P1 LEA R14, P6, R8.reuse, c[0x0][0x170], 0x2 ;  /* 0x00005c00080e9a11 */ /* 0x041fe400078c10ff */
[----:B------:R-:W-:Y:S02]  /*0840*/  ISETP.GT.U32.OR P5, PT, R51, 0x22f, P5 ;  /* 0x0000022f3300780c */ /* 0x000fe40002fa4470 */
[----:B------:R-:W-:-:S02]  /*0850*/  @!P1 LEA.HI.X R15, R8, c[0x0][0x174], R9, 0x2, P6 ;  /* 0x00005d00080f9a11 */ /* 0x000fc400030f1409 */
[----:B------:R-:W-:Y:S01]  /*0860*/  CS2R R8, SRZ ;  /* 0x0000000000087805 */ /* 0x000fe2000001ff00 */
[----:B------:R-:W-:Y:S01]  /*0870*/  CS2R R30, SRZ ;  /* 0x00000000001e7805 */ /* 0x000fe2000001ff00 */
[----:B------:R-:W-:Y:S01]  /*0880*/  @!P4 MOV R20, R2 ;  /* 0x000000020014c202 */ /* 0x000fe20000000f00 */
[----:B------:R-:W-:Y:S01]  /*0890*/  @!P4 IMAD R19, R47, c[0x0][0x1c0], RZ ;  /* 0x000070002f13ca24 */ /* 0x000fe200078e02ff */
[----:B------:R-:W-:Y:S02]  /*08a0*/  @!P4 MOV R21, R5 ;  /* 0x000000050015c202 */ /* 0x000fe40000000f00 */
[----:B------:R0:W3:Y:S01]  /*08b0*/  @!P2 LDG.E.64 R8, [R16.64] ;  /* 0x000000061008a981 */ /* 0x0000e2000c1e1b00 */
[----:B------:R-:W-:Y:S01]  /*08c0*/  ISETP.GE.U32.AND P2, PT, R34, c[0x0][0x1c8], PT ;  /* 0x0000720022007a0c */ /* 0x000fe20003f46070 */
[C---:B------:R-:W-:Y:S01]  /*08d0*/  @!P4 IMAD R19, R36.reuse, c[0x0][0x1c4], R19 ;  /* 0x000071002413ca24 */ /* 0x040fe200078e0213 */
[----:B------:R-:W-:Y:S01]  /*08e0*/  SHF.R.S32.HI R45, RZ, 0x1f, R34 ;  /* 0x0000001fff2d7819 */ /* 0x000fe20000011422 */
[----:B------:R-:W-:Y:S01]  /*08f0*/  @!P4 IMAD.WIDE.U32 R20, R36, c[0x0][0x1c0], R20 ;  /* 0x000070002414ca25 */ /* 0x000fe200078e0014 */
[----:B------:R1:W4:Y:S03]  /*0900*/  @P0 LDG.E.64 R30, [R10.64] ;  /* 0x000000060a1e0981 */ /* 0x000326000c1e1b00 */
[----:B------:R-:W-:Y:S01]  /*0910*/  @!P5 IMAD R18, R46, c[0x0][0x1c0], RZ ;  /* 0x000070002e12da24 */ /* 0x000fe200078e02ff */
[----:B------:R-:W-:-:S02]  /*0920*/  ISETP.GE.AND.EX P2, PT, R45, c[0x0][0x1cc], PT, P2 ;  /* 0x000073002d007a0c */ /* 0x000fc40003f46320 */
[----:B0-----:R-:W-:Y:S01]  /*0930*/  @!P4 IADD3 R17, R21, R19, RZ ;  /* 0x000000131511c210 */ /* 0x001fe20007ffe0ff */
[----:B------:R-:W-:Y:S01]  /*0940*/  @!P5 IMAD R23, R35, c[0x0][0x1c4], R18 ;  /* 0x000071002317da24 */ /* 0x000fe200078e0212 */
[----:B-1----:R-:W-:Y:S01]  /*0950*/  CS2R R10, SRZ ;  /* 0x00000000000a7805 */ /* 0x002fe2000001ff00 */
[----:B------:R-:W-:Y:S02]  /*0960*/  @!P5 MOV R18, R2 ;  /* 0x000000020012d202 */ /* 0x000fe40000000f00 */
[----:B------:R-:W-:Y:S02]  /*0970*/  @!P5 MOV R19, R5 ;  /* 0x000000050013d202 */ /* 0x000fe40000000f00 */
[----:B------:R-:W-:Y:S01]  /*0980*/  ISETP.GT.U32.OR P2, PT, R51, 0x22f, P2 ;  /* 0x0000022f3300780c */ /* 0x000fe20001744470 */
[----:B------:R0:W5:Y:S01]  /*0990*/  @!P3 LDG.E.64 R10, [R12.64] ;  /* 0x000000060c0ab981 */ /* 0x000162000c1e1b00 */
[----:B------:R-:W-:Y:S01]  /*09a0*/  @!P4 LEA R16, P3, R20, c[0x0][0x170], 0x2 ;  /* 0x00005c001410ca11 */ /* 0x000fe200078610ff */
[----:B------:R-:W-:Y:S01]  /*09b0*/  @!P5 IMAD.WIDE.U32 R18, R35, c[0x0][0x1c0], R18 ;  /* 0x000070002312da25 */ /* 0x000fe200078e0012 */
[----:B0-----:R-:W-:-:S02]  /*09c0*/  CS2R R12, SRZ ;  /* 0x00000000000c7805 */ /* 0x001fc4000001ff00 */
[----:B------:R-:W-:Y:S02]  /*09d0*/  @!P4 LEA.HI.X R17, R20, c[0x0][0x174], R17, 0x2, P3 ;  /* 0x00005d001411ca11 */ /* 0x000fe400018f1411 */
[----:B------:R-:W-:Y:S02]  /*09e0*/  @!P5 IADD3 R19, R19, R23, RZ ;  /* 0x000000171313d210 */ /* 0x000fe40007ffe0ff */
[----:B------:R0:W5:Y:S01]  /*09f0*/  @!P1 LDG.E.64 R12, [R14.64] ;  /* 0x000000060e0c9981 */ /* 0x000162000c1e1b00 */
[----:B------:R-:W-:-:S04]  /*0a00*/  @!P5 LEA R20, P1, R18, c[0x0][0x170], 0x2 ;  /* 0x00005c001214da11 */ /* 0x000fc800078210ff */
[----:B------:R-:W-:Y:S01]  /*0a10*/  @!P5 LEA.HI.X R21, R18, c[0x0][0x174], R19, 0x2, P1 ;  /* 0x00005d001215da11 */ /* 0x000fe200008f1413 */
[----:B------:R-:W-:Y:S01]  /*0a20*/  @!P2 IMAD R19, R45, c[0x0][0x1c0], RZ ;  /* 0x000070002d13aa24 */ /* 0x000fe200078e02ff */
[----:B0-----:R-:W-:-:S03]  /*0a30*/  CS2R R14, SRZ ;  /* 0x00000000000e7805 */ /* 0x001fc6000001ff00 */
[C---:B------:R-:W-:Y:S01]  /*0a40*/  @!P2 IMAD R23, R34.reuse, c[0x0][0x1c4], R19 ;  /* 0x000071002217aa24 */ /* 0x040fe200078e0213 */
[----:B------:R-:W-:Y:S02]  /*0a50*/  @!P2 MOV R18, R2 ;  /* 0x000000020012a202 */ /* 0x000fe40000000f00 */
[----:B------:R-:W-:Y:S01]  /*0a60*/  @!P2 MOV R19, R5 ;  /* 0x000000050013a202 */ /* 0x000fe20000000f00 */
[----:B------:R0:W5:Y:S04]  /*0a70*/  @!P4 LDG.E.64 R14, [R16.64] ;  /* 0x00000006100ec981 */ /* 0x000168000c1e1b00 */
[----:B------:R-:W-:Y:S01]  /*0a80*/  @!P2 IMAD.WIDE.U32 R18, R34, c[0x0][0x1c0], R18 ;  /* 0x000070002212aa25 */ /* 0x000fe200078e0012 */
[----:B0-----:R-:W-:-:S04]  /*0a90*/  CS2R R16, SRZ ;  /* 0x0000000000107805 */ /* 0x001fc8000001ff00 */
[----:B------:R-:W-:Y:S02]  /*0aa0*/  @!P2 IADD3 R19, R19, R23, RZ ;  /* 0x000000171313a210 */ /* 0x000fe40007ffe0ff */
[----:B------:R0:W5:Y:S02]  /*0ab0*/  @!P5 LDG.E.64 R16, [R20.64] ;  /* 0x000000061410d981 */ /* 0x000164000c1e1b00 */
[----:B0-----:R-:W-:-:S04]  /*0ac0*/  @!P2 LEA R20, P1, R18, c[0x0][0x170], 0x2 ;  /* 0x00005c001214aa11 */ /* 0x001fc800078210ff */
[----:B------:R-:W-:Y:S02]  /*0ad0*/  @!P2 LEA.HI.X R21, R18, c[0x0][0x174], R19, 0x2, P1 ;  /* 0x00005d001215aa11 */ /* 0x000fe400008f1413 */
[----:B------:R-:W-:-:S06]  /*0ae0*/  CS2R R18, SRZ ;  /* 0x0000000000127805 */ /* 0x000fcc000001ff00 */
[----:B------:R0:W5:Y:S01]  /*0af0*/  @!P2 LDG.E.64 R18, [R20.64] ;  /* 0x000000061412a981 */ /* 0x000162000c1e1b00 */
[----:B------:R-:W-:Y:S02]  /*0b00*/  ISETP.GT.AND P1, PT, R51, 0x21f, PT ;  /* 0x0000021f3300780c */ /* 0x000fe40003f24270 */
[----:B------:R-:W-:Y:S01]  /*0b10*/  IADD3 R24, R50, 0x2, RZ ;  /* 0x0000000232187810 */ /* 0x000fe20007ffe0ff */
[----:B--2---:R-:W-:-:S04]  /*0b20*/  FMUL.FTZ R25, R7, R7 ;  /* 0x0000000707197220 */ /* 0x004fc80000410000 */
[----:B------:R-:W-:Y:S02]  /*0b30*/  FFMA.FTZ R22, R6, R6, R25 ;  /* 0x0000000606167223 */ /* 0x000fe40000010019 */
[----:B----4-:R-:W-:-:S04]  /*0b40*/  FMUL.FTZ R23, R31, R31 ;  /* 0x0000001f1f177220 */ /* 0x010fc80000410000 */
[----:B------:R-:W-:Y:S02]  /*0b50*/  FFMA.FTZ R23, R30, R30, R23 ;  /* 0x0000001e1e177223 */ /* 0x000fe40000010017 */
[----:B---3--:R-:W-:Y:S02]  /*0b60*/  FMUL.FTZ R25, R9, R9 ;  /* 0x0000000909197220 */ /* 0x008fe40000410000 */
[----:B------:R-:W-:Y:S02]  /*0b70*/  FADD.FTZ R23, RZ, R23 ;  /* 0x00000017ff177221 */ /* 0x000fe40000010000 */
[----:B------:R-:W-:Y:S02]  /*0b80*/  FFMA.FTZ R25, R8, R8, R25 ;  /* 0x0000000808197223 */ /* 0x000fe40000010019 */
[----:B------:R-:W-:Y:S02]  /*0b90*/  FADD.FTZ R22, R23, R22 ;  /* 0x0000001617167221 */ /* 0x000fe40000010000 */
[----:B-----5:R-:W-:-:S02]  /*0ba0*/  FMUL.FTZ R23, R11, R11 ;  /* 0x0000000b0b177220 */ /* 0x020fc40000410000 */
[----:B------:R-:W-:Y:S02]  /*0bb0*/  FADD.FTZ R22, R22, R25 ;  /* 0x0000001916167221 */ /* 0x000fe40000010000 */
[----:B------:R-:W-:Y:S02]  /*0bc0*/  FFMA.FTZ R23, R10, R10, R23 ;  /* 0x0000000a0a177223 */ /* 0x000fe40000010017 */
[----:B0-----:R-:W-:Y:S02]  /*0bd0*/  FADD.FTZ R20, R30, R31 ;  /* 0x0000001f1e147221 */ /* 0x001fe40000010000 */
[----:B------:R-:W-:Y:S02]  /*0be0*/  FADD.FTZ R22, R22, R23 ;  /* 0x0000001716167221 */ /* 0x000fe40000010000 */
[----:B------:R-:W-:-:S04]  /*0bf0*/  FMUL.FTZ R21, R13, R13 ;  /* 0x0000000d0d157220 */ /* 0x000fc80000410000 */
[----:B------:R-:W-:Y:S02]  /*0c00*/  FFMA.FTZ R21, R12, R12, R21 ;  /* 0x0000000c0c157223 */ /* 0x000fe40000010015 */
[----:B------:R-:W-:Y:S02]  /*0c10*/  FADD.FTZ R20, RZ, R20 ;  /* 0x00000014ff147221 */ /* 0x000fe40000010000 */
[----:B------:R-:W-:Y:S02]  /*0c20*/  FADD.FTZ R22, R22, R21 ;  /* 0x0000001516167221 */ /* 0x000fe40000010000 */
[----:B------:R-:W-:Y:S02]  /*0c30*/  FADD.FTZ R21, R6, R7 ;  /* 0x0000000706157221 */ /* 0x000fe40000010000 */
[----:B------:R-:W-:Y:S02]  /*0c40*/  FMUL.FTZ R23, R15, R15 ;  /* 0x0000000f0f177220 */ /* 0x000fe40000410000 */
[----:B------:R-:W-:-:S02]  /*0c50*/  FADD.FTZ R20, R20, R21 ;  /* 0x0000001514147221 */ /* 0x000fc40000010000 */
[----:B------:R-:W-:Y:S02]  /*0c60*/  FFMA.FTZ R23, R14, R14, R23 ;  /* 0x0000000e0e177223 */ /* 0x000fe40000010017 */
[----:B------:R-:W-:Y:S02]  /*0c70*/  FADD.FTZ R21, R8, R9 ;  /* 0x0000000908157221 */ /* 0x000fe40000010000 */
[----:B------:R-:W-:Y:S02]  /*0c80*/  FADD.FTZ R22, R22, R23 ;  /* 0x0000001716167221 */ /* 0x000fe40000010000 */
[----:B------:R-:W-:Y:S02]  /*0c90*/  FADD.FTZ R20, R20, R21 ;  /* 0x0000001514147221 */ /* 0x000fe40000010000 */
[----:B------:R-:W-:Y:S02]  /*0ca0*/  FADD.FTZ R21, R10, R11 ;  /* 0x0000000b0a157221 */ /* 0x000fe40000010000 */
[----:B------:R-:W-:-:S02]  /*0cb0*/  FMUL.FTZ R23, R17, R17 ;  /* 0x0000001111177220 */ /* 0x000fc40000410000 */
[----:B------:R-:W-:Y:S02]  /*0cc0*/  FADD.FTZ R20, R20, R21 ;  /* 0x0000001514147221 */ /* 0x000fe40000010000 */
[----:B------:R-:W-:Y:S02]  /*0cd0*/  FFMA.FTZ R23, R16, R16, R23 ;  /* 0x0000001010177223 */ /* 0x000fe40000010017 */
[----:B------:R-:W-:Y:S02]  /*0ce0*/  FADD.FTZ R21, R12, R13 ;  /* 0x0000000d0c157221 */ /* 0x000fe40000010000 */
[----:B------:R-:W-:Y:S02]  /*0cf0*/  FADD.FTZ R22, R22, R23 ;  /* 0x0000001716167221 */ /* 0x000fe40000010000 */
[----:B------:R-:W-:Y:S02]  /*0d00*/  FADD.FTZ R20, R20, R21 ;  /* 0x0000001514147221 */ /* 0x000fe40000010000 */
[----:B------:R-:W-:Y:S01]  /*0d10*/  FADD.FTZ R21, R14, R15 ;  /* 0x0000000f0e157221 */ /* 0x000fe20000010000 */
[----:B------:R-:W-:Y:S01]  /*0d20*/  MOV R25, 0xffffffe0 ;  /* 0xffffffe000197802 */ /* 0x000fe20000000f00 */
[----:B------:R-:W-:-:S04]  /*0d30*/  FMUL.FTZ R23, R19, R19 ;  /* 0x0000001313177220 */ /* 0x000fc80000410000 */
[----:B------:R-:W-:Y:S02]  /*0d40*/  FFMA.FTZ R23, R18, R18, R23 ;  /* 0x0000001212177223 */ /* 0x000fe40000010017 */
[----:B------:R-:W-:Y:S02]  /*0d50*/  FADD.FTZ R21, R20, R21 ;  /* 0x0000001514157221 */ /* 0x000fe40000010000 */
[----:B------:R-:W-:Y:S02]  /*0d60*/  FADD.FTZ R20, R22, R23 ;  /* 0x0000001716147221 */ /* 0x000fe40000010000 */
[----:B------:R-:W-:Y:S02]  /*0d70*/  FADD.FTZ R22, R16, R17 ;  /* 0x0000001110167221 */ /* 0x000fe40000010000 */
[----:B------:R-:W-:Y:S02]  /*0d80*/  IMAD R25, R42, R25, 0x22f ;  /* 0x0000022f2a197424 */ /* 0x000fe400078e0219 */
[----:B------:R-:W-:-:S02]  /*0d90*/  FADD.FTZ R21, R21, R22 ;  /* 0x0000001615157221 */ /* 0x000fc40000010000 */
[----:B------:R-:W-:Y:S01]  /*0da0*/  FADD.FTZ R22, R18, R19 ;  /* 0x0000001312167221 */ /* 0x000fe20000010000 */
[----:B------:R-:W-:-:S03]  /*0db0*/  SEL R25, R25, 0x1f, P1 ;  /* 0x0000001f19197807 */ /* 0x000fc60000800000 */
[----:B------:R-:W-:Y:S02]  /*0dc0*/  FADD.FTZ R21, R21, R22 ;  /* 0x0000001615157221 */ /* 0x000fe40000010000 */
[----:B------:R-:W0:Y:S04]  /*0dd0*/  SHFL.DOWN PT, R23, R20, 0x1, R25 ;  /* 0x0820000014177989 */ /* 0x000e2800000e0019 */
[----:B------:R-:W1:Y:S01]  /*0de0*/  SHFL.DOWN PT, R22, R21, 0x1, R25 ;  /* 0x0820000015167989 */ /* 0x000e6200000e0019 */
[----:B------:R-:W-:-:S13]  /*0df0*/  ISETP.GE.AND P1, PT, R50, R25, PT ;  /* 0x000000193200720c */ /* 0x000fda0003f26270 */
        /* <DEDUP_REMOVED lines=37> */
[----:B0-----:R-:W0:Y:S01]  /*1050*/  LDS.128 R20, [0x30] ;  /* 0x00003000ff147984 */ /* 0x001e220000000c00 */
        /* <DEDUP_REMOVED lines=32> */
[----:B------:R-:W0:Y:S01]  /*1260*/  LDS.64 R24, [0xa0] ;  /* 0x0000a000ff187984 */ /* 0x000e220000000a00 */
[----:B------:R-:W-:-:S02]  /*1270*/  FADD.FTZ R26, R26, R21 ;  /* 0x000000151a1a7221 */ /* 0x000fc40000010000 */
[----:B------:R-:W-:Y:S02]  /*1280*/  FADD.FTZ R27, R27, R22 ;  /* 0x000000161b1b7221 */ /* 0x000fe40000010000 */
[----:B------:R-:W-:Y:S02]  /*1290*/  FADD.FTZ R26, R26, R23 ;  /* 0x000000171a1a7221 */ /* 0x000fe40000010000 */
[----:B0-----:R-:W-:Y:S02]  /*12a0*/  FADD.FTZ R22, R27, R24 ;  /* 0x000000181b167221 */ /* 0x001fe40000010000 */
[----:B------:R-:W-:Y:S02]  /*12b0*/  FADD.FTZ R23, R26, R25 ;  /* 0x000000191a177221 */ /* 0x000fe40000010000 */
.L_x_4490:
[----:B------:R-:W-:Y:S05]  /*12c0*/  BSYNC B0 ;  /* 0x0000000000007941 */ /* 0x000fea0003800000 */
.L_x_4489:
        /* <DEDUP_REMOVED lines=18> */
[----:B-1----:R-:W-:Y:S02]  /*13f0*/  IMAD.WIDE.U32 R20, R26, R27, c[0x0][0x190] ;  /* 0x000064001a147625 */ /* 0x002fe400078e001b */
[----:B------:R-:W-:Y:S06]  /*1400*/  MEMBAR.ALL.GPU ;  /* 0x0000000000007992 */ /* 0x000fec000000a000 */
[----:B------:R-:W-:Y:S01]  /*1410*/  SEL R26, RZ, c[0x0][0xc], P1 ;  /* 0x00000300ff1a7a07 */ /* 0x000fe20000800000 */
[----:B------:R-:W-:-:S00]  /*1420*/  ERRBAR ;  /* 0x00000000000079ab */ /* 0x000fc00000000000 */
[----:B------:R1:W-:Y:S02]  /*1430*/  RED.E.ADD.S32.STRONG.GPU [R20.64], R53 ;  /* 0x000000351400798e */ /* 0x0003e4000c10e386 */
[----:B------:R-:W-:-:S13]  /*1440*/  ISETP.NE.AND P1, PT, R26, -0x1, PT ;  /* 0xffffffff1a00780c */ /* 0x000fda0003f25270 */
[----:B------:R-:W-:Y:S05]  /*1450*/  @!P1 BRA `(.L_x_4492) ;  /* 0x0000007000009947 */ /* 0x000fea0003800000 */
[----:B-1----:R-:W-:-:S04]  /*1460*/  IMAD R20, R25, c[0x0][0x10], R24 ;  /* 0x0000040019147a24 */ /* 0x002fc800078e0218 */
[----:B------:R-:W-:-:S05]  /*1470*/  IMAD.WIDE.U32 R20, R20, R27, c[0x0][0x190] ;  /* 0x0000640014147625 */ /* 0x000fca00078e001b */
.L_x_4493:
[----:B------:R-:W2:Y:S01]  /*1480*/  LDG.E.STRONG.GPU R25, [R20.64] ;  /* 0x0000000614197981 */ /* 0x000ea2000c1ef900 */
[----:B------:R-:W-:Y:S01]  /*1490*/  YIELD ;  /* 0x0000000000007946 */ /* 0x000fe20003800000 */
[----:B--2---:R-:W-:Y:S01]  /*14a0*/  ISETP.NE.AND P1, PT, R25, R26, PT ;  /* 0x0000001a1900720c */ /* 0x004fe20003f25270 */
[----:B------:R-:W-:-:S12]  /*14b0*/  CCTL.IVALL ;  /* 0x00000000ff00798f */ /* 0x000fd80002000000 */
[----:B------:R-:W-:Y:S05]  /*14c0*/  @P1 BRA `(.L_x_4493) ;  /* 0xffffffb000001947 */ /* 0x000fea000383ffff */
.L_x_4492:
[----:B-1----:R-:W-:Y:S01]  /*14d0*/  ISETP.NE.AND P1, PT, RZ, c[0x0][0xc], PT ;  /* 0x00000300ff007a0c */ /* 0x002fe20003f25270 */
[----:B------:R-:W-:Y:S01]  /*14e0*/  WARPSYNC 0xffffffff ;  /* 0xffffffff00007948 */ /* 0x000fe20003800000 */
[----:B------:R-:W-:Y:S11]  /*14f0*/  BAR.SYNC.DEFER_BLOCKING 0x0 ;  /* 0x0000000000007b1d */ /* 0x000ff60000010000 */
[----:B------:R-:W-:Y:S05]  /*1500*/  @!P1 BRA `(.L_x_4491) ;  /* 0x0000075000009947 */ /* 0x000fea0003800000 */
[----:B------:R-:W-:Y:S01]  /*1510*/  MOV R24, c[0x0][0xc] ;  /* 0x0000030000187a02 */ /* 0x000fe20000000f00 */
[----:B------:R-:W-:-:S03]  /*1520*/  HFMA2.MMA R21, -RZ, RZ, 0, 0 ;  /* 0x00000000ff157435 */ /* 0x000fc600000001ff */
[----:B------:R-:W-:-:S04]  /*1530*/  IADD3 R20, R24, -0x1, RZ ;  /* 0xffffffff18147810 */ /* 0x000fc80007ffe0ff */
[----:B------:R-:W-:-:S13]  /*1540*/  ISETP.GE.U32.AND P1, PT, R20, 0x3, PT ;  /* 0x000000031400780c */ /* 0x000fda0003f26070 */
[----:B------:R-:W-:Y:S05]  /*1550*/  @!P1 BRA `(.L_x_4494) ;  /* 0x000003e000009947 */ /* 0x000fea0003800000 */
[----:B------:R-:W-:Y:S02]  /*1560*/  LOP3.LUT R20, R24, 0x3, RZ, 0xc0, !PT ;  /* 0x0000000318147812 */ /* 0x000fe400078ec0ff */
[----:B------:R-:W-:Y:S02]  /*1570*/  MOV R21, RZ ;  /* 0x000000ff00157202 */ /* 0x000fe40000000f00 */
[----:B------:R-:W-:Y:S02]  /*1580*/  IADD3 R20, -R20, c[0x0][0xc], RZ ;  /* 0x0000030014147a10 */ /* 0x000fe40007ffe1ff */
.L_x_4495:
        /* <DEDUP_REMOVED lines=13> */
[----:B------:R-:W1:Y:S01]  /*1660*/  @!P2 S2R R27, SR_CTAID.Y ;  /* 0x00000000001ba919 */ /* 0x000e620000002600 */
[----:B------:R-:W-:-:S05]  /*1670*/  @!P2 LOP3.LUT R53, R0, 0x1, RZ, 0xc0, !PT ;  /* 0x000000010035a812 */ /* 0x000fca00078ec0ff */
[----:B------:R-:W-:-:S04]  /*1680*/  @!P2 IMAD R53, R53, c[0x0][0x10], RZ ;  /* 0x000004003535aa24 */ /* 0x000fc800078e02ff */
[----:B------:R-:W-:-:S05]  /*1690*/  @!P2 IMAD R53, R53, c[0x0][0xc], RZ ;  /* 0x000003003535aa24 */ /* 0x000fca00078e02ff */
[----:B------:R-:W-:Y:S01]  /*16a0*/  @!P2 SHF.L.U32 R53, R53, 0x1, RZ ;  /* 0x000000013535a819 */ /* 0x000fe200000006ff */
[----:B-1----:R-:W-:Y:S02]  /*16b0*/  @!P2 IMAD R27, R26, c[0x0][0x10], R27 ;  /* 0x000004001a1baa24 */ /* 0x002fe400078e021b */
        /* <DEDUP_REMOVED lines=8> */
[----:B------:R-:W0:Y:S01]  /*1740*/  @!P1 S2R R27, SR_CTAID.Y ;  /* 0x00000000001b9919 */ /* 0x000e220000002600 */
[----:B------:R-:W-:-:S05]  /*1750*/  @!P1 LOP3.LUT R53, R0, 0x1, RZ, 0xc0, !PT ;  /* 0x0000000100359812 */ /* 0x000fca00078ec0ff */
[----:B------:R-:W-:-:S04]  /*1760*/  @!P1 IMAD R53, R53, c[0x0][0x10], RZ ;  /* 0x0000040035359a24 */ /* 0x000fc800078e02ff */
[----:B------:R-:W-:-:S05]  /*1770*/  @!P1 IMAD R53, R53, c[0x0][0xc], RZ ;  /* 0x0000030035359a24 */ /* 0x000fca00078e02ff */
[----:B------:R-:W-:Y:S01]  /*1780*/  @!P1 SHF.L.U32 R53, R53, 0x1, RZ ;  /* 0x0000000135359819 */ /* 0x000fe200000006ff */
[----:B0-----:R-:W-:Y:S02]  /*1790*/  @!P1 IMAD R27, R26, c[0x0][0x10], R27 ;  /* 0x000004001a1b9a24 */ /* 0x001fe400078e021b */
        /* <DEDUP_REMOVED lines=26> */
.L_x_4494:
        /* <DEDUP_REMOVED lines=19> */
.L_x_4497:
[----:B------:R-:W-:Y:S05]  /*1a70*/  BSYNC B0 ;  /* 0x0000000000007941 */ /* 0x000fea0003800000 */
.L_x_4496:
        /* <DEDUP_REMOVED lines=8> */
[----:B------:R-:W-:Y:S01]  /*1b00*/  @!P2 IMAD R20, R20, c[0x0][0x10], RZ ;  /* 0x000004001414aa24 */ /* 0x000fe200078e02ff */
[----:B------:R-:W2:Y:S03]  /*1b10*/  @!P1 S2R R21, SR_CTAID.Y ;  /* 0x0000000000159919 */ /* 0x000ea60000002600 */
[----:B------:R-:W-:-:S05]  /*1b20*/  @!P2 IMAD R20, R20, c[0x0][0xc], RZ ;  /* 0x000003001414aa24 */ /* 0x000fca00078e02ff */
[----:B------:R-:W-:Y:S01]  /*1b30*/  @!P2 SHF.L.U32 R20, R20, 0x1, RZ ;  /* 0x000000011414a819 */ /* 0x000fe200000006ff */
[----:B-1----:R-:W-:Y:S01]  /*1b40*/  @!P2 IMAD R27, R24, c[0x0][0x10], R25 ;  /* 0x00000400181baa24 */ /* 0x002fe200078e0219 */
[----:B------:R-:W-:-:S05]  /*1b50*/  @!P2 MOV R25, 0x4 ;  /* 0x000000040019a802 */ /* 0x000fca0000000f00 */
[----:B------:R-:W-:Y:S01]  /*1b60*/  @!P2 IMAD.WIDE R24, R20, R25, c[0x0][0x198] ;  /* 0x000066001418a625 */ /* 0x000fe200078e0219 */
[----:B------:R-:W-:-:S05]  /*1b70*/  @!P1 LOP3.LUT R20, R0, 0x1, RZ, 0xc0, !PT ;  /* 0x0000000100149812 */ /* 0x000fca00078ec0ff */
[----:B------:R-:W-:Y:S02]  /*1b80*/  @!P1 IMAD R20, R20, c[0x0][0x10], RZ ;  /* 0x0000040014149a24 */ /* 0x000fe400078e02ff */
[----:B------:R-:W-:-:S04]  /*1b90*/  @!P2 IMAD.WIDE.U32 R24, R27, 0x8, R24 ;  /* 0x000000081b18a825 */ /* 0x000fc800078e0018 */
[----:B------:R-:W-:Y:S02]  /*1ba0*/  @!P1 IMAD R20, R20, c[0x0][0xc], RZ ;  /* 0x0000030014149a24 */ /* 0x000fe400078e02ff */
[----:B--2---:R-:W-:Y:S01]  /*1bb0*/  @!P1 IMAD R27, R26, c[0x0][0x10], R21 ;  /* 0x000004001a1b9a24 */ /* 0x004fe200078e0215 */
[----:B------:R-:W-:Y:S01]  /*1bc0*/  @!P1 MOV R21, 0x4 ;  /* 0x0000000400159802 */ /* 0x000fe20000000f00 */
[----:B------:R-:W2:Y:S01]  /*1bd0*/  @!P2 LDG.E.64 R24, [R24.64] ;  /* 0x000000061818a981 */ /* 0x000ea2000c1e1b00 */
[----:B------:R-:W-:-:S05]  /*1be0*/  @!P1 SHF.L.U32 R20, R20, 0x1, RZ ;  /* 0x0000000114149819 */ /* 0x000fca00000006ff */
[----:B------:R-:W-:-:S06]  /*1bf0*/  @!P1 IMAD.WIDE R20, R20, R21, c[0x0][0x198] ;  /* 0x0000660014149625 */ /* 0x000fcc00078e0215 */
[----:B------:R-:W-:-:S06]  /*1c00*/  @!P1 IMAD.WIDE.U32 R20, R27, 0x8, R20 ;  /* 0x000000081b149825 */ /* 0x000fcc00078e0014 */
[----:B------:R-:W3:Y:S01]  /*1c10*/  @!P1 LDG.E.64 R20, [R20.64] ;  /* 0x0000000614149981 */ /* 0x000ee2000c1e1b00 */
[----:B0-2---:R-:W-:Y:S02]  /*1c20*/  @!P2 FADD.FTZ R22, R22, R24 ;  /* 0x000000181616a221 */ /* 0x005fe40000010000 */
[----:B------:R-:W-:Y:S02]  /*1c30*/  @!P2 FADD.FTZ R23, R23, R25 ;  /* 0x000000191717a221 */ /* 0x000fe40000010000 */
[----:B---3--:R-:W-:Y:S02]  /*1c40*/  @!P1 FADD.FTZ R22, R22, R20 ;  /* 0x0000001416169221 */ /* 0x008fe40000010000 */
[----:B------:R-:W-:-:S04]  /*1c50*/  @!P1 FADD.FTZ R23, R23, R21 ;  /* 0x0000001517179221 */ /* 0x000fc80000010000 */
.L_x_4491:
[----:B------:R-:W-:Y:S01]  /*1c60*/  LOP3.LUT P1, RZ, R41, R51, RZ, 0xfc, !PT ;  /* 0x0000003329ff7212 */ /* 0x000fe2000782fcff */
[----:B------:R1:W-:Y:S01]  /*1c70*/  @!P3 STS.64 [0xb0], R22 ;  /* 0x0000b016ff00b388 */ /* 0x0003e20000000a00 */
[----:B------:R-:W-:Y:S01]  /*1c80*/  ISETP.EQ.U32.AND P2, PT, RZ, c[0x0][0x168], PT ;  /* 0x00005a00ff007a0c */ /* 0x000fe20003f42070 */
[----:B------:R-:W-:Y:S01]  /*1c90*/  HFMA2.MMA R27, -RZ, RZ, 0, 2.384185791015625e-07 ;  /* 0x00000004ff1b7435 */ /* 0x000fe200000001ff */
[----:B------:R-:W-:-:S02]  /*1ca0*/  IADD3 R32, R33, R32, RZ ;  /* 0x0000002021207210 */ /* 0x000fc40007ffe0ff */
[----:B------:R-:W-:-:S13]  /*1cb0*/  ISETP.EQ.OR.EX P1, PT, RZ, c[0x0][0x16c], P1, P2 ;  /* 0x00005b00ff007a0c */ /* 0x000fda0000f22720 */
[----:B------:R-:W-:Y:S01]  /*1cc0*/  @!P1 MOV R24, 0x8 ;  /* 0x0000000800189802 */ /* 0x000fe20000000f00 */
[----:B------:R-:W-:Y:S02]  /*1cd0*/  @!P1 FMUL.FTZ R21, R23, c[0x0][0x1f4] ;  /* 0x00007d0017159a20 */ /* 0x000fe40000410000 */
[----:B------:R-:W-:Y:S02]  /*1ce0*/  @!P1 FMUL.FTZ R20, R22, c[0x0][0x1f4] ;  /* 0x00007d0016149a20 */ /* 0x000fe40000410000 */
[----:B------:R-:W-:-:S04]  /*1cf0*/  @!P1 IMAD.WIDE R24, R29, R24, c[0x0][0x168] ;  /* 0x00005a001d189625 */ /* 0x000fc800078e0218 */
[CC--:B01----:R-:W-:Y:S01]  /*1d00*/  IMAD.WIDE R22, R32.reuse, R27.reuse, c[0x0][0x178] ;  /* 0x00005e0020167625 */ /* 0x0c3fe200078e021b */
[----:B------:R0:W-:Y:S04]  /*1d10*/  @!P1 STG.E.64 [R24.64], R20 ;  /* 0x0000001418009986 */ /* 0x0001e8000c101b06 */
[----:B------:R-:W-:Y:S01]  /*1d20*/  BAR.SYNC.DEFER_BLOCKING 0x0 ;  /* 0x0000000000007b1d */ /* 0x000fe20000010000 */
[----:B0-----:R-:W-:-:S05]  /*1d30*/  IMAD.WIDE R20, R32, R27, c[0x0][0x180] ;  /* 0x0000600020147625 */ /* 0x001fca00078e021b */
[----:B------:R-:W2:Y:S04]  /*1d40*/  LDG.E.64 R22, [R22.64] ;  /* 0x0000000616167981 */ /* 0x000ea8000c1e1b00 */
[----:B------:R-:W2:Y:S01]  /*1d50*/  LDG.E.64 R20, [R20.64] ;  /* 0x0000000614147981 */ /* 0x000ea2000c1e1b00 */
[----:B------:R-:W-:Y:S02]  /*1d60*/  ISETP.NE.AND P6, PT, RZ, UR5, PT ;  /* 0x00000005ff007c0c */ /* 0x000fe4000bfc5270 */
[----:B------:R-:W-:Y:S01]  /*1d70*/  ISETP.GE.U32.AND P2, PT, R39, c[0x0][0x1c8], PT ;  /* 0x0000720027007a0c */ /* 0x000fe20003f46070 */
[----:B------:R-:W0:Y:S03]  /*1d80*/  LDS.64 R24, [0xb0] ;  /* 0x0000b000ff187984 */ /* 0x000e260000000a00 */
[----:B------:R-:W-:-:S04]  /*1d90*/  ISETP.GE.AND.EX P2, PT, R44, c[0x0][0x1cc], PT, P2 ;  /* 0x000073002c007a0c */ /* 0x000fc80003f46320 */
[----:B------:R-:W-:Y:S01]  /*1da0*/  ISETP.GT.U32.OR P2, PT, R51, 0x22f, P2 ;  /* 0x0000022f3300780c */ /* 0x000fe20001744470 */
[----:B0-----:R-:W-:-:S04]  /*1db0*/  FMUL.FTZ R24, R24, c[0x0][0x1f4] ;  /* 0x00007d0018187a20 */ /* 0x001fc80000410000 */
[C---:B------:R-:W-:Y:S02]  /*1dc0*/  FMUL.FTZ R26, R24.reuse, R24 ;  /* 0x00000018181a7220 */ /* 0x040fe40000410000 */
[C---:B------:R-:W-:Y:S02]  /*1dd0*/  FADD.FTZ R30, -R24.reuse, R30 ;  /* 0x0000001e181e7221 */ /* 0x040fe40000010100 */
[----:B------:R-:W-:Y:S02]  /*1de0*/  FFMA.FTZ R25, R25, c[0x0][0x1f4], -R26 ;  /* 0x00007d0019197a23 */ /* 0x000fe4000001081a */
[C---:B------:R-:W-:Y:S02]  /*1df0*/  FADD.FTZ R31, -R24.reuse, R31 ;  /* 0x0000001f181f7221 */ /* 0x040fe40000010100 */
[C---:B------:R-:W-:Y:S01]  /*1e00*/  FADD.FTZ R32, -R24.reuse, R6 ;  /* 0x0000000618207221 */ /* 0x040fe20000010100 */
[----:B------:R-:W-:Y:S01]  /*1e10*/  FSETP.GTU.FTZ.AND P1, PT, R25, RZ, PT ;  /* 0x000000ff1900720b */ /* 0x000fe20003f3c000 */
[----:B------:R-:W-:-:S02]  /*1e20*/  FADD.FTZ R7, -R24, R7 ;  /* 0x0000000718077221 */ /* 0x000fc40000010100 */
[C---:B------:R-:W-:Y:S02]  /*1e30*/  FADD.FTZ R27, -R24.reuse, R8 ;  /* 0x00000008181b7221 */ /* 0x040fe40000010100 */
[C---:B------:R-:W-:Y:S02]  /*1e40*/  FADD.FTZ R26, -R24.reuse, R9 ;  /* 0x00000009181a7221 */ /* 0x040fe40000010100 */
[C---:B------:R-:W-:Y:S02]  /*1e50*/  FADD.FTZ R6, -R24.reuse, R10 ;  /* 0x0000000a18067221 */ /* 0x040fe40000010100 */
[C---:B------:R-:W-:Y:S02]  /*1e60*/  FADD.FTZ R11, -R24.reuse, R11 ;  /* 0x0000000b180b7221 */ /* 0x040fe40000010100 */
[C---:B------:R-:W-:Y:S02]  /*1e70*/  FADD.FTZ R8, -R24.reuse, R12 ;  /* 0x0000000c18087221 */ /* 0x040fe40000010100 */
[----:B------:R-:W-:Y:S01]  /*1e80*/  @P1 FADD.FTZ R53, R25, c[0x0][0x188] ;  /* 0x0000620019351621 */ /* 0x000fe20000010000 */
[----:B------:R-:W-:Y:S01]  /*1e90*/  MOV R25, 0x3f800000 ;  /* 0x3f80000000197802 */ /* 0x000fe20000000f00 */
[----:B------:R-:W-:-:S02]  /*1ea0*/  FADD.FTZ R9, -R24, R13 ;  /* 0x0000000d18097221 */ /* 0x000fc40000010100 */
[C---:B------:R-:W-:Y:S02]  /*1eb0*/  FADD.FTZ R10, -R24.reuse, R14 ;  /* 0x0000000e180a7221 */ /* 0x040fe40000010100 */
[----:B------:R-:W-:Y:S01]  /*1ec0*/  FADD.FTZ R15, -R24, R15 ;  /* 0x0000000f180f7221 */ /* 0x000fe20000010100 */
[----:B------:R-:W0:Y:S01]  /*1ed0*/  @P1 MUFU.RSQ R25, R53 ;  /* 0x0000003500191308 */ /* 0x000e220000001400 */
[----:B------:R-:W-:Y:S01]  /*1ee0*/  ISETP.GE.U32.AND P1, PT, R40, c[0x0][0x1c8], PT ;  /* 0x0000720028007a0c */ /* 0x000fe20003f26070 */
[C---:B------:R-:W-:Y:S02]  /*1ef0*/  FADD.FTZ R12, -R24.reuse, R16 ;  /* 0x00000010180c7221 */ /* 0x040fe40000010100 */
[C---:B------:R-:W-:Y:S01]  /*1f00*/  FADD.FTZ R13, -R24.reuse, R17 ;  /* 0x00000011180d7221 */ /* 0x040fe20000010100 */
[----:B------:R-:W-:Y:S01]  /*1f10*/  ISETP.GE.AND.EX P1, PT, R43, c[0x0][0x1cc], PT, P1 ;  /* 0x000073002b007a0c */ /* 0x000fe20003f26310 */
[C---:B------:R-:W-:Y:S02]  /*1f20*/  FADD.FTZ R18, -R24.reuse, R18 ;  /* 0x0000001218127221 */ /* 0x040fe40000010100 */
[----:B------:R-:W-:Y:S01]  /*1f30*/  FADD.FTZ R19, -R24, R19 ;  /* 0x0000001318137221 */ /* 0x000fe20000010100 */
[----:B------:R-:W-:Y:S01]  /*1f40*/  ISETP.GT.U32.OR P1, PT, R51, 0x22f, P1 ;  /* 0x0000022f3300780c */ /* 0x000fe20000f24470 */
[----:B0-----:R-:W-:-:S02]  /*1f50*/  FMUL.FTZ R14, R30, R25 ;  /* 0x000000191e0e7220 */ /* 0x001fc40000410000 */
        /* <DEDUP_REMOVED lines=28> */
.L_x_4498:
        /* <DEDUP_REMOVED lines=11> */
.L_x_4500:
[----:B------:R-:W-:Y:S05]  /*21d0*/  BSYNC B0 ;  /* 0x0000000000007941 */ /* 0x000fea0003800000 */
.L_x_4499:
        /* <DEDUP_REMOVED lines=13> */
.L_x_4501:
[----:B------:R-:W-:Y:S01]  /*22b0*/  BSSY B0, `(.L_x_4502) ;  /* 0x000000b000007945 */ /* 0x000fe20003800000 */
[----:B------:R-:W-:Y:S05]  /*22c0*/  @P1 BRA `(.L_x_4503) ;  /* 0x0000009000001947 */ /* 0x000fea0003800000 */
        /* <DEDUP_REMOVED lines=9> */
.L_x_4503:
[----:B------:R-:W-:Y:S05]  /*2360*/  BSYNC B0 ;  /* 0x0000000000007941 */ /* 0x000fea0003800000 */
.L_x_4502:
        /* <DEDUP_REMOVED lines=13> */
.L_x_4504:
        /* <DEDUP_REMOVED lines=11> */
.L_x_4506:
[----:B------:R-:W-:Y:S05]  /*24f0*/  BSYNC B0 ;  /* 0x0000000000007941 */ /* 0x000fea0003800000 */
.L_x_4505:
        /* <DEDUP_REMOVED lines=36> */
.L_x_4507:
        /* <DEDUP_REMOVED lines=11> */
.L_x_4509:
[----:B------:R-:W-:Y:S05]  /*27f0*/  BSYNC B0 ;  /* 0x0000000000007941 */ /* 0x000fea0003800000 */
.L_x_4508:
        /* <DEDUP_REMOVED lines=11> */
.L_x_4510:
        /* <DEDUP_REMOVED lines=11> */
.L_x_4512:
[----:B------:R-:W-:Y:S05]  /*2960*/  BSYNC B0 ;  /* 0x0000000000007941 */ /* 0x000fea0003800000 */
.L_x_4511:
        /* <DEDUP_REMOVED lines=11> */
.L_x_4513:
        /* <DEDUP_REMOVED lines=11> */
.L_x_4515:
[----:B------:R-:W-:Y:S05]  /*2ad0*/  BSYNC B0 ;  /* 0x0000000000007941 */ /* 0x000fea0003800000 */
.L_x_4514:
        /* <DEDUP_REMOVED lines=11> */
.L_x_4516:
        /* <DEDUP_REMOVED lines=11> */
.L_x_4518:
[----:B------:R-:W-:Y:S05]  /*2c40*/  BSYNC B0 ;  /* 0x0000000000007941 */ /* 0x000fea0003800000 */
.L_x_4517:
        /* <DEDUP_REMOVED lines=11> */
.L_x_4519:
[----:B------:R-:W-:Y:S01]  /*2d00*/  BSSY B0, `(.L_x_4520) ;  /* 0x000000a000007945 */ /* 0x000fe20003800000 */
[----:B------:R-:W-:Y:S05]  /*2d10*/  @P4 BRA `(.L_x_4521) ;  /* 0x0000008000004947 */ /* 0x000fea0003800000 */
[----:B------:R-:W-:Y:S01]  /*2d20*/  MOV R3, R5 ;  /* 0x0000000500037202 */ /* 0x000fe20000000f00 */
[----:B------:R-:W-:-:S04]  /*2d30*/  IMAD R45, R45, c[0x0][0x1c0], RZ ;  /* 0x000070002d2d7a24 */ /* 0x000fc800078e02ff */
[----:B------:R-:W-:-:S04]  /*2d40*/  IMAD.WIDE.U32 R4, R34, c[0x0][0x1c0], R2 ;  /* 0x0000700022047a25 */ /* 0x000fc800078e0002 */
[----:B------:R-:W-:Y:S01]  /*2d50*/  IMAD R45, R34, c[0x0][0x1c4], R45 ;  /* 0x00007100222d7a24 */ /* 0x000fe200078e022d */
[----:B------:R-:W-:-:S04]  /*2d60*/  LEA R2, P1, R4, c[0x0][0x160], 0x2 ;  /* 0x0000580004027a11 */ /* 0x000fc800078210ff */
[----:B------:R-:W-:-:S04]  /*2d70*/  IADD3 R45, R5, R45, RZ ;  /* 0x0000002d052d7210 */ /* 0x000fc80007ffe0ff */
[----:B------:R-:W-:-:S05]  /*2d80*/  LEA.HI.X R3, R4, c[0x0][0x164], R45, 0x2, P1 ;  /* 0x0000590004037a11 */ /* 0x000fca00008f142d */
[----:B------:R1:W-:Y:S02]  /*2d90*/  STG.E.64 [R2.64], R24 ;  /* 0x0000001802007986 */ /* 0x0003e4000c101b06 */
.L_x_4521:
[----:B------:R-:W-:Y:S05]  /*2da0*/  BSYNC B0 ;  /* 0x0000000000007941 */ /* 0x000fea0003800000 */
.L_x_4520:
[----:B------:R-:W-:Y:S02]  /*2db0*/  IADD3 R29, R29, c[0x0][0x10], RZ ;  /* 0x000004001d1d7a10 */ /* 0x000fe40007ffe0ff */
[----:B------:R-:W-:Y:S02]  /*2dc0*/  IADD3 R0, R0, 0x1, RZ ;  /* 0x0000000100007810 */ /* 0x000fe40007ffe0ff */
[----:B------:R-:W-:-:S13]  /*2dd0*/  ISETP.GE.AND P1, PT, R29, UR4, PT ;  /* 0x000000041d007c0c */ /* 0x000fda000bf26270 */
[----:B------:R-:W-:Y:S01]  /*2de0*/  @P1 CALL.REL.NOINC `(.L_x_4522) ;  /* 0x0000001000001944 */ /* 0x000fe20003c00000 */
[----:B------:R-:W-:Y:S05]  /*2df0*/  BRA `(.L_x_4523) ;  /* 0xffffd42000007947 */ /* 0x000fea000383ffff */
.L_x_4522:
[----:B------:R-:W-:Y:S05]  /*2e00*/  EXIT ;  /* 0x000000000000794d */ /* 0x000fea0003800000 */
.L_x_4524:
        /* <DEDUP_REMOVED lines=15> */
.L_x_5211:


//--------------------- .text._Z35group_norm_nhwc_fwd_one_pass_kernelI11Fp32IOFp32WLi256ELi70ELi560EEv26Group_norm_nhwc_fwd_params --------------------------
	.section	.text._Z35group_norm_nhwc_fwd_one_pass_kernelI11Fp32IOFp32WLi256ELi70ELi560EEv26Group_norm_nhwc_fwd_params,"ax",@progbits
	.sectioninfo	@"SHI_REGISTERS=96"
	.align	128
        .global         _Z35group_norm_nhwc_fwd_one_pass_kernelI11Fp32IOFp32WLi256ELi70ELi560EEv26Group_norm_nhwc_fwd_params
        .type           _Z35group_norm_nhwc_fwd_one_pass_kernelI11Fp32IOFp32WLi256ELi70ELi560EEv26Group_norm_nhwc_fwd_params,@function
        .size           _Z35group_norm_nhwc_fwd_one_pass_kernelI11Fp32IOFp32WLi256ELi70ELi560EEv26Group_norm_nhwc_fwd_params,(.L_x_5212 - _Z35group_norm_nhwc_fwd_one_pass_kernelI11Fp32IOFp32WLi256ELi70ELi560EEv26Group_norm_nhwc_fwd_params)
        .other          _Z35group_norm_nhwc_fwd_one_pass_kernelI11Fp32IOFp32WLi256ELi70ELi560EEv26Group_norm_nhwc_fwd_params,@"STO_CUDA_ENTRY STV_DEFAULT"
_Z35group_norm_nhwc_fwd_one_pass_kernelI11Fp32IOFp32WLi256ELi70ELi560EEv26Group_norm_nhwc_fwd_params:
.text._Z35group_norm_nhwc_fwd_one_pass_kernelI11Fp32IOFp32WLi256ELi70ELi560EEv26Group_norm_nhwc_fwd_params:
        /* <DEDUP_REMOVED lines=42> */
.L_x_4583:
[----:B0-----:R-:W-:Y:S02]  /*02a0*/  IABS R14, c[0x0][0x1d8] ;  /* 0x00007600000e7a13 */ /* 0x001fe40000000000 */
[----:B------:R-:W-:Y:S02]  /*02b0*/  IABS R16, R86 ;  /* 0x0000005600107213 */ /* 0x000fe40000000000 */
[----:B------:R-:W0:Y:S01]  /*02c0*/  I2F.RP R11, R14 ;  /* 0x0000000e000b7306 */ /* 0x000e220000209400 */
[----:B------:R-:W-:-:S02]  /*02d0*/  ISETP.GE.U32.AND P4, PT, R82, c[0x0][0x1c8], PT ;  /* 0x0000720052007a0c */ /* 0x000fc40003f86070 */
[----:B------:R-:W-:-:S05]  /*02e0*/  ISETP.GE.U32.AND P5, PT, R80, c[0x0][0x1c8], PT ;  /* 0x0000720050007a0c */ /* 0x000fca0003fa6070 */
        /* <DEDUP_REMOVED lines=15> */
[----:B------:R-:W-:Y:S01]  /*03e0*/  ISETP.GE.U32.AND P1, PT, R11, R14, PT ;  /* 0x0000000e0b00720c */ /* 0x000fe20003f26070 */
[----:B------:R-:W-:Y:S01]  /*03f0*/  @P0 IMAD R14, R5, c[0x0][0x1c0], RZ ;  /* 0x00007000050e0a24 */ /* 0x000fe200078e02ff */
[----:B------:R-:W-:Y:S02]  /*0400*/  LOP3.LUT R11, R86, c[0x0][0x1d8], RZ, 0x3c, !PT ;  /* 0x00007600560b7a12 */ /* 0x000fe400078e3cff */
[----:B------:R-:W-:Y:S02]  /*0410*/  ISETP.NE.AND P2, PT, RZ, c[0x0][0x1d8], PT ;  /* 0x00007600ff007a0c */ /* 0x000fe40003f45270 */
[----:B------:R-:W-:-:S07]  /*0420*/  ISETP.GE.AND P3, PT, R11, RZ, PT ;  /* 0x000000ff0b00720c */ /* 0x000fce0003f66270 */
[----:B------:R-:W-:-:S06]  /*0430*/  @P1 IADD3 R13, R13, 0x1, RZ ;  /* 0x000000010d0d1810 */ /* 0x000fcc0007ffe0ff */
[----:B------:R-:W-:Y:S02]  /*0440*/  @!P3 IADD3 R13, -R13, RZ, RZ ;  /* 0x000000ff0d0db210 */ /* 0x000fe40007ffe1ff */
[----:B------:R-:W-:Y:S02]  /*0450*/  @!P2 LOP3.LUT R13, RZ, c[0x0][0x1d8], RZ, 0x33, !PT ;  /* 0x00007600ff0daa12 */ /* 0x000fe400078e33ff */
[----:B------:R-:W-:Y:S02]  /*0460*/  ISETP.GE.U32.AND P2, PT, R81, c[0x0][0x1c8], PT ;  /* 0x0000720051007a0c */ /* 0x000fe40003f46070 */
[----:B------:R-:W-:Y:S02]  /*0470*/  IADD3 R11, -R13, RZ, RZ ;  /* 0x000000ff0d0b7210 */ /* 0x000fe40007ffe1ff */
[----:B------:R-:W-:-:S03]  /*0480*/  ISETP.GE.U32.AND P3, PT, R79, c[0x0][0x1c8], PT ;  /* 0x000072004f007a0c */ /* 0x000fc60003f66070 */
[----:B------:R-:W-:Y:S01]  /*0490*/  IMAD R88, R11, c[0x0][0x1d8], R86 ;  /* 0x000076000b587a24 */ /* 0x000fe200078e0256 */
[----:B------:R-:W-:-:S03]  /*04a0*/  SHF.R.S32.HI R11, RZ, 0x1f, R13 ;  /* 0x0000001fff0b7819 */ /* 0x000fc6000001140d */
[----:B------:R-:W-:Y:S02]  /*04b0*/  IMAD R88, R88, 0x46, RZ ;  /* 0x0000004658587824 */ /* 0x000fe400078e02ff */
[----:B------:R-:W-:Y:S01]  /*04c0*/  IMAD R12, R11, c[0x0][0x1d0], RZ ;  /* 0x000074000b0c7a24 */ /* 0x000fe200078e02ff */
[----:B------:R-:W-:Y:S02]  /*04d0*/  SHF.R.S32.HI R11, RZ, 0x1f, R83 ;  /* 0x0000001fff0b7819 */ /* 0x000fe40000011453 */
[----:B------:R-:W-:Y:S01]  /*04e0*/  IADD3 R90, P1, R87, R88, RZ ;  /* 0x00000058575a7210 */ /* 0x000fe20007f3e0ff */
[----:B------:R-:W-:Y:S01]  /*04f0*/  IMAD R93, R13, c[0x0][0x1d4], R12 ;  /* 0x000075000d5d7a24 */ /* 0x000fe200078e020c */
[----:B------:R-:W-:Y:S02]  /*0500*/  SHF.R.S32.HI R12, RZ, 0x1f, R82 ;  /* 0x0000001fff0c7819 */ /* 0x000fe40000011452 */
[----:B------:R-:W-:Y:S01]  /*0510*/  LEA.HI.X.SX32 R91, R88, R15, 0x1, P1 ;  /* 0x0000000f585b7211 */ /* 0x000fe200008f0eff */
[----:B------:R-:W-:Y:S01]  /*0520*/  @P0 IMAD R15, R85, c[0x0][0x1c4], R14 ;  /* 0x00007100550f0a24 */ /* 0x000fe200078e020e */
[----:B------:R-:W-:-:S02]  /*0530*/  ISETP.GE.U32.AND P1, PT, R83, c[0x0][0x1c8], PT ;  /* 0x0000720053007a0c */ /* 0x000fc40003f26070 */
[----:B------:R-:W-:Y:S01]  /*0540*/  ISETP.GE.AND.EX P4, PT, R12, c[0x0][0x1cc], PT, P4 ;  /* 0x000073000c007a0c */ /* 0x000fe20003f86340 */
[----:B------:R-:W-:Y:S01]  /*0550*/  IMAD.WIDE.U32 R90, R13, c[0x0][0x1d0], R90 ;  /* 0x000074000d5a7a25 */ /* 0x000fe200078e005a */
[----:B------:R-:W-:Y:S02]  /*0560*/  ISETP.GE.AND.EX P1, PT, R11, c[0x0][0x1cc], PT, P1 ;  /* 0x000073000b007a0c */ /* 0x000fe40003f26310 */
[C---:B------:R-:W-:Y:S02]  /*0570*/  ISETP.GT.U32.OR P4, PT, R0.reuse, 0x22f, P4 ;  /* 0x0000022f0000780c */ /* 0x040fe40002784470 */
[----:B------:R-:W-:Y:S02]  /*0580*/  IADD3 R93, R91, R93, RZ ;  /* 0x0000005d5b5d7210 */ /* 0x000fe40007ffe0ff */
[----:B------:R-:W-:Y:S02]  /*0590*/  @P0 MOV R92, R90 ;  /* 0x0000005a005c0202 */ /* 0x000fe40000000f00 */
[----:B------:R-:W-:-:S02]  /*05a0*/  ISETP.GT.U32.OR P1, PT, R0, 0x22f, P1 ;  /* 0x0000022f0000780c */ /* 0x000fc40000f24470 */
[----:B------:R-:W-:Y:S01]  /*05b0*/  SHF.R.S32.HI R13, RZ, 0x1f, R81 ;  /* 0x0000001fff0d7819 */ /* 0x000fe20000011451 */
[----:B------:R-:W-:Y:S01]  /*05c0*/  @P0 IMAD.WIDE.U32 R16, R85, c[0x0][0x1c0], R92 ;  /* 0x0000700055100a25 */ /* 0x000fe200078e005c */
[----:B------:R-:W-:Y:S02]  /*05d0*/  SHF.R.S32.HI R14, RZ, 0x1f, R80 ;  /* 0x0000001fff0e7819 */ /* 0x000fe40000011450 */
[----:B------:R-:W-:Y:S01]  /*05e0*/  ISETP.GE.AND.EX P2, PT, R13, c[0x0][0x1cc], PT, P2 ;  /* 0x000073000d007a0c */ /* 0x000fe20003f46320 */
[----:B------:R-:W-:Y:S01]  /*05f0*/  @!P4 IMAD R19, R12, c[0x0][0x1c0], RZ ;  /* 0x000070000c13ca24 */ /* 0x000fe200078e02ff */
[----:B------:R-:W-:Y:S02]  /*0600*/  @P0 IADD3 R17, R17, R15, RZ ;  /* 0x0000000f11110210 */ /* 0x000fe40007ffe0ff */
[----:B------:R-:W-:Y:S01]  /*0610*/  @P0 LEA R36, P6, R16, c[0x0][0x170], 0x2 ;  /* 0x00005c0010240a11 */ /* 0x000fe200078c10ff */
[----:B------:R-:W-:Y:S01]  /*0620*/  @!P4 IMAD R23, R82, c[0x0][0x1c4], R19 ;  /* 0x000071005217ca24 */ /* 0x000fe200078e0213 */
[----:B------:R-:W-:-:S02]  /*0630*/  ISETP.GT.U32.OR P2, PT, R0, 0x22f, P2 ;  /* 0x0000022f0000780c */ /* 0x000fc40001744470 */
[----:B------:R-:W-:Y:S01]  /*0640*/  @P0 LEA.HI.X R37, R16, c[0x0][0x174], R17, 0x2, P6 ;  /* 0x00005d0010250a11 */ /* 0x000fe200030f1411 */
[----:B------:R-:W-:Y:S01]  /*0650*/  @!P1 IMAD R16, R11, c[0x0][0x1c0], RZ ;  /* 0x000070000b109a24 */ /* 0x000fe200078e02ff */
[-C--:B------:R-:W-:Y:S02]  /*0660*/  @!P1 MOV R17, R93.reuse ;  /* 0x0000005d00119202 */ /* 0x080fe40000000f00 */
[----:B------:R-:W-:Y:S01]  /*0670*/  ISETP.GE.AND.EX P5, PT, R14, c[0x0][0x1cc], PT, P5 ;  /* 0x000073000e007a0c */ /* 0x000fe20003fa6350 */
[C---:B------:R-:W-:Y:S01]  /*0680*/  @!P1 IMAD R21, R83.reuse, c[0x0][0x1c4], R16 ;  /* 0x0000710053159a24 */ /* 0x040fe200078e0210 */
[-C--:B------:R-:W-:Y:S02]  /*0690*/  @!P1 MOV R16, R90.reuse ;  /* 0x0000005a00109202 */ /* 0x080fe40000000f00 */
[----:B------:R-:W-:Y:S02]  /*06a0*/  @!P4 MOV R18, R90 ;  /* 0x0000005a0012c202 */ /* 0x000fe40000000f00 */
[----:B------:R-:W-:Y:S01]  /*06b0*/  @!P4 MOV R19, R93 ;  /* 0x0000005d0013c202 */ /* 0x000fe20000000f00 */
[----:B------:R-:W-:Y:S01]  /*06c0*/  @!P1 IMAD.WIDE.U32 R16, R83, c[0x0][0x1c0], R16 ;  /* 0x0000700053109a25 */ /* 0x000fe200078e0010 */
[----:B------:R-:W-:-:S02]  /*06d0*/  ISETP.GT.U32.OR P5, PT, R0, 0x22f, P5 ;  /* 0x0000022f0000780c */ /* 0x000fc40002fa4470 */
[----:B------:R-:W-:Y:S01]  /*06e0*/  SHF.R.S32.HI R15, RZ, 0x1f, R79 ;  /* 0x0000001fff0f7819 */ /* 0x000fe2000001144f */
[----:B------:R-:W-:Y:S01]  /*06f0*/  @!P4 IMAD.WIDE.U32 R18, R82, c[0x0][0x1c0], R18 ;  /* 0x000070005212ca25 */ /* 0x000fe200078e0012 */
[----:B------:R-:W-:Y:S02]  /*0700*/  @!P1 IADD3 R17, R17, R21, RZ ;  /* 0x0000001511119210 */ /* 0x000fe40007ffe0ff */
[C---:B------:R-:W-:Y:S01]  /*0710*/  @!P1 LEA R24, P6, R16.reuse, c[0x0][0x170], 0x2 ;  /* 0x00005c0010189a11 */ /* 0x040fe200078c10ff */
[----:B------:R-:W-:Y:S01]  /*0720*/  @!P2 IMAD R20, R13, c[0x0][0x1c0], RZ ;  /* 0x000070000d14aa24 */ /* 0x000fe200078e02ff */
[----:B------:R-:W-:Y:S02]  /*0730*/  ISETP.GE.AND.EX P3, PT, R15, c[0x0][0x1cc], PT, P3 ;  /* 0x000073000f007a0c */ /* 0x000fe40003f66330 */
[----:B------:R-:W-:Y:S01]  /*0740*/  @!P1 LEA.HI.X R25, R16, c[0x0][0x174], R17, 0x2, P6 ;  /* 0x00005d0010199a11 */ /* 0x000fe200030f1411 */
[----:B------:R-:W-:Y:S01]  /*0750*/  @!P2 IMAD R21, R81, c[0x0][0x1c4], R20 ;  /* 0x000071005115aa24 */ /* 0x000fe200078e0214 */
[----:B------:R-:W-:-:S02]  /*0760*/  @!P2 MOV R16, R90 ;  /* 0x0000005a0010a202 */ /* 0x000fc40000000f00 */
[----:B------:R-:W-:Y:S02]  /*0770*/  @!P2 MOV R17, R93 ;  /* 0x0000005d0011a202 */ /* 0x000fe40000000f00 */
[----:B------:R-:W-:Y:S02]  /*0780*/  @!P4 IADD3 R19, R19, R23, RZ ;  /* 0x000000171313c210 */ /* 0x000fe40007ffe0ff */
[----:B------:R-:W-:Y:S01]  /*0790*/  @!P4 LEA R26, P6, R18, c[0x0][0x170], 0x2 ;  /* 0x00005c00121aca11 */ /* 0x000fe200078c10ff */
[----:B------:R-:W-:Y:S01]  /*07a0*/  @!P2 IMAD.WIDE.U32 R16, R81, c[0x0][0x1c0], R16 ;  /* 0x000070005110aa25 */ /* 0x000fe200078e0010 */
[----:B------:R-:W-:Y:S02]  /*07b0*/  ISETP.GT.U32.OR P3, PT, R0, 0x22f, P3 ;  /* 0x0000022f0000780c */ /* 0x000fe40001f64470 */
[----:B------:R-:W-:Y:S01]  /*07c0*/  @!P4 LEA.HI.X R27, R18, c[0x0][0x174], R19, 0x2, P6 ;  /* 0x00005d00121bca11 */ /* 0x000fe200030f1413 */
[----:B------:R-:W-:Y:S01]  /*07d0*/  @!P5 IMAD R19, R14, c[0x0][0x1c0], RZ ;  /* 0x000070000e13da24 */ /* 0x000fe200078e02ff */
[----:B------:R-:W-:-:S02]  /*07e0*/  @!P2 IADD3 R17, R17, R21, RZ ;  /* 0x000000151111a210 */ /* 0x000fc40007ffe0ff */
[----:B------:R-:W-:Y:S01]  /*07f0*/  @!P5 MOV R18, R90 ;  /* 0x0000005a0012d202 */ /* 0x000fe20000000f00 */
[----:B------:R-:W-:Y:S01]  /*0800*/  @!P5 IMAD R21, R80, c[0x0][0x1c4], R19 ;  /* 0x000071005015da24 */ /* 0x000fe200078e0213 */
[----:B------:R-:W-:Y:S02]  /*0810*/  @!P5 MOV R19, R93 ;  /* 0x0000005d0013d202 */ /* 0x000fe40000000f00 */
[----:B------:R-:W-:-:S03]  /*0820*/  @!P2 LEA R32, P6, R16, c[0x0][0x170], 0x2 ;  /* 0x00005c001020aa11 */ /* 0x000fc600078c10ff */
[----:B------:R-:W-:Y:S01]  /*0830*/  @!P5 IMAD.WIDE.U32 R18, R80, c[0x0][0x1c0], R18 ;  /* 0x000070005012da25 */ /* 0x000fe200078e0012 */
[----:B------:R-:W-:Y:S02]  /*0840*/  @!P2 LEA.HI.X R33, R16, c[0x0][0x174], R17, 0x2, P6 ;  /* 0x00005d001021aa11 */ /* 0x000fe400030f1411 */
[----:B------:R-:W-:Y:S01]  /*0850*/  @!P3 MOV R16, R90 ;  /* 0x0000005a0010b202 */ /* 0x000fe20000000f00 */
[----:B------:R-:W-:Y:S01]  /*0860*/  @!P3 IMAD R20, R15, c[0x0][0x1c0], RZ ;  /* 0x000070000f14ba24 */ /* 0x000fe200078e02ff */
[----:B------:R-:W-:Y:S02]  /*0870*/  @!P3 MOV R17, R93 ;  /* 0x0000005d0011b202 */ /* 0x000fe40000000f00 */
[----:B------:R-:W-:Y:S01]  /*0880*/  @!P5 IADD3 R19, R19, R21, RZ ;  /* 0x000000151313d210 */ /* 0x000fe20007ffe0ff */
[C---:B------:R-:W-:Y:S01]  /*0890*/  @!P3 IMAD R23, R79.reuse, c[0x0][0x1c4], R20 ;  /* 0x000071004f17ba24 */ /* 0x040fe200078e0214 */
[----:B------:R-:W-:Y:S01]  /*08a0*/  @!P5 LEA R30, P6, R18, c[0x0][0x170], 0x2 ;  /* 0x00005c00121eda11 */ /* 0x000fe200078c10ff */
[----:B------:R-:W-:Y:S01]  /*08b0*/  CS2R R20, SRZ ;  /* 0x0000000000147805 */ /* 0x000fe2000001ff00 */
[----:B------:R-:W-:-:S02]  /*08c0*/  @!P3 IMAD.WIDE.U32 R16, R79, c[0x0][0x1c0], R16 ;  /* 0x000070004f10ba25 */ /* 0x000fc400078e0010 */
[----:B------:R-:W-:Y:S02]  /*08d0*/  @!P5 LEA.HI.X R31, R18, c[0x0][0x174], R19, 0x2, P6 ;  /* 0x00005d00121fda11 */ /* 0x000fe400030f1413 */
[----:B------:R-:W-:Y:S01]  /*08e0*/  SHF.R.S32.HI R64, RZ, 0x1f, R78 ;  /* 0x0000001fff407819 */ /* 0x000fe2000001144e */
[----:B------:R0:W2:Y:S01]  /*08f0*/  @!P2 LDG.E.64 R20, [R32.64] ;  /* 0x000000062014a981 */ /* 0x0000a2000c1e1b00 */
[----:B------:R-:W-:Y:S01]  /*0900*/  @!P3 IADD3 R17, R17, R23, RZ ;  /* 0x000000171111b210 */ /* 0x000fe20007ffe0ff */
[----:B------:R-:W-:Y:S01]  /*0910*/  CS2R R18, SRZ ;  /* 0x0000000000127805 */ /* 0x000fe2000001ff00 */
[----:B------:R-:W-:Y:S02]  /*0920*/  @!P3 LEA R28, P6, R16, c[0x0][0x170], 0x2 ;  /* 0x00005c00101cba11 */ /* 0x000fe400078c10ff */
[----:B------:R-:W-:Y:S02]  /*0930*/  ISETP.GE.U32.AND P2, PT, R78, c[0x0][0x1c8], PT ;  /* 0x000072004e007a0c */ /* 0x000fe40003f46070 */
[----:B------:R-:W-:Y:S01]  /*0940*/  @!P3 LEA.HI.X R29, R16, c[0x0][0x174], R17, 0x2, P6 ;  /* 0x00005d00101dba11 */ /* 0x000fe200030f1411 */
[----:B------:R1:W3:Y:S01]  /*0950*/  @!P4 LDG.E.64 R18, [R26.64] ;  /* 0x000000061a12c981 */ /* 0x0002e2000c1e1b00 */
[----:B------:R-:W-:Y:S01]  /*0960*/  CS2R R16, SRZ ;  /* 0x0000000000107805 */ /* 0x000fe2000001ff00 */
[----:B------:R-:W-:-:S04]  /*0970*/  ISETP.GE.AND.EX P2, PT, R64, c[0x0][0x1cc], PT, P2 ;  /* 0x0000730040007a0c */ /* 0x000fc80003f46320 */
[----:B------:R-:W-:Y:S01]  /*0980*/  ISETP.GT.U32.OR P2, PT, R0, 0x22f, P2 ;  /* 0x0000022f0000780c */ /* 0x000fe20001744470 */
[----:B------:R4:W5:Y:S01]  /*0990*/  @!P1 LDG.E.64 R16, [R24.64] ;  /* 0x0000000618109981 */ /* 0x000962000c1e1b00 */
[----:B------:R-:W-:Y:S02]  /*09a0*/  ISETP.GE.U32.AND P1, PT, R77, c[0x0][0x1c8], PT ;  /* 0x000072004d007a0c */ /* 0x000fe40003f26070 */
[----:B------:R-:W-:-:S04]  /*09b0*/  SHF.R.S32.HI R65, RZ, 0x1f, R77 ;  /* 0x0000001fff417819 */ /* 0x000fc8000001144d */
[----:B------:R-:W-:Y:S02]  /*09c0*/  ISETP.GE.AND.EX P1, PT, R65, c[0x0][0x1cc], PT, P1 ;  /* 0x0000730041007a0c */ /* 0x000fe40003f26310 */
[----:B------:R-:W-:Y:S02]  /*09d0*/  ISETP.GE.U32.AND P4, PT, R76, c[0x0][0x1c8], PT ;  /* 0x000072004c007a0c */ /* 0x000fe40003f86070 */
[----:B------:R-:W-:Y:S01]  /*09e0*/  ISETP.GT.U32.OR P1, PT, R0, 0x22f, P1 ;  /* 0x0000022f0000780c */ /* 0x000fe20000f24470 */
[----:B----4-:R-:W-:Y:S01]  /*09f0*/  @!P2 IMAD R25, R64, c[0x0][0x1c0], RZ ;  /* 0x000070004019aa24 */ /* 0x010fe200078e02ff */
[----:B------:R-:W-:Y:S01]  /*0a00*/  SHF.R.S32.HI R66, RZ, 0x1f, R76 ;  /* 0x0000001fff427819 */ /* 0x000fe2000001144c */
[----:B------:R-:W-:Y:S01]  /*0a10*/  CS2R R22, SRZ ;  /* 0x0000000000167805 */ /* 0x000fe2000001ff00 */
[----:B------:R-:W-:Y:S01]  /*0a20*/  @!P2 MOV R24, R90 ;  /* 0x0000005a0018a202 */ /* 0x000fe20000000f00 */
[----:B-1----:R-:W-:Y:S01]  /*0a30*/  @!P2 IMAD R27, R78, c[0x0][0x1c4], R25 ;  /* 0x000071004e1baa24 */ /* 0x002fe200078e0219 */
[----:B------:R-:W-:-:S02]  /*0a40*/  ISETP.GE.AND.EX P4, PT, R66, c[0x0][0x1cc], PT, P4 ;  /* 0x0000730042007a0c */ /* 0x000fc40003f86340 */
[----:B------:R-:W-:Y:S02]  /*0a50*/  @!P2 MOV R25, R93 ;  /* 0x0000005d0019a202 */ /* 0x000fe40000000f00 */
[----:B------:R-:W-:Y:S01]  /*0a60*/  SHF.R.S32.HI R67, RZ, 0x1f, R75 ;  /* 0x0000001fff437819 */ /* 0x000fe2000001144b */
[----:B------:R-:W-:Y:S01]  /*0a70*/  CS2R R40, SRZ ;  /* 0x0000000000287805 */ /* 0x000fe2000001ff00 */
[----:B------:R-:W-:Y:S01]  /*0a80*/  ISETP.GE.U32.AND P6, PT, R75, c[0x0][0x1c8], PT ;  /* 0x000072004b007a0c */ /* 0x000fe20003fc6070 */
[----:B------:R1:W4:Y:S01]  /*0a90*/  @!P5 LDG.E.64 R22, [R30.64] ;  /* 0x000000061e16d981 */ /* 0x000322000c1e1b00 */
[----:B------:R-:W-:Y:S01]  /*0aa0*/  ISETP.GT.U32.OR P4, PT, R0, 0x22f, P4 ;  /* 0x0000022f0000780c */ /* 0x000fe20002784470 */
[----:B------:R-:W-:Y:S01]  /*0ab0*/  @!P2 IMAD.WIDE.U32 R24, R78, c[0x0][0x1c0], R24 ;  /* 0x000070004e18aa25 */ /* 0x000fe200078e0018 */
[----:B------:R-:W-:Y:S01]  /*0ac0*/  ISETP.GE.AND.EX P6, PT, R67, c[0x0][0x1cc], PT, P6 ;  /* 0x0000730043007a0c */ /* 0x000fe20003fc6360 */
[----:B------:R0:W4:Y:S01]  /*0ad0*/  @!P3 LDG.E.64 R40, [R28.64] ;  /* 0x000000061c28b981 */ /* 0x000122000c1e1b00 */
[----:B------:R-:W-:Y:S01]  /*0ae0*/  ISETP.GE.U32.AND P5, PT, R74, c[0x0][0x1c8], PT ;  /* 0x000072004a007a0c */ /* 0x000fe20003fa6070 */
[----:B------:R-:W-:Y:S01]  /*0af0*/  @!P1 IMAD R26, R65, c[0x0][0x1c0], RZ ;  /* 0x00007000411a9a24 */ /* 0x000fe200078e02ff */
[----:B------:R-:W-:-:S02]  /*0b00*/  SHF.R.S32.HI R68, RZ, 0x1f, R74 ;  /* 0x0000001fff447819 */ /* 0x000fc4000001144a */
[----:B------:R-:W-:Y:S01]  /*0b10*/  ISETP.GT.U32.OR P6, PT, R0, 0x22f, P6 ;  /* 0x0000022f0000780c */ /* 0x000fe200037c4470 */
[----:B-1----:R-:W-:Y:S01]  /*0b20*/  @!P1 IMAD R31, R77, c[0x0][0x1c4], R26 ;  /* 0x000071004d1f9a24 */ /* 0x002fe200078e021a */
[----:B------:R-:W-:Y:S02]  /*0b30*/  ISETP.GE.AND.EX P5, PT, R68, c[0x0][0x1cc], PT, P5 ;  /* 0x0000730044007a0c */ /* 0x000fe40003fa6350 */
[----:B------:R-:W-:Y:S02]  /*0b40*/  @!P2 IADD3 R25, R25, R27, RZ ;  /* 0x0000001b1919a210 */ /* 0x000fe40007ffe0ff */
[----:B------:R-:W-:Y:S02]  /*0b50*/  @!P2 LEA R34, P3, R24, c[0x0][0x170], 0x2 ;  /* 0x00005c001822aa11 */ /* 0x000fe400078610ff */
[----:B------:R-:W-:Y:S02]  /*0b60*/  @!P1 MOV R26, R90 ;  /* 0x0000005a001a9202 */ /* 0x000fe40000000f00 */
[----:B------:R-:W-:-:S02]  /*0b70*/  @!P1 MOV R27, R93 ;  /* 0x0000005d001b9202 */ /* 0x000fc40000000f00 */
[----:B------:R-:W-:Y:S02]  /*0b80*/  ISETP.GT.U32.OR P5, PT, R0, 0x22f, P5 ;  /* 0x0000022f0000780c */ /* 0x000fe40002fa4470 */
[----:B------:R-:W-:Y:S01]  /*0b90*/  @!P2 LEA.HI.X R35, R24, c[0x0][0x174], R25, 0x2, P3 ;  /* 0x00005d001823aa11 */ /* 0x000fe200018f1419 */
[----:B------:R-:W-:Y:S01]  /*0ba0*/  @!P1 IMAD.WIDE.U32 R26, R77, c[0x0][0x1c0], R26 ;  /* 0x000070004d1a9a25 */ /* 0x000fe200078e001a */
[----:B------:R-:W-:Y:S02]  /*0bb0*/  @!P4 MOV R24, R90 ;  /* 0x0000005a0018c202 */ /* 0x000fe40000000f00 */
[----:B------:R-:W-:Y:S01]  /*0bc0*/  @!P4 MOV R25, R93 ;  /* 0x0000005d0019c202 */ /* 0x000fe20000000f00 */
[----:B0-----:R-:W-:Y:S01]  /*0bd0*/  @!P4 IMAD R33, R66, c[0x0][0x1c0], RZ ;  /* 0x000070004221ca24 */ /* 0x001fe200078e02ff */
[----:B------:R-:W-:Y:S01]  /*0be0*/  @!P1 IADD3 R27, R27, R31, RZ ;  /* 0x0000001f1b1b9210 */ /* 0x000fe20007ffe0ff */
[----:B------:R-:W-:Y:S01]  /*0bf0*/  @!P6 IMAD R32, R67, c[0x0][0x1c0], RZ ;  /* 0x000070004320ea24 */ /* 0x000fe200078e02ff */
[----:B------:R-:W-:Y:S01]  /*0c00*/  @!P1 LEA R30, P3, R26, c[0x0][0x170], 0x2 ;  /* 0x00005c001a1e9a11 */ /* 0x000fe200078610ff */
[----:B------:R-:W-:-:S02]  /*0c10*/  @!P4 IMAD R33, R76, c[0x0][0x1c4], R33 ;  /* 0x000071004c21ca24 */ /* 0x000fc400078e0221 */
[----:B------:R-:W-:Y:S01]  /*0c20*/  @!P4 IMAD.WIDE.U32 R24, R76, c[0x0][0x1c0], R24 ;  /* 0x000070004c18ca25 */ /* 0x000fe200078e0018 */
[----:B------:R-:W-:Y:S02]  /*0c30*/  @!P1 LEA.HI.X R31, R26, c[0x0][0x174], R27, 0x2, P3 ;  /* 0x00005d001a1f9a11 */ /* 0x000fe400018f141b */
[-C--:B------:R-:W-:Y:S01]  /*0c40*/  @!P6 MOV R26, R90.reuse ;  /* 0x0000005a001ae202 */ /* 0x080fe20000000f00 */
[----:B------:R-:W-:Y:S01]  /*0c50*/  @!P6 IMAD R39, R75, c[0x0][0x1c4], R32 ;  /* 0x000071004b27ea24 */ /* 0x000fe200078e0220 */
[----:B------:R-:W-:Y:S02]  /*0c60*/  @!P4 IADD3 R25, R25, R33, RZ ;  /* 0x000000211919c210 */ /* 0x000fe40007ffe0ff */
[-C--:B------:R-:W-:Y:S01]  /*0c70*/  @!P6 MOV R27, R93.reuse ;  /* 0x0000005d001be202 */ /* 0x080fe20000000f00 */
[----:B------:R-:W-:Y:S01]  /*0c80*/  @!P5 IMAD R43, R68, c[0x0][0x1c0], RZ ;  /* 0x00007000442bda24 */ /* 0x000fe200078e02ff */
[----:B------:R-:W-:Y:S02]  /*0c90*/  @!P5 MOV R32, R90 ;  /* 0x0000005a0020d202 */ /* 0x000fe40000000f00 */
[----:B------:R-:W-:Y:S01]  /*0ca0*/  @!P5 MOV R33, R93 ;  /* 0x0000005d0021d202 */ /* 0x000fe20000000f00 */
[----:B------:R-:W-:Y:S01]  /*0cb0*/  @!P6 IMAD.WIDE.U32 R26, R75, c[0x0][0x1c0], R26 ;  /* 0x000070004b1aea25 */ /* 0x000fe200078e001a */
[----:B------:R-:W-:-:S03]  /*0cc0*/  @!P4 LEA R28, P3, R24, c[0x0][0x170], 0x2 ;  /* 0x00005c00181cca11 */ /* 0x000fc600078610ff */
[C---:B------:R-:W-:Y:S02]  /*0cd0*/  @!P5 IMAD R45, R74.reuse, c[0x0][0x1c4], R43 ;  /* 0x000071004a2dda24 */ /* 0x040fe400078e022b */
[----:B------:R-:W-:Y:S01]  /*0ce0*/  @!P5 IMAD.WIDE.U32 R32, R74, c[0x0][0x1c0], R32 ;  /* 0x000070004a20da25 */ /* 0x000fe200078e0020 */
[----:B------:R-:W-:Y:S02]  /*0cf0*/  @!P4 LEA.HI.X R29, R24, c[0x0][0x174], R25, 0x2, P3 ;  /* 0x00005d00181dca11 */ /* 0x000fe400018f1419 */
[----:B------:R-:W-:Y:S02]  /*0d00*/  @!P6 IADD3 R25, R27, R39, RZ ;  /* 0x000000271b19e210 */ /* 0x000fe40007ffe0ff */
[----:B------:R-:W-:Y:S02]  /*0d10*/  @!P5 IADD3 R27, R33, R45, RZ ;  /* 0x0000002d211bd210 */ /* 0x000fe40007ffe0ff */
[----:B------:R-:W-:Y:S01]  /*0d20*/  CS2R R44, SRZ ;  /* 0x00000000002c7805 */ /* 0x000fe2000001ff00 */
[----:B------:R-:W-:-:S05]  /*0d30*/  SHF.R.S32.HI R69, RZ, 0x1f, R6 ;  /* 0x0000001fff457819 */ /* 0x000fca0000011406 */
[----:B------:R0:W4:Y:S01]  /*0d40*/  @!P2 LDG.E.64 R44, [R34.64] ;  /* 0x00000006222ca981 */ /* 0x000122000c1e1b00 */
[----:B------:R-:W-:Y:S01]  /*0d50*/  ISETP.GE.U32.AND P2, PT, R6, c[0x0][0x1c8], PT ;  /* 0x0000720006007a0c */ /* 0x000fe20003f46070 */
[----:B------:R-:W-:-:S03]  /*0d60*/  CS2R R42, SRZ ;  /* 0x00000000002a7805 */ /* 0x000fc6000001ff00 */
[----:B------:R-:W-:Y:S01]  /*0d70*/  ISETP.GE.AND.EX P2, PT, R69, c[0x0][0x1cc], PT, P2 ;  /* 0x0000730045007a0c */ /* 0x000fe20003f46320 */
[----:B------:R-:W-:Y:S01]  /*0d80*/  CS2R R46, SRZ ;  /* 0x00000000002e7805 */ /* 0x000fe2000001ff00 */
[----:B------:R-:W-:Y:S01]  /*0d90*/  @!P6 LEA R24, P3, R26, c[0x0][0x170], 0x2 ;  /* 0x00005c001a18ea11 */ /* 0x000fe200078610ff */
[----:B------:R1:W4:Y:S01]  /*0da0*/  @P0 LDG.E.64 R42, [R36.64] ;  /* 0x00000006242a0981 */ /* 0x000322000c1e1b00 */
[----:B------:R-:W-:Y:S01]  /*0db0*/  ISETP.GT.U32.OR P2, PT, R0, 0x22f, P2 ;  /* 0x0000022f0000780c */ /* 0x000fe20001744470 */
[----:B------:R-:W-:Y:S01]  /*0dc0*/  CS2R R50, SRZ ;  /* 0x0000000000327805 */ /* 0x000fe2000001ff00 */
[----:B------:R-:W-:Y:S01]  /*0dd0*/  SHF.R.S32.HI R70, RZ, 0x1f, R7 ;  /* 0x0000001fff467819 */ /* 0x000fe20000011407 */
[----:B------:R0:W4:Y:S01]  /*0de0*/  @!P1 LDG.E.64 R46, [R30.64] ;  /* 0x000000061e2e9981 */ /* 0x000122000c1e1b00 */
[----:B------:R-:W-:Y:S02]  /*0df0*/  ISETP.GE.U32.AND P1, PT, R7, c[0x0][0x1c8], PT ;  /* 0x0000720007007a0c */ /* 0x000fe40003f26070 */
[----:B------:R-:W-:Y:S01]  /*0e00*/  @!P6 LEA.HI.X R25, R26, c[0x0][0x174], R25, 0x2, P3 ;  /* 0x00005d001a19ea11 */ /* 0x000fe200018f1419 */
[----:B------:R-:W-:Y:S01]  /*0e10*/  CS2R R48, SRZ ;  /* 0x0000000000307805 */ /* 0x000fe2000001ff00 */
[----:B------:R-:W-:-:S02]  /*0e20*/  ISETP.GE.AND.EX P1, PT, R70, c[0x0][0x1cc], PT, P1 ;  /* 0x0000730046007a0c */ /* 0x000fc40003f26310 */
[----:B------:R-:W-:Y:S01]  /*0e30*/  @!P5 LEA R26, P3, R32, c[0x0][0x170], 0x2 ;  /* 0x00005c00201ada11 */ /* 0x000fe200078610ff */
[----:B------:R0:W4:Y:S01]  /*0e40*/  @!P6 LDG.E.64 R50, [R24.64] ;  /* 0x000000061832e981 */ /* 0x000122000c1e1b00 */
[----:B------:R-:W-:Y:S01]  /*0e50*/  ISETP.GT.U32.OR P1, PT, R0, 0x22f, P1 ;  /* 0x0000022f0000780c */ /* 0x000fe20000f24470 */
[----:B------:R-:W-:Y:S01]  /*0e60*/  @!P2 IMAD R33, R69, c[0x0][0x1c0], RZ ;  /* 0x000070004521aa24 */ /* 0x000fe200078e02ff */
[----:B------:R-:W-:Y:S01]  /*0e70*/  @!P5 LEA.HI.X R27, R32, c[0x0][0x174], R27, 0x2, P3 ;  /* 0x00005d00201bda11 */ /* 0x000fe200018f141b */
[----:B------:R1:W4:Y:S01]  /*0e80*/  @!P4 LDG.E.64 R48, [R28.64] ;  /* 0x000000061c30c981 */ /* 0x000322000c1e1b00 */
[----:B------:R-:W-:Y:S02]  /*0e90*/  ISETP.GE.U32.AND P4, PT, R8, c[0x0][0x1c8], PT ;  /* 0x0000720008007a0c */ /* 0x000fe40003f86070 */
[----:B------:R-:W-:Y:S02]  /*0ea0*/  SHF.R.S32.HI R71, RZ, 0x1f, R8 ;  /* 0x0000001fff477819 */ /* 0x000fe40000011408 */
[----:B0-----:R-:W-:-:S02]  /*0eb0*/  @!P2 MOV R24, R90 ;  /* 0x0000005a0018a202 */ /* 0x001fc40000000f00 */
[----:B------:R-:W-:Y:S01]  /*0ec0*/  @!P2 MOV R25, R93 ;  /* 0x0000005d0019a202 */ /* 0x000fe20000000f00 */
[C---:B------:R-:W-:Y:S01]  /*0ed0*/  @!P2 IMAD R33, R6.reuse, c[0x0][0x1c4], R33 ;  /* 0x000071000621aa24 */ /* 0x040fe200078e0221 */
[----:B------:R-:W-:Y:S02]  /*0ee0*/  ISETP.GE.U32.AND P3, PT, R9, c[0x0][0x1c8], PT ;  /* 0x0000720009007a0c */ /* 0x000fe40003f66070 */
[----:B------:R-:W-:Y:S01]  /*0ef0*/  SHF.R.S32.HI R72, RZ, 0x1f, R9 ;  /* 0x0000001fff487819 */ /* 0x000fe20000011409 */
[----:B------:R-:W-:Y:S01]  /*0f00*/  @!P2 IMAD.WIDE.U32 R24, R6, c[0x0][0x1c0], R24 ;  /* 0x000070000618aa25 */ /* 0x000fe200078e0018 */
[----:B------:R-:W-:Y:S02]  /*0f10*/  ISETP.GE.AND.EX P4, PT, R71, c[0x0][0x1cc], PT, P4 ;  /* 0x0000730047007a0c */ /* 0x000fe40003f86340 */
[----:B------:R-:W-:Y:S01]  /*0f20*/  ISETP.GE.AND.EX P3, PT, R72, c[0x0][0x1cc], PT, P3 ;  /* 0x0000730048007a0c */ /* 0x000fe20003f66330 */
[----:B------:R-:W-:Y:S01]  /*0f30*/  CS2R R52, SRZ ;  /* 0x0000000000347805 */ /* 0x000fe2000001ff00 */
[----:B------:R-:W-:-:S02]  /*0f40*/  @!P2 IADD3 R25, R25, R33, RZ ;  /* 0x000000211919a210 */ /* 0x000fc40007ffe0ff */
[----:B------:R-:W-:Y:S02]  /*0f50*/  @!P2 LEA R34, P6, R24, c[0x0][0x170], 0x2 ;  /* 0x00005c001822aa11 */ /* 0x000fe400078c10ff */
[C---:B------:R-:W-:Y:S01]  /*0f60*/  ISETP.GT.U32.OR P4, PT, R0.reuse, 0x22f, P4 ;  /* 0x0000022f0000780c */ /* 0x040fe20002784470 */
[----:B------:R0:W4:Y:S01]  /*0f70*/  @!P5 LDG.E.64 R52, [R26.64] ;  /* 0x000000061a34d981 */ /* 0x000122000c1e1b00 */
[----:B------:R-:W-:Y:S02]  /*0f80*/  ISETP.GT.U32.OR P3, PT, R0, 0x22f, P3 ;  /* 0x0000022f0000780c */ /* 0x000fe40001f64470 */
[----:B------:R-:W-:Y:S01]  /*0f90*/  @!P2 LEA.HI.X R35, R24, c[0x0][0x174], R25, 0x2, P6 ;  /* 0x00005d001823aa11 */ /* 0x000fe200030f1419 */
[----:B------:R-:W-:Y:S01]  /*0fa0*/  @!P1 IMAD R24, R70, c[0x0][0x1c0], RZ ;  /* 0x0000700046189a24 */ /* 0x000fe200078e02ff */
[----:B-1----:R-:W-:Y:S02]  /*0fb0*/  @!P1 MOV R28, R90 ;  /* 0x0000005a001c9202 */ /* 0x002fe40000000f00 */
[----:B------:R-:W-:Y:S01]  /*0fc0*/  @!P1 MOV R29, R93 ;  /* 0x0000005d001d9202 */ /* 0x000fe20000000f00 */
[----:B------:R-:W-:Y:S01]  /*0fd0*/  @!P1 IMAD R25, R7, c[0x0][0x1c4], R24 ;  /* 0x0000710007199a24 */ /* 0x000fe200078e0218 */
[----:B------:R-:W-:-:S02]  /*0fe0*/  ISETP.GE.U32.AND P5, PT, R10, c[0x0][0x1c8], PT ;  /* 0x000072000a007a0c */ /* 0x000fc40003fa6070 */
[----:B------:R-:W-:Y:S01]  /*0ff0*/  SHF.R.S32.HI R73, RZ, 0x1f, R10 ;  /* 0x0000001fff497819 */ /* 0x000fe2000001140a */
[----:B------:R-:W-:Y:S01]  /*1000*/  @!P1 IMAD.WIDE.U32 R28, R7, c[0x0][0x1c0], R28 ;  /* 0x00007000071c9a25 */ /* 0x000fe200078e001c */
[-C--:B0-----:R-:W-:Y:S02]  /*1010*/  @!P4 MOV R26, R90.reuse ;  /* 0x0000005a001ac202 */ /* 0x081fe40000000f00 */
[----:B------:R-:W-:Y:S01]  /*1020*/  ISETP.GE.AND.EX P5, PT, R73, c[0x0][0x1cc], PT, P5 ;  /* 0x0000730049007a0c */ /* 0x000fe20003fa6350 */
[----:B------:R-:W-:Y:S01]  /*1030*/  @!P4 IMAD R31, R71, c[0x0][0x1c0], RZ ;  /* 0x00007000471fca24 */ /* 0x000fe200078e02ff */
[----:B------:R-:W-:Y:S02]  /*1040*/  @!P4 MOV R27, R93 ;  /* 0x0000005d001bc202 */ /* 0x000fe40000000f00 */
[----:B------:R-:W-:Y:S01]  /*1050*/  @!P1 IADD3 R29, R29, R25, RZ ;  /* 0x000000191d1d9210 */ /* 0x000fe20007ffe0ff */
[----:B------:R-:W-:Y:S01]  /*1060*/  @!P3 IMAD R30, R72, c[0x0][0x1c0], RZ ;  /* 0x00007000481eba24 */ /* 0x000fe200078e02ff */
[----:B------:R-:W-:-:S02]  /*1070*/  @!P3 MOV R24, R90 ;  /* 0x0000005a0018b202 */ /* 0x000fc40000000f00 */
[----:B------:R-:W-:Y:S01]  /*1080*/  @!P3 MOV R25, R93 ;  /* 0x0000005d0019b202 */ /* 0x000fe20000000f00 */
[----:B------:R-:W-:Y:S01]  /*1090*/  CS2R R54, SRZ ;  /* 0x0000000000367805 */ /* 0x000fe2000001ff00 */
[----:B------:R-:W-:Y:S01]  /*10a0*/  ISETP.GT.U32.OR P5, PT, R0, 0x22f, P5 ;  /* 0x0000022f0000780c */ /* 0x000fe20002fa4470 */
[----:B------:R-:W-:Y:S01]  /*10b0*/  @!P4 IMAD R31, R8, c[0x0][0x1c4], R31 ;  /* 0x00007100081fca24 */ /* 0x000fe200078e021f */
[----:B------:R-:W-:Y:S01]  /*10c0*/  @!P1 LEA R32, P6, R28, c[0x0][0x170], 0x2 ;  /* 0x00005c001c209a11 */ /* 0x000fe200078c10ff */
[----:B------:R-:W-:Y:S02]  /*10d0*/  @!P4 IMAD.WIDE.U32 R26, R8, c[0x0][0x1c0], R26 ;  /* 0x00007000081aca25 */ /* 0x000fe400078e001a */
[----:B------:R-:W4:Y:S02]  /*10e0*/  @!P2 LDG.E.64 R54, [R34.64] ;  /* 0x000000062236a981 */ /* 0x000f24000c1e1b00 */
[C---:B------:R-:W-:Y:S02]  /*10f0*/  @!P3 IMAD R37, R9.reuse, c[0x0][0x1c4], R30 ;  /* 0x000071000925ba24 */ /* 0x040fe400078e021e */
[----:B------:R-:W-:Y:S01]  /*1100*/  @!P3 IMAD.WIDE.U32 R24, R9, c[0x0][0x1c0], R24 ;  /* 0x000070000918ba25 */ /* 0x000fe200078e0018 */
[----:B------:R-:W-:-:S02]  /*1110*/  @!P1 LEA.HI.X R33, R28, c[0x0][0x174], R29, 0x2, P6 ;  /* 0x00005d001c219a11 */ /* 0x000fc400030f141d */
[----:B------:R-:W-:Y:S02]  /*1120*/  @!P4 IADD3 R27, R27, R31, RZ ;  /* 0x0000001f1b1bc210 */ /* 0x000fe40007ffe0ff */
[----:B------:R-:W-:Y:S02]  /*1130*/  @!P4 LEA R30, P2, R26, c[0x0][0x170], 0x2 ;  /* 0x00005c001a1eca11 */ /* 0x000fe400078410ff */
[----:B------:R-:W-:Y:S02]  /*1140*/  @!P3 IADD3 R25, R25, R37, RZ ;  /* 0x000000251919b210 */ /* 0x000fe40007ffe0ff */
[----:B------:R-:W-:Y:S01]  /*1150*/  @!P3 LEA R28, P6, R24, c[0x0][0x170], 0x2 ;  /* 0x00005c00181cba11 */ /* 0x000fe200078c10ff */
[----:B------:R-:W-:Y:S01]  /*1160*/  CS2R R56, SRZ ;  /* 0x0000000000387805 */ /* 0x000fe2000001ff00 */
[----:B------:R-:W-:Y:S02]  /*1170*/  @!P4 LEA.HI.X R31, R26, c[0x0][0x174], R27, 0x2, P2 ;  /* 0x00005d001a1fca11 */ /* 0x000fe400010f141b */
[----:B------:R-:W-:Y:S01]  /*1180*/  @!P3 LEA.HI.X R29, R24, c[0x0][0x174], R25, 0x2, P6 ;  /* 0x00005d00181dba11 */ /* 0x000fe200030f1419 */
[----:B------:R-:W-:Y:S01]  /*1190*/  @!P5 IMAD R25, R73, c[0x0][0x1c0], RZ ;  /* 0x000070004919da24 */ /* 0x000fe200078e02ff */
[----:B------:R-:W-:Y:S01]  /*11a0*/  @!P5 MOV R26, R90 ;  /* 0x0000005a001ad202 */ /* 0x000fe20000000f00 */
[----:B------:R-:W-:Y:S01]  /*11b0*/  CS2R R58, SRZ ;  /* 0x00000000003a7805 */ /* 0x000fe2000001ff00 */
[----:B------:R-:W-:Y:S01]  /*11c0*/  @!P5 MOV R27, R93 ;  /* 0x0000005d001bd202 */ /* 0x000fe20000000f00 */
[----:B------:R0:W4:Y:S01]  /*11d0*/  @!P1 LDG.E.64 R56, [R32.64] ;  /* 0x0000000620389981 */ /* 0x000122000c1e1b00 */
[----:B------:R-:W-:Y:S01]  /*11e0*/  @!P5 IMAD R25, R10, c[0x0][0x1c4], R25 ;  /* 0x000071000a19da24 */ /* 0x000fe200078e0219 */
[----:B------:R-:W-:-:S02]  /*11f0*/  CS2R R60, SRZ ;  /* 0x00000000003c7805 */ /* 0x000fc4000001ff00 */
[----:B------:R-:W-:Y:S01]  /*1200*/  @!P5 IMAD.WIDE.U32 R26, R10, c[0x0][0x1c0], R26 ;  /* 0x000070000a1ada25 */ /* 0x000fe200078e001a */
[----:B------:R5:W4:Y:S01]  /*1210*/  @!P4 LDG.E.64 R58, [R30.64] ;  /* 0x000000061e3ac981 */ /* 0x000b22000c1e1b00 */
[----:B------:R-:W-:-:S03]  /*1220*/  CS2R R62, SRZ ;  /* 0x00000000003e7805 */ /* 0x000fc6000001ff00 */
[----:B------:R-:W-:Y:S01]  /*1230*/  @!P5 IADD3 R25, R27, R25, RZ ;  /* 0x000000191b19d210 */ /* 0x000fe20007ffe0ff */
[----:B------:R1:W4:Y:S01]  /*1240*/  @!P3 LDG.E.64 R60, [R28.64] ;  /* 0x000000061c3cb981 */ /* 0x000322000c1e1b00 */
[----:B------:R-:W-:-:S04]  /*1250*/  @!P5 LEA R24, P1, R26, c[0x0][0x170], 0x2 ;  /* 0x00005c001a18da11 */ /* 0x000fc800078210ff */
[----:B------:R-:W-:-:S05]  /*1260*/  @!P5 LEA.HI.X R25, R26, c[0x0][0x174], R25, 0x2, P1 ;  /* 0x00005d001a19da11 */ /* 0x000fca00008f1419 */
[----:B------:R3:W4:Y:S01]  /*1270*/  @!P5 LDG.E.64 R62, [R24.64] ;  /* 0x00000006183ed981 */ /* 0x000722000c1e1b00 */
[----:B------:R-:W-:Y:S01]  /*1280*/  ISETP.GT.AND P1, PT, R0, 0x21f, PT ;  /* 0x0000021f0000780c */ /* 0x000fe20003f24270 */
[----:B---3--:R-:W-:Y:S02]  /*1290*/  FADD.FTZ R25, R18, R19 ;  /* 0x0000001312197221 */ /* 0x008fe40000010000 */
[----:B-1----:R-:W-:Y:S02]  /*12a0*/  FMUL.FTZ R29, R19, R19 ;  /* 0x00000013131d7220 */ /* 0x002fe40000410000 */
[----:B-----5:R-:W-:Y:S02]  /*12b0*/  FADD.FTZ R31, R16, R17 ;  /* 0x00000011101f7221 */ /* 0x020fe40000010000 */
[----:B0-----:R-:W-:-:S04]  /*12c0*/  FMUL.FTZ R33, R17, R17 ;  /* 0x0000001111217220 */ /* 0x001fc80000410000 */
[----:B------:R-:W-:Y:S02]  /*12d0*/  FFMA.FTZ R28, R16, R16, R33 ;  /* 0x00000010101c7223 */ /* 0x000fe40000010021 */
[----:B------:R-:W-:Y:S02]  /*12e0*/  FFMA.FTZ R24, R18, R18, R29 ;  /* 0x0000001212187223 */ /* 0x000fe4000001001d */
[----:B--2---:R-:W-:-:S04]  /*12f0*/  FMUL.FTZ R29, R21, R21 ;  /* 0x00000015151d7220 */ /* 0x004fc80000410000 */
[----:B------:R-:W-:Y:S02]  /*1300*/  FFMA.FTZ R29, R20, R20, R29 ;  /* 0x00000014141d7223 */ /* 0x000fe4000001001d */
[C---:B----4-:R-:W-:Y:S02]  /*1310*/  FADD.FTZ R26, R42.reuse, R43 ;  /* 0x0000002b2a1a7221 */ /* 0x050fe40000010000 */
[----:B------:R-:W-:Y:S02]  /*1320*/  FMUL.FTZ R27, R43, R43 ;  /* 0x0000002b2b1b7220 */ /* 0x000fe40000410000 */
[----:B------:R-:W-:Y:S02]  /*1330*/  FADD.FTZ R26, RZ, R26 ;  /* 0x0000001aff1a7221 */ /* 0x000fe40000010000 */
[----:B------:R-:W-:Y:S02]  /*1340*/  FFMA.FTZ R27, R42, R42, R27 ;  /* 0x0000002a2a1b7223 */ /* 0x000fe4000001001b */
[----:B------:R-:W-:-:S02]  /*1350*/  FADD.FTZ R26, R26, R31 ;  /* 0x0000001f1a1a7221 */ /* 0x000fc40000010000 */
[----:B------:R-:W-:Y:S02]  /*1360*/  FADD.FTZ R27, RZ, R27 ;  /* 0x0000001bff1b7221 */ /* 0x000fe40000010000 */
[----:B------:R-:W-:Y:S02]  /*1370*/  FADD.FTZ R25, R26, R25 ;  /* 0x000000191a197221 */ /* 0x000fe40000010000 */
[----:B------:R-:W-:Y:S02]  /*1380*/  FADD.FTZ R27, R27, R28 ;  /* 0x0000001c1b1b7221 */ /* 0x000fe40000010000 */
[----:B------:R-:W-:Y:S02]  /*1390*/  FADD.FTZ R26, R20, R21 ;  /* 0x00000015141a7221 */ /* 0x000fe40000010000 */
[----:B------:R-:W-:Y:S02]  /*13a0*/  FADD.FTZ R24, R27, R24 ;  /* 0x000000181b187221 */ /* 0x000fe40000010000 */
[----:B------:R-:W-:-:S02]  /*13b0*/  FADD.FTZ R25, R25, R26 ;  /* 0x0000001a19197221 */ /* 0x000fc40000010000 */
[----:B------:R-:W-:Y:S02]  /*13c0*/  FMUL.FTZ R27, R23, R23 ;  /* 0x00000017171b7220 */ /* 0x000fe40000410000 */
[----:B------:R-:W-:Y:S02]  /*13d0*/  FADD.FTZ R26, R22, R23 ;  /* 0x00000017161a7221 */ /* 0x000fe40000010000 */
[----:B------:R-:W-:Y:S02]  /*13e0*/  FADD.FTZ R24, R24, R29 ;  /* 0x0000001d18187221 */ /* 0x000fe40000010000 */
[----:B------:R-:W-:Y:S02]  /*13f0*/  FFMA.FTZ R27, R22, R22, R27 ;  /* 0x00000016161b7223 */ /* 0x000fe4000001001b */
[----:B------:R-:W-:Y:S02]  /*1400*/  FADD.FTZ R25, R25, R26 ;  /* 0x0000001a19197221 */ /* 0x000fe40000010000 */
[----:B------:R-:W-:-:S02]  /*1410*/  FMUL.FTZ R29, R41, R41 ;  /* 0x00000029291d7220 */ /* 0x000fc40000410000 */
[----:B------:R-:W-:Y:S02]  /*1420*/  FADD.FTZ R26, R40, R41 ;  /* 0x00000029281a7221 */ /* 0x000fe40000010000 */
[----:B------:R-:W-:Y:S02]  /*1430*/  FADD.FTZ R24, R24, R27 ;  /* 0x0000001b18187221 */ /* 0x000fe40000010000 */
[----:B------:R-:W-:Y:S02]  /*1440*/  FFMA.FTZ R29, R40, R40, R29 ;  /* 0x00000028281d7223 */ /* 0x000fe4000001001d */
[----:B------:R-:W-:Y:S02]  /*1450*/  FMUL.FTZ R27, R45, R45 ;  /* 0x0000002d2d1b7220 */ /* 0x000fe40000410000 */
[----:B------:R-:W-:Y:S02]  /*1460*/  FADD.FTZ R25, R25, R26 ;  /* 0x0000001a19197221 */ /* 0x000fe40000010000 */
[----:B------:R-:W-:-:S02]  /*1470*/  FADD.FTZ R26, R44, R45 ;  /* 0x0000002d2c1a7221 */ /* 0x000fc40000010000 */
[----:B------:R-:W-:Y:S02]  /*1480*/  FADD.FTZ R24, R24, R29 ;  /* 0x0000001d18187221 */ /* 0x000fe40000010000 */
[----:B------:R-:W-:Y:S02]  /*1490*/  FFMA.FTZ R27, R44, R44, R27 ;  /* 0x0000002c2c1b7223 */ /* 0x000fe4000001001b */
[----:B------:R-:W-:Y:S02]  /*14a0*/  FMUL.FTZ R29, R47, R47 ;  /* 0x0000002f2f1d7220 */ /* 0x000fe40000410000 */
[----:B------:R-:W-:Y:S02]  /*14b0*/  FADD.FTZ R25, R25, R26 ;  /* 0x0000001a19197221 */ /* 0x000fe40000010000 */
[----:B------:R-:W-:Y:S02]  /*14c0*/  FADD.FTZ R26, R46, R47 ;  /* 0x0000002f2e1a7221 */ /* 0x000fe40000010000 */
[----:B------:R-:W-:-:S02]  /*14d0*/  FADD.FTZ R24, R24, R27 ;  /* 0x0000001b18187221 */ /* 0x000fc40000010000 */
[----:B------:R-:W-:Y:S02]  /*14e0*/  FFMA.FTZ R29, R46, R46, R29 ;  /* 0x0000002e2e1d7223 */ /* 0x000fe4000001001d */
[----:B------:R-:W-:Y:S02]  /*14f0*/  FMUL.FTZ R27, R49, R49 ;  /* 0x00000031311b7220 */ /* 0x000fe40000410000 */
[----:B------:R-:W-:Y:S02]  /*1500*/  FADD.FTZ R25, R25, R26 ;  /* 0x0000001a19197221 */ /* 0x000fe40000010000 */
[----:B------:R-:W-:Y:S02]  /*1510*/  FADD.FTZ R26, R48, R49 ;  /* 0x00000031301a7221 */ /* 0x000fe40000010000 */
[----:B------:R-:W-:Y:S02]  /*1520*/  FADD.FTZ R24, R24, R29 ;  /* 0x0000001d18187221 */ /* 0x000fe40000010000 */
[----:B------:R-:W-:-:S02]  /*1530*/  FFMA.FTZ R27, R48, R48, R27 ;  /* 0x00000030301b7223 */ /* 0x000fc4000001001b */
[----:B------:R-:W-:Y:S02]  /*1540*/  FMUL.FTZ R29, R51, R51 ;  /* 0x00000033331d7220 */ /* 0x000fe40000410000 */
[----:B------:R-:W-:Y:S02]  /*1550*/  FADD.FTZ R25, R25, R26 ;  /* 0x0000001a19197221 */ /* 0x000fe40000010000 */
[----:B------:R-:W-:Y:S02]  /*1560*/  FADD.FTZ R26, R50, R51 ;  /* 0x00000033321a7221 */ /* 0x000fe40000010000 */
[----:B------:R-:W-:Y:S02]  /*1570*/  FADD.FTZ R24, R24, R27 ;  /* 0x0000001b18187221 */ /* 0x000fe40000010000 */
[----:B------:R-:W-:Y:S02]  /*1580*/  FFMA.FTZ R29, R50, R50, R29 ;  /* 0x00000032321d7223 */ /* 0x000fe4000001001d */
[----:B------:R-:W-:-:S02]  /*1590*/  FMUL.FTZ R27, R53, R53 ;  /* 0x00000035351b7220 */ /* 0x000fc40000410000 */
[----:B------:R-:W-:Y:S02]  /*15a0*/  FADD.FTZ R25, R25, R26 ;  /* 0x0000001a19197221 */ /* 0x000fe40000010000 */
[----:B------:R-:W-:Y:S02]  /*15b0*/  FADD.FTZ R26, R52, R53 ;  /* 0x00000035341a7221 */ /* 0x000fe40000010000 */
[----:B------:R-:W-:Y:S02]  /*15c0*/  FADD.FTZ R24, R24, R29 ;  /* 0x0000001d18187221 */ /* 0x000fe40000010000 */
[----:B------:R-:W-:Y:S02]  /*15d0*/  FFMA.FTZ R27, R52, R52, R27 ;  /* 0x00000034341b7223 */ /* 0x000fe4000001001b */
[----:B------:R-:W-:Y:S02]  /*15e0*/  FMUL.FTZ R29, R55, R55 ;  /* 0x00000037371d7220 */ /* 0x000fe40000410000 */
[----:B------:R-:W-:-:S02]  /*15f0*/  FADD.FTZ R25, R25, R26 ;  /* 0x0000001a19197221 */ /* 0x000fc40000010000 */
[----:B------:R-:W-:Y:S02]  /*1600*/  FADD.FTZ R24, R24, R27 ;  /* 0x0000001b18187221 */ /* 0x000fe40000010000 */
[C---:B------:R-:W-:Y:S02]  /*1610*/  FADD.FTZ R26, R54.reuse, R55 ;  /* 0x00000037361a7221 */ /* 0x040fe40000010000 */
[----:B------:R-:W-:Y:S02]  /*1620*/  FFMA.FTZ R29, R54, R54, R29 ;  /* 0x00000036361d7223 */ /* 0x000fe4000001001d */
[----:B------:R-:W-:Y:S02]  /*1630*/  FMUL.FTZ R27, R57, R57 ;  /* 0x00000039391b7220 */ /* 0x000fe40000410000 */
[----:B------:R-:W-:Y:S02]  /*1640*/  FADD.FTZ R25, R25, R26 ;  /* 0x0000001a19197221 */ /* 0x000fe40000010000 */
[----:B------:R-:W-:-:S02]  /*1650*/  FADD.FTZ R24, R24, R29 ;  /* 0x0000001d18187221 */ /* 0x000fc40000010000 */
[C---:B------:R-:W-:Y:S02]  /*1660*/  FADD.FTZ R26, R56.reuse, R57 ;  /* 0x00000039381a7221 */ /* 0x040fe40000010000 */
[----:B------:R-:W-:Y:S02]  /*1670*/  FFMA.FTZ R27, R56, R56, R27 ;  /* 0x00000038381b7223 */ /* 0x000fe4000001001b */
[----:B------:R-:W-:Y:S02]  /*1680*/  FMUL.FTZ R29, R59, R59 ;  /* 0x0000003b3b1d7220 */ /* 0x000fe40000410000 */
[----:B------:R-:W-:Y:S02]  /*1690*/  FADD.FTZ R25, R25, R26 ;  /* 0x0000001a19197221 */ /* 0x000fe40000010000 */
[----:B------:R-:W-:Y:S02]  /*16a0*/  FADD.FTZ R24, R24, R27 ;  /* 0x0000001b18187221 */ /* 0x000fe40000010000 */
[----:B------:R-:W-:-:S02]  /*16b0*/  FADD.FTZ R26, R58, R59 ;  /* 0x0000003b3a1a7221 */ /* 0x000fc40000010000 */
[----:B------:R-:W-:Y:S02]  /*16c0*/  FFMA.FTZ R29, R58, R58, R29 ;  /* 0x0000003a3a1d7223 */ /* 0x000fe4000001001d */
[----:B------:R-:W-:Y:S01]  /*16d0*/  FMUL.FTZ R27, R61, R61 ;  /* 0x0000003d3d1b7220 */ /* 0x000fe20000410000 */
[----:B------:R-:W-:Y:S01]  /*16e0*/  MOV R31, 0xffffffe0 ;  /* 0xffffffe0001f7802 */ /* 0x000fe20000000f00 */
[----:B------:R-:W-:Y:S02]  /*16f0*/  FADD.FTZ R25, R25, R26 ;  /* 0x0000001a19197221 */ /* 0x000fe40000010000 */
[----:B------:R-:W-:Y:S02]  /*1700*/  FADD.FTZ R24, R24, R29 ;  /* 0x0000001d18187221 */ /* 0x000fe40000010000 */
[C---:B------:R-:W-:Y:S02]  /*1710*/  FFMA.FTZ R27, R60.reuse, R60, R27 ;  /* 0x0000003c3c1b7223 */ /* 0x040fe4000001001b */
[----:B------:R-:W-:-:S02]  /*1720*/  FADD.FTZ R26, R60, R61 ;  /* 0x0000003d3c1a7221 */ /* 0x000fc40000010000 */
[----:B------:R-:W-:Y:S02]  /*1730*/  FMUL.FTZ R29, R63, R63 ;  /* 0x0000003f3f1d7220 */ /* 0x000fe40000410000 */
[----:B------:R-:W-:Y:S02]  /*1740*/  FADD.FTZ R27, R24, R27 ;  /* 0x0000001b181b7221 */ /* 0x000fe40000010000 */
[----:B------:R-:W-:Y:S02]  /*1750*/  FADD.FTZ R25, R25, R26 ;  /* 0x0000001a19197221 */ /* 0x000fe40000010000 */
[----:B------:R-:W-:Y:S02]  /*1760*/  IMAD R28, R84, R31, 0x22f ;  /* 0x0000022f541c7424 */ /* 0x000fe400078e021f */
[C---:B------:R-:W-:Y:S02]  /*1770*/  FADD.FTZ R24, R62.reuse, R63 ;  /* 0x0000003f3e187221 */ /* 0x040fe40000010000 */
[----:B------:R-:W-:-:S02]  /*1780*/  FFMA.FTZ R26, R62, R62, R29 ;  /* 0x0000003e3e1a7223 */ /* 0x000fc4000001001d */
        /* <DEDUP_REMOVED lines=48> */
[----:B------:R-:W-:Y:S02]  /*1a90*/  FADD.FTZ R32, R28, R33 ;  /* 0x000000211c207221 */ /* 0x000fe40000010000 */
[----:B------:R-:W1:Y:S01]  /*1aa0*/  LDS.128 R28, [0x50] ;  /* 0x00005000ff1c7984 */ /* 0x000e620000000c00 */
[----:B------:R-:W-:-:S02]  /*1ab0*/  FADD.FTZ R39, R39, R34 ;  /* 0x0000002227277221 */ /* 0x000fc40000010000 */
[----:B0-----:R-:W-:Y:S02]  /*1ac0*/  FADD.FTZ R36, R32, R35 ;  /* 0x0000002320247221 */ /* 0x001fe40000010000 */
[----:B------:R-:W0:Y:S01]  /*1ad0*/  LDS.128 R32, [0x60] ;  /* 0x00006000ff207984 */ /* 0x000e220000000c00 */
[----:B---3--:R-:W-:Y:S02]  /*1ae0*/  FADD.FTZ R39, R39, R24 ;  /* 0x0000001827277221 */ /* 0x008fe40000010000 */
[----:B------:R-:W-:Y:S02]  /*1af0*/  FADD.FTZ R24, R36, R25 ;  /* 0x0000001924187221 */ /* 0x000fe40000010000 */
[----:B------:R-:W-:Y:S02]  /*1b00*/  FADD.FTZ R25, R39, R26 ;  /* 0x0000001a27197221 */ /* 0x000fe40000010000 */
[----:B------:R-:W2:Y:S01]  /*1b10*/  LDS.128 R36, [0x70] ;  /* 0x00007000ff247984 */ /* 0x000ea20000000c00 */
[----:B------:R-:W-:-:S02]  /*1b20*/  FADD.FTZ R24, R24, R27 ;  /* 0x0000001b18187221 */ /* 0x000fc40000010000 */
[----:B-1----:R-:W-:Y:S02]  /*1b30*/  FADD.FTZ R25, R25, R28 ;  /* 0x0000001c19197221 */ /* 0x002fe40000010000 */
[----:B------:R-:W-:Y:S02]  /*1b40*/  FADD.FTZ R24, R24, R29 ;  /* 0x0000001d18187221 */ /* 0x000fe40000010000 */
[----:B------:R-:W-:Y:S02]  /*1b50*/  FADD.FTZ R25, R25, R30 ;  /* 0x0000001e19197221 */ /* 0x000fe40000010000 */
[----:B------:R-:W-:Y:S02]  /*1b60*/  FADD.FTZ R24, R24, R31 ;  /* 0x0000001f18187221 */ /* 0x000fe40000010000 */
[----:B0-----:R-:W-:Y:S02]  /*1b70*/  FADD.FTZ R25, R25, R32 ;  /* 0x0000002019197221 */ /* 0x001fe40000010000 */
[----:B------:R-:W-:-:S02]  /*1b80*/  FADD.FTZ R28, R24, R33 ;  /* 0x00000021181c7221 */ /* 0x000fc40000010000 */
[----:B------:R-:W-:Y:S01]  /*1b90*/  FADD.FTZ R29, R25, R34 ;  /* 0x00000022191d7221 */ /* 0x000fe20000010000 */
[----:B------:R-:W-:Y:S01]  /*1ba0*/  LDS.64 R32, [0xa0] ;  /* 0x0000a000ff207984 */ /* 0x000fe20000000a00 */
[----:B------:R-:W-:Y:S02]  /*1bb0*/  FADD.FTZ R34, R28, R35 ;  /* 0x000000231c227221 */ /* 0x000fe40000010000 */
[----:B--2---:R-:W-:Y:S01]  /*1bc0*/  FADD.FTZ R35, R29, R36 ;  /* 0x000000241d237221 */ /* 0x004fe20000010000 */
[----:B------:R-:W0:Y:S01]  /*1bd0*/  LDS.128 R24, [0x80] ;  /* 0x00008000ff187984 */ /* 0x000e220000000c00 */
[----:B------:R-:W-:Y:S02]  /*1be0*/  FADD.FTZ R34, R34, R37 ;  /* 0x0000002522227221 */ /* 0x000fe40000010000 */
[----:B------:R-:W-:Y:S01]  /*1bf0*/  FADD.FTZ R35, R35, R38 ;  /* 0x0000002623237221 */ /* 0x000fe20000010000 */
[----:B------:R-:W1:Y:S01]  /*1c00*/  LDS.128 R28, [0x90] ;  /* 0x00009000ff1c7984 */ /* 0x000e620000000c00 */
[----:B------:R-:W-:-:S02]  /*1c10*/  FADD.FTZ R34, R34, R39 ;  /* 0x0000002722227221 */ /* 0x000fc40000010000 */
[----:B0-----:R-:W-:Y:S02]  /*1c20*/  FADD.FTZ R35, R35, R24 ;  /* 0x0000001823237221 */ /* 0x001fe40000010000 */
[----:B------:R-:W-:Y:S02]  /*1c30*/  FADD.FTZ R34, R34, R25 ;  /* 0x0000001922227221 */ /* 0x000fe40000010000 */
[----:B------:R-:W-:Y:S02]  /*1c40*/  FADD.FTZ R35, R35, R26 ;  /* 0x0000001a23237221 */ /* 0x000fe40000010000 */
[----:B------:R-:W-:Y:S02]  /*1c50*/  FADD.FTZ R34, R34, R27 ;  /* 0x0000001b22227221 */ /* 0x000fe40000010000 */
[----:B-1----:R-:W-:Y:S02]  /*1c60*/  FADD.FTZ R35, R35, R28 ;  /* 0x0000001c23237221 */ /* 0x002fe40000010000 */
[----:B------:R-:W-:-:S02]  /*1c70*/  FADD.FTZ R34, R34, R29 ;  /* 0x0000001d22227221 */ /* 0x000fc40000010000 */
[----:B------:R-:W-:Y:S02]  /*1c80*/  FADD.FTZ R35, R35, R30 ;  /* 0x0000001e23237221 */ /* 0x000fe40000010000 */
[----:B------:R-:W-:Y:S02]  /*1c90*/  FADD.FTZ R34, R34, R31 ;  /* 0x0000001f22227221 */ /* 0x000fe40000010000 */
[----:B------:R-:W-:Y:S02]  /*1ca0*/  FADD.FTZ R36, R35, R32 ;  /* 0x0000002023247221 */ /* 0x000fe40000010000 */
[----:B------:R-:W-:Y:S02]  /*1cb0*/  FADD.FTZ R37, R34, R33 ;  /* 0x0000002122257221 */ /* 0x000fe40000010000 */
.L_x_4526:
[----:B------:R-:W-:Y:S05]  /*1cc0*/  BSYNC B0 ;  /* 0x0000000000007941 */ /* 0x000fea0003800000 */
.L_x_4525:
        /* <DEDUP_REMOVED lines=25> */
.L_x_4529:
[----:B------:R-:W2:Y:S01]  /*1e60*/  LDG.E.STRONG.GPU R26, [R24.64] ;  /* 0x00000006181a7981 */ /* 0x000ea2000c1ef900 */
[----:B------:R-:W-:Y:S01]  /*1e70*/  YIELD ;  /* 0x0000000000007946 */ /* 0x000fe20003800000 */
[----:B--2---:R-:W-:Y:S01]  /*1e80*/  ISETP.NE.AND P1, PT, R26, R27, PT ;  /* 0x0000001b1a00720c */ /* 0x004fe20003f25270 */
[----:B------:R-:W-:-:S12]  /*1e90*/  CCTL.IVALL ;  /* 0x00000000ff00798f */ /* 0x000fd80002000000 */
[----:B------:R-:W-:Y:S05]  /*1ea0*/  @P1 BRA `(.L_x_4529) ;  /* 0xffffffb000001947 */ /* 0x000fea000383ffff */
.L_x_4528:
        /* <DEDUP_REMOVED lines=11> */
.L_x_4531:
[CC--:B------:R-:W-:Y:S02]  /*1f60*/  ISETP.EQ.OR P1, PT, R34.reuse, R3.reuse, P3 ;  /* 0x000000032200720c */ /* 0x0c0fe40001f22670 */
[C---:B------:R-:W-:Y:S02]  /*1f70*/  IADD3 R28, R34.reuse, 0x1, RZ ;  /* 0x00000001221c7810 */ /* 0x040fe40007ffe0ff */
[----:B------:R-:W-:Y:S02]  /*1f80*/  IADD3 R26, R34, 0x2, RZ ;  /* 0x00000002221a7810 */ /* 0x000fe40007ffe0ff */
[----:B------:R-:W-:-:S02]  /*1f90*/  ISETP.EQ.OR P2, PT, R28, R3, P3 ;  /* 0x000000031c00720c */ /* 0x000fc40001f42670 */
[----:B------:R-:W-:Y:S02]  /*1fa0*/  ISETP.EQ.OR P4, PT, R26, R3, P3 ;  /* 0x000000031a00720c */ /* 0x000fe40001f82670 */
[----:B------:R-:W-:-:S03]  /*1fb0*/  IADD3 R30, R34, 0x3, RZ ;  /* 0x00000003221e7810 */ /* 0x000fc60007ffe0ff */
[----:B------:R-:W1:Y:S01]  /*1fc0*/  @!P1 S2R R27, SR_CTAID.Y ;  /* 0x00000000001b9919 */ /* 0x000e620000002600 */
[----:B------:R-:W-:Y:S02]  /*1fd0*/  @!P1 LOP3.LUT R24, R4, 0x1, RZ, 0xc0, !PT ;  /* 0x0000000104189812 */ /* 0x000fe400078ec0ff */
[----:B------:R-:W-:Y:S02]  /*1fe0*/  @!P1 MOV R25, 0x4 ;  /* 0x0000000400199802 */ /* 0x000fe40000000f00 */
[----:B------:R-:W-:Y:S01]  /*1ff0*/  ISETP.EQ.OR P5, PT, R30, R3, P3 ;  /* 0x000000031e00720c */ /* 0x000fe20001fa2670 */
[----:B------:R-:W-:Y:S01]  /*2000*/  @!P1 IMAD R24, R24, c[0x0][0x10], RZ ;  /* 0x0000040018189a24 */ /* 0x000fe200078e02ff */
[----:B------:R-:W2:Y:S01]  /*2010*/  @!P2 S2R R39, SR_CTAID.Y ;  /* 0x000000000027a919 */ /* 0x000ea20000002600 */
[----:B------:R-:W-:Y:S02]  /*2020*/  @!P4 LOP3.LUT R31, R4, 0x1, RZ, 0xc0, !PT ;  /* 0x00000001041fc812 */ /* 0x000fe400078ec0ff */
[----:B------:R-:W-:Y:S01]  /*2030*/  @!P1 IMAD R24, R24, c[0x0][0xc], RZ ;  /* 0x0000030018189a24 */ /* 0x000fe200078e02ff */
[----:B------:R-:W3:Y:S01]  /*2040*/  @!P4 S2R R29, SR_CTAID.Y ;  /* 0x00000000001dc919 */ /* 0x000ee20000002600 */
[----:B------:R-:W-:Y:S01]  /*2050*/  @!P4 MOV R33, 0x4 ;  /* 0x000000040021c802 */ /* 0x000fe20000000f00 */
[----:B------:R-:W-:-:S02]  /*2060*/  @!P4 IMAD R31, R31, c[0x0][0x10], RZ ;  /* 0x000004001f1fca24 */ /* 0x000fc400078e02ff */
[----:B------:R-:W-:Y:S02]  /*2070*/  @!P1 SHF.L.U32 R24, R24, 0x1, RZ ;  /* 0x0000000118189819 */ /* 0x000fe400000006ff */
[----:B------:R-:W-:-:S03]  /*2080*/  @!P4 IMAD R31, R31, c[0x0][0xc], RZ ;  /* 0x000003001f1fca24 */ /* 0x000fc600078e02ff */
[----:B------:R-:W-:Y:S02]  /*2090*/  @!P1 IMAD.WIDE R24, R24, R25, c[0x0][0x198] ;  /* 0x0000660018189625 */ /* 0x000fe400078e0219 */
[----:B------:R-:W-:Y:S02]  /*20a0*/  @!P4 SHF.L.U32 R32, R31, 0x1, RZ ;  /* 0x000000011f20c819 */ /* 0x000fe400000006ff */
[----:B-1----:R-:W-:Y:S01]  /*20b0*/  @!P1 IMAD R27, R34, c[0x0][0x10], R27 ;  /* 0x00000400221b9a24 */ /* 0x002fe200078e021b */
[----:B------:R-:W1:Y:S02]  /*20c0*/  @!P5 S2R R31, SR_CTAID.Y ;  /* 0x00000000001fd919 */ /* 0x000e640000002600 */
[----:B------:R-:W-:-:S04]  /*20d0*/  @!P4 IMAD.WIDE R32, R32, R33, c[0x0][0x198] ;  /* 0x000066002020c625 */ /* 0x000fc800078e0221 */
[----:B------:R-:W-:Y:S01]  /*20e0*/  @!P1 IMAD.WIDE.U32 R24, R27, 0x8, R24 ;  /* 0x000000081b189825 */ /* 0x000fe200078e0018 */
[----:B------:R-:W-:-:S03]  /*20f0*/  @!P2 LOP3.LUT R27, R4, 0x1, RZ, 0xc0, !PT ;  /* 0x00000001041ba812 */ /* 0x000fc600078ec0ff */
[----:B--2---:R-:W-:Y:S01]  /*2100*/  @!P2 IMAD R39, R28, c[0x0][0x10], R39 ;  /* 0x000004001c27aa24 */ /* 0x004fe200078e0227 */
[----:B------:R-:W-:Y:S01]  /*2110*/  @!P5 LOP3.LUT R28, R4, 0x1, RZ, 0xc0, !PT ;  /* 0x00000001041cd812 */ /* 0x000fe200078ec0ff */
[----:B------:R-:W-:Y:S01]  /*2120*/  @!P2 IMAD R27, R27, c[0x0][0x10], RZ ;  /* 0x000004001b1baa24 */ /* 0x000fe200078e02ff */
[----:B------:R-:W2:Y:S01]  /*2130*/  @!P1 LDG.E.64 R24, [R24.64] ;  /* 0x0000000618189981 */ /* 0x000ea2000c1e1b00 */
[----:B---3--:R-:W-:Y:S01]  /*2140*/  @!P4 IMAD R29, R26, c[0x0][0x10], R29 ;  /* 0x000004001a1dca24 */ /* 0x008fe200078e021d */
[----:B------:R-:W-:Y:S01]  /*2150*/  @!P2 MOV R26, 0x4 ;  /* 0x00000004001aa802 */ /* 0x000fe20000000f00 */
[----:B------:R-:W-:Y:S02]  /*2160*/  @!P2 IMAD R27, R27, c[0x0][0xc], RZ ;  /* 0x000003001b1baa24 */ /* 0x000fe400078e02ff */
[----:B------:R-:W-:Y:S02]  /*2170*/  @!P5 IMAD R28, R28, c[0x0][0x10], RZ ;  /* 0x000004001c1cda24 */ /* 0x000fe400078e02ff */
[----:B------:R-:W-:Y:S01]  /*2180*/  @!P4 IMAD.WIDE.U32 R32, R29, 0x8, R32 ;  /* 0x000000081d20c825 */ /* 0x000fe200078e0020 */
[----:B------:R-:W-:-:S02]  /*2190*/  @!P2 SHF.L.U32 R27, R27, 0x1, RZ ;  /* 0x000000011b1ba819 */ /* 0x000fc400000006ff */
[----:B------:R-:W-:Y:S01]  /*21a0*/  @!P5 MOV R29, 0x4 ;  /* 0x00000004001dd802 */ /* 0x000fe20000000f00 */
[----:B------:R-:W-:Y:S02]  /*21b0*/  @!P5 IMAD R28, R28, c[0x0][0xc], RZ ;  /* 0x000003001c1cda24 */ /* 0x000fe400078e02ff */
[----:B------:R-:W-:-:S03]  /*21c0*/  @!P2 IMAD.WIDE R26, R27, R26, c[0x0][0x198] ;  /* 0x000066001b1aa625 */ /* 0x000fc600078e021a */
[----:B------:R-:W-:-:S03]  /*21d0*/  @!P5 SHF.L.U32 R28, R28, 0x1, RZ ;  /* 0x000000011c1cd819 */ /* 0x000fc600000006ff */
[----:B------:R-:W-:-:S04]  /*21e0*/  @!P2 IMAD.WIDE.U32 R26, R39, 0x8, R26 ;  /* 0x00000008271aa825 */ /* 0x000fc800078e001a */
[----:B------:R-:W-:Y:S02]  /*21f0*/  @!P5 IMAD.WIDE R28, R28, R29, c[0x0][0x198] ;  /* 0x000066001c1cd625 */ /* 0x000fe400078e021d */
[----:B------:R-:W3:Y:S02]  /*2200*/  @!P2 LDG.E.64 R26, [R26.64] ;  /* 0x000000061a1aa981 */ /* 0x000ee4000c1e1b00 */
[----:B-1----:R-:W-:-:S04]  /*2210*/  @!P5 IMAD R31, R30, c[0x0][0x10], R31 ;  /* 0x000004001e1fda24 */ /* 0x002fc800078e021f */
        /* <DEDUP_REMOVED lines=15> */
.L_x_4530:
        /* <DEDUP_REMOVED lines=19> */
.L_x_4533:
[----:B------:R-:W-:Y:S05]  /*2440*/  BSYNC B0 ;  /* 0x0000000000007941 */ /* 0x000fea0003800000 */
.L_x_4532:
        /* <DEDUP_REMOVED lines=14> */
[----:B------:R-:W-:Y:S01]  /*2530*/  @!P1 IMAD R26, R25, c[0x0][0xc], RZ ;  /* 0x00000300191a9a24 */ /* 0x000fe200078e02ff */
[----:B------:R-:W-:Y:S02]  /*2540*/  @!P2 MOV R25, 0x4 ;  /* 0x000000040019a802 */ /* 0x000fe40000000f00 */
        /* <DEDUP_REMOVED lines=14> */
.L_x_4527:
        /* <DEDUP_REMOVED lines=16> */
[----:B------:R-:W-:-:S03]  /*2730*/  ISETP.NE.AND P5, PT, RZ, UR5, PT ;  /* 0x00000005ff007c0c */ /* 0x000fc6000bfa5270 */
[----:B------:R-:W1:Y:S02]  /*2740*/  LDS.64 R28, [0xb0] ;  /* 0x0000b000ff1c7984 */ /* 0x000e640000000a00 */
[----:B-1----:R-:W-:-:S04]  /*2750*/  FMUL.FTZ R28, R28, c[0x0][0x1f4] ;  /* 0x00007d001c1c7a20 */ /* 0x002fc80000410000 */
[C---:B------:R-:W-:Y:S02]  /*2760*/  FMUL.FTZ R34, R28.reuse, R28 ;  /* 0x0000001c1c227220 */ /* 0x040fe40000410000 */
[C---:B------:R-:W-:Y:S02]  /*2770*/  FADD.FTZ R42, -R28.reuse, R42 ;  /* 0x0000002a1c2a7221 */ /* 0x040fe40000010100 */
[----:B------:R-:W-:Y:S01]  /*2780*/  FFMA.FTZ R34, R29, c[0x0][0x1f4], -R34 ;  /* 0x00007d001d227a23 */ /* 0x000fe20000010822 */
[----:B------:R-:W-:Y:S01]  /*2790*/  MOV R29, 0x3f800000 ;  /* 0x3f800000001d7802 */ /* 0x000fe20000000f00 */
[C---:B------:R-:W-:Y:S02]  /*27a0*/  FADD.FTZ R30, -R28.reuse, R43 ;  /* 0x0000002b1c1e7221 */ /* 0x040fe40000010100 */
[----:B0-----:R-:W-:Y:S01]  /*27b0*/  FADD.FTZ R36, -R28, R16 ;  /* 0x000000101c247221 */ /* 0x001fe20000010100 */
[----:B------:R-:W-:Y:S01]  /*27c0*/  FSETP.GTU.FTZ.AND P1, PT, R34, RZ, PT ;  /* 0x000000ff2200720b */ /* 0x000fe20003f3c000 */
[----:B------:R-:W-:-:S12]  /*27d0*/  FADD.FTZ R31, -R28, R17 ;  /* 0x000000111c1f7221 */ /* 0x000fd80000010100 */
        /* <DEDUP_REMOVED lines=17> */
.L_x_4534:
        /* <DEDUP_REMOVED lines=11> */
.L_x_4536:
[----:B------:R-:W-:Y:S05]  /*29a0*/  BSYNC B0 ;  /* 0x0000000000007941 */ /* 0x000fea0003800000 */
.L_x_4535:
[----:B------:R-:W-:Y:S01]  /*29b0*/  ISETP.GE.U32.AND P6, PT, R83, c[0x0][0x1c8], PT ;  /* 0x0000720053007a0c */ /* 0x000fe20003fc6070 */
[----:B------:R-:W-:Y:S01]  /*29c0*/  FADD.FTZ R30, -R28, R18 ;  /* 0x000000121c1e7221 */ /* 0x000fe20000010100 */
[----:B------:R-:W-:Y:S01]  /*29d0*/  ISETP.GE.U32.AND P1, PT, R82, c[0x0][0x1c8], PT ;  /* 0x0000720052007a0c */ /* 0x000fe20003f26070 */
[-C--:B0-----:R-:W-:Y:S01]  /*29e0*/  FMUL.FTZ R17, R36, R29.reuse ;  /* 0x0000001d24117220 */ /* 0x081fe20000410000 */
[----:B------:R-:W-:Y:S01]  /*29f0*/  ISETP.GE.U32.AND P2, PT, R81, c[0x0][0x1c8], PT ;  /* 0x0000720051007a0c */ /* 0x000fe20003f46070 */
[----:B------:R-:W-:Y:S01]  /*2a00*/  FMUL.FTZ R18, R31, R29 ;  /* 0x0000001d1f127220 */ /* 0x000fe20000410000 */
[----:B------:R-:W-:Y:S01]  /*2a10*/  ISETP.GE.U32.AND P3, PT, R80, c[0x0][0x1c8], PT ;  /* 0x0000720050007a0c */ /* 0x000fe20003f66070 */
[C---:B------:R-:W-:Y:S01]  /*2a20*/  FADD.FTZ R32, -R28.reuse, R19 ;  /* 0x000000131c207221 */ /* 0x040fe20000010100 */
[----:B------:R-:W-:Y:S01]  /*2a30*/  ISETP.GE.U32.AND P4, PT, R79, c[0x0][0x1c8], PT ;  /* 0x000072004f007a0c */ /* 0x000fe20003f86070 */
        /* <DEDUP_REMOVED lines=8> */
[C---:B------:R-:W-:Y:S01]  /*2ac0*/  FADD.FTZ R40, -R28.reuse, R40 ;  /* 0x000000281c287221 */ /* 0x040fe20000010100 */
[----:B------:R-:W-:Y:S01]  /*2ad0*/  ISETP.GE.AND.EX P4, PT, R15, c[0x0][0x1cc], PT, P4 ;  /* 0x000073000f007a0c */ /* 0x000fe20003f86340 */
[----:B------:R-:W-:Y:S01]  /*2ae0*/  FADD.FTZ R42, -R28, R41 ;  /* 0x000000291c2a7221 */ /* 0x000fe20000010100 */
[----:B------:R-:W-:Y:S01]  /*2af0*/  ISETP.GT.U32.OR P6, PT, R0, 0x22f, P6 ;  /* 0x0000022f0000780c */ /* 0x000fe200037c4470 */
        /* <DEDUP_REMOVED lines=8> */
[----:B------:R-:W-:-:S02]  /*2b80*/  FADD.FTZ R48, -R28, R48 ;  /* 0x000000301c307221 */ /* 0x000fc40000010100 */
[C---:B------:R-:W-:Y:S02]  /*2b90*/  FADD.FTZ R49, -R28.reuse, R49 ;  /* 0x000000311c317221 */ /* 0x040fe40000010100 */
[C---:B------:R-:W-:Y:S02]  /*2ba0*/  FADD.FTZ R50, -R28.reuse, R50 ;  /* 0x000000321c327221 */ /* 0x040fe40000010100 */
[C---:B------:R-:W-:Y:S02]  /*2bb0*/  FADD.FTZ R51, -R28.reuse, R51 ;  /* 0x000000331c337221 */ /* 0x040fe40000010100 */
[C---:B------:R-:W-:Y:S02]  /*2bc0*/  FADD.FTZ R52, -R28.reuse, R52 ;  /* 0x000000341c347221 */ /* 0x040fe40000010100 */
[C---:B------:R-:W-:Y:S02]  /*2bd0*/  FADD.FTZ R53, -R28.reuse, R53 ;  /* 0x000000351c357221 */ /* 0x040fe40000010100 */
        /* <DEDUP_REMOVED lines=8> */
[----:B------:R-:W-:Y:S02]  /*2c60*/  FADD.FTZ R62, -R28, R62 ;  /* 0x0000003e1c3e7221 */ /* 0x000fe40000010100 */
[----:B------:R-:W-:Y:S02]  /*2c70*/  FFMA.FTZ R16, R24, R17, R26 ;  /* 0x0000001118107223 */ /* 0x000fe4000001001a */
[----:B------:R-:W-:Y:S02]  /*2c80*/  FADD.FTZ R28, -R28, R63 ;  /* 0x0000003f1c1c7221 */ /* 0x000fe40000010100 */
        /* <DEDUP_REMOVED lines=12> */
.L_x_4537:
        /* <DEDUP_REMOVED lines=11> */
.L_x_4539:
[----:B------:R-:W-:Y:S05]  /*2e00*/  BSYNC B0 ;  /* 0x0000000000007941 */ /* 0x000fea0003800000 */
.L_x_4538:
[-C--:B0-----:R-:W-:Y:S02]  /*2e10*/  FMUL.FTZ R17, R30, R29.reuse ;  /* 0x0000001d1e117220 */ /* 0x081fe40000410000 */
[----:B------:R-:W-:Y:S02]  /*2e20*/  FMUL.FTZ R32, R32, R29 ;  /* 0x0000001d20207220 */ /* 0x000fe40000410000 */
[----:B------:R-:W-:Y:S02]  /*2e30*/  FFMA.FTZ R16, R24, R17, R26 ;  /* 0x0000001118107223 */ /* 0x000fe4000001001a */
[-C--:B------:R-:W-:Y:S02]  /*2e40*/  FMUL.FTZ R11, R34, R29.reuse ;  /* 0x0000001d220b7220 */ /* 0x080fe40000410000 */
[----:B------:R-:W-:Y:S02]  /*2e50*/  FMUL.FTZ R88, R88, R29 ;  /* 0x0000001d58587220 */ /* 0x000fe40000410000 */
        /* <DEDUP_REMOVED lines=12> */
.L_x_4540:
        /* <DEDUP_REMOVED lines=11> */
.L_x_4542:
[----:B------:R-:W-:Y:S05]  /*2fd0*/  BSYNC B0 ;  /* 0x0000000000007941 */ /* 0x000fea0003800000 */
.L_x_4541:
        /* <DEDUP_REMOVED lines=13> */
.L_x_4543:
[----:B------:R-:W-:Y:S01]  /*30b0*/  BSSY B0, `(.L_x_4544) ;  /* 0x000000b000007945 */ /* 0x000fe20003800000 */
[----:B------:R-:W-:Y:S05]  /*30c0*/  @P2 BRA `(.L_x_4545) ;  /* 0x0000009000002947 */ /* 0x000fea0003800000 */
        /* <DEDUP_REMOVED lines=8> */
[----:B------:R0:W-:Y:S04]  /*3150*/  STG.E.64 [R18.64], R16 ;  /* 0x0000001012007986 */ /* 0x0001e8000c101b06 */
.L_x_4545:
[----:B------:R-:W-:Y:S05]  /*3160*/  BSYNC B0 ;  /* 0x0000000000007941 */ /* 0x000fea0003800000 */
.L_x_4544:
        /* <DEDUP_REMOVED lines=17> */
.L_x_4546:
        /* <DEDUP_REMOVED lines=11> */
.L_x_4548:
[----:B------:R-:W-:Y:S05]  /*3330*/  BSYNC B0 ;  /* 0x0000000000007941 */ /* 0x000fea0003800000 */
.L_x_4547:
        /* <DEDUP_REMOVED lines=13> */
.L_x_4549:
        /* <DEDUP_REMOVED lines=11> */
.L_x_4551:
[----:B------:R-:W-:Y:S05]  /*34c0*/  BSYNC B0 ;  /* 0x0000000000007941 */ /* 0x000fea0003800000 */
.L_x_4550:
[----:B------:R-:W-:Y:S01]  /*34d0*/  ISETP.GE.U32.AND P6, PT, R78, c[0x0][0x1c8], PT ;  /* 0x000072004e007a0c */ /* 0x000fe20003fc6070 */
[-C--:B0-----:R-:W-:Y:S01]  /*34e0*/  FMUL.FTZ R13, R44, R29.reuse ;  /* 0x0000001d2c0d7220 */ /* 0x081fe20000410000 */
[----:B------:R-:W-:Y:S01]  /*34f0*/  ISETP.GE.U32.AND P1, PT, R77, c[0x0][0x1c8], PT ;  /* 0x000072004d007a0c */ /* 0x000fe20003f26070 */
[----:B------:R-:W-:Y:S01]  /*3500*/  FMUL.FTZ R14, R45, R29 ;  /* 0x0000001d2d0e7220 */ /* 0x000fe20000410000 */
[----:B------:R-:W-:Y:S01]  /*3510*/  ISETP.GE.U32.AND P2, PT, R76, c[0x0][0x1c8], PT ;  /* 0x000072004c007a0c */ /* 0x000fe20003f46070 */
[----:B------:R-:W-:Y:S01]  /*3520*/  FFMA.FTZ R12, R24, R13, R26 ;  /* 0x0000000d180c7223 */ /* 0x000fe2000001001a */
[----:B------:R-:W-:Y:S01]  /*3530*/  ISETP.GE.U32.AND P3, PT, R75, c[0x0][0x1c8], PT ;  /* 0x000072004b007a0c */ /* 0x000fe20003f66070 */
[-C--:B------:R-:W-:Y:S01]  /*3540*/  FMUL.FTZ R39, R46, R29.reuse ;  /* 0x0000001d2e277220 */ /* 0x080fe20000410000 */
        /* <DEDUP_REMOVED lines=14> */
[----:B------:R-:W-:Y:S01]  /*3630*/  ISETP.GT.U32.OR P1, PT, R0, 0x22f, P1 ;  /* 0x0000022f0000780c */ /* 0x000fe20000f24470 */
[-C--:B------:R-:W-:Y:S01]  /*3640*/  FMUL.FTZ R19, R54, R29.reuse ;  /* 0x0000001d36137220 */ /* 0x080fe20000410000 */
[C---:B------:R-:W-:Y:S01]  /*3650*/  ISETP.GT.U32.OR P2, PT, R0.reuse, 0x22f, P2 ;  /* 0x0000022f0000780c */ /* 0x040fe20001744470 */
[-C--:B------:R-:W-:Y:S01]  /*3660*/  FMUL.FTZ R20, R55, R29.reuse ;  /* 0x0000001d37147220 */ /* 0x080fe20000410000 */
[----:B------:R-:W-:Y:S01]  /*3670*/  ISETP.GT.U32.OR P3, PT, R0, 0x22f, P3 ;  /* 0x0000022f0000780c */ /* 0x000fe20001f64470 */
        /* <DEDUP_REMOVED lines=21> */
.L_x_4552:
        /* <DEDUP_REMOVED lines=11> */
.L_x_4554:
[----:B------:R-:W-:Y:S05]  /*3880*/  BSYNC B0 ;  /* 0x0000000000007941 */ /* 0x000fea0003800000 */
.L_x_4553:
        /* <DEDUP_REMOVED lines=13> */
.L_x_4555:
        /* <DEDUP_REMOVED lines=11> */
.L_x_4557:
[----:B------:R-:W-:Y:S05]  /*3a10*/  BSYNC B0 ;  /* 0x0000000000007941 */ /* 0x000fea0003800000 */
.L_x_4556:
        /* <DEDUP_REMOVED lines=13> */
.L_x_4558:
        /* <DEDUP_REMOVED lines=11> */
.L_x_4560:
[----:B------:R-:W-:Y:S05]  /*3ba0*/  BSYNC B0 ;  /* 0x0000000000007941 */ /* 0x000fea0003800000 */
.L_x_4559:
        /* <DEDUP_REMOVED lines=13> */
.L_x_4561:
        /* <DEDUP_REMOVED lines=11> */
.L_x_4563:
[----:B------:R-:W-:Y:S05]  /*3d30*/  BSYNC B0 ;  /* 0x0000000000007941 */ /* 0x000fea0003800000 */
.L_x_4562:
        /* <DEDUP_REMOVED lines=13> */
.L_x_4564:
        /* <DEDUP_REMOVED lines=11> */
.L_x_4566:
[----:B------:R-:W-:Y:S05]  /*3ec0*/  BSYNC B0 ;  /* 0x0000000000007941 */ /* 0x000fea0003800000 */
.L_x_4565:
[----:B------:R-:W-:Y:S01]  /*3ed0*/  ISETP.GE.U32.AND P6, PT, R6, c[0x0][0x1c8], PT ;  /* 0x0000720006007a0c */ /* 0x000fe20003fc6070 */
[C-C-:B0-----:R-:W-:Y:S01]  /*3ee0*/  FFMA.FTZ R12, R24.reuse, R19, R26.reuse ;  /* 0x00000013180c7223 */ /* 0x141fe2000001001a */
        /* <DEDUP_REMOVED lines=34> */
.L_x_4567:
        /* <DEDUP_REMOVED lines=11> */
.L_x_4569:
[----:B------:R-:W-:Y:S05]  /*41c0*/  BSYNC B0 ;  /* 0x0000000000007941 */ /* 0x000fea0003800000 */
.L_x_4568:
        /* <DEDUP_REMOVED lines=11> */
.L_x_4570:
        /* <DEDUP_REMOVED lines=11> */
.L_x_4572:
[----:B------:R-:W-:Y:S05]  /*4330*/  BSYNC B0 ;  /* 0x0000000000007941 */ /* 0x000fea0003800000 */
.L_x_4571:
        /* <DEDUP_REMOVED lines=11> */
.L_x_4573:
        /* <DEDUP_REMOVED lines=11> */
.L_x_4575:
[----:B------:R-:W-:Y:S05]  /*44a0*/  BSYNC B0 ;  /* 0x0000000000007941 */ /* 0x000fea0003800000 */
.L_x_4574:
        /* <DEDUP_REMOVED lines=11> */
.L_x_4576:
        /* <DEDUP_REMOVED lines=11> */
.L_x_4578:
[----:B------:R-:W-:Y:S05]  /*4610*/  BSYNC B0 ;  /* 0x0000000000007941 */ /* 0x000fea0003800000 */
.L_x_4577:
        /* <DEDUP_REMOVED lines=11> */
.L_x_4579:
[----:B------:R-:W-:Y:S01]  /*46d0*/  BSSY B0, `(.L_x_4580) ;  /* 0x000000a000007945 */ /* 0x000fe20003800000 */
[----:B------:R-:W-:Y:S05]  /*46e0*/  @P4 BRA `(.L_x_4581) ;  /* 0x0000008000004947 */ /* 0x000fea0003800000 */
[----:B------:R-:W-:Y:S01]  /*46f0*/  MOV R91, R93 ;  /* 0x0000005d005b7202 */ /* 0x000fe20000000f00 */
[----:B------:R-:W-:-:S04]  /*4700*/  IMAD R73, R73, c[0x0][0x1c0], RZ ;  /* 0x0000700049497a24 */ /* 0x000fc800078e02ff */
[----:B------:R-:W-:-:S04]  /*4710*/  IMAD.WIDE.U32 R90, R10, c[0x0][0x1c0], R90 ;  /* 0x000070000a5a7a25 */ /* 0x000fc800078e005a */
[----:B------:R-:W-:Y:S01]  /*4720*/  IMAD R73, R10, c[0x0][0x1c4], R73 ;  /* 0x000071000a497a24 */ /* 0x000fe200078e0249 */
[----:B0-----:R-:W-:-:S04]  /*4730*/  LEA R12, P1, R90, c[0x0][0x160], 0x2 ;  /* 0x000058005a0c7a11 */ /* 0x001fc800078210ff */
[----:B------:R-:W-:-:S04]  /*4740*/  IADD3 R73, R91, R73, RZ ;  /* 0x000000495b497210 */ /* 0x000fc80007ffe0ff */
[----:B------:R-:W-:-:S05]  /*4750*/  LEA.HI.X R13, R90, c[0x0][0x164], R73, 0x2, P1 ;  /* 0x000059005a0d7a11 */ /* 0x000fca00008f1449 */
[----:B------:R0:W-:Y:S02]  /*4760*/  STG.E.64 [R12.64], R30 ;  /* 0x0000001e0c007986 */ /* 0x0001e4000c101b06 */
.L_x_4581:
[----:B------:R-:W-:Y:S05]  /*4770*/  BSYNC B0 ;  /* 0x0000000000007941 */ /* 0x000fea0003800000 */
.L_x_4580:
[----:B------:R-:W-:Y:S02]  /*4780*/  IADD3 R86, R86, c[0x0][0x10], RZ ;  /* 0x0000040056567a10 */ /* 0x000fe40007ffe0ff */
[----:B------:R-:W-:Y:S02]  /*4790*/  IADD3 R4, R4, 0x1, RZ ;  /* 0x0000000104047810 */ /* 0x000fe40007ffe0ff */
[----:B------:R-:W-:-:S13]  /*47a0*/  ISETP.GE.AND P1, PT, R86, UR4, PT ;  /* 0x0000000456007c0c */ /* 0x000fda000bf26270 */
[----:B------:R-:W-:Y:S01]  /*47b0*/  @P1 CALL.REL.NOINC `(.L_x_4582) ;  /* 0x0000001000001944 */ /* 0x000fe20003c00000 */
[----:B------:R-:W-:Y:S05]  /*47c0*/  BRA `(.L_x_4583) ;  /* 0xffffbad000007947 */ /* 0x000fea000383ffff */
.L_x_4582:
[----:B------:R-:W-:Y:S05]  /*47d0*/  EXIT ;  /* 0x000000000000794d */ /* 0x000fea0003800000 */
.L_x_4584:
        /* <DEDUP_REMOVED lines=10> */
.L_x_5212:


//--------------------- .text._Z35group_norm_nhwc_fwd_one_pass_kernelI11Fp32IOFp32WLi512ELi70ELi560EEv26Group_norm_nhwc_fwd_params --------------------------
	.section	.text._Z35group_norm_nhwc_fwd_one_pass_kernelI11Fp32IOFp32WLi512ELi70ELi560EEv26Group_norm_nhwc_fwd_params,"ax",@progbits
	.sectioninfo	@"SHI_REGISTERS=96"
	.align	128
        .global         _Z35group_norm_nhwc_fwd_one_pass_kernelI11Fp32IOFp32WLi512ELi70ELi560EEv26Group_norm_nhwc_fwd_params
        .type           _Z35group_norm_nhwc_fwd_one_pass_kernelI11Fp32IOFp32WLi512ELi70ELi560EEv26Group_norm_nhwc_fwd_params,@function
        .size           _Z35group_norm_nhwc_fwd_one_pass_kernelI11Fp32IOFp32WLi512ELi70ELi560EEv26Group_norm_nhwc_fwd_params,(.L_x_5213 - _Z35group_norm_nhwc_fwd_one_pass_kernelI11Fp32IOFp32WLi512ELi70ELi560EEv26Group_norm_nhwc_fwd_params)
        .other          _Z35group_norm_nhwc_fwd_one_pass_kernelI11Fp32IOFp32WLi512ELi70ELi560EEv26Group_norm_nhwc_fwd_params,@"STO_CUDA_ENTRY STV_DEFAULT"
_Z35group_norm_nhwc_fwd_one_pass_kernelI11Fp32IOFp32WLi512ELi70ELi560EEv26Group_norm_nhwc_fwd_params:
.text._Z35group_norm_nhwc_fwd_one_pass_kernelI11Fp32IOFp32WLi512ELi70ELi560EEv26Group_norm_nhwc_fwd_params:
        /* <DEDUP_REMOVED lines=11> */
[----:B------:R-:W-:Y:S02]  /*00b0*/  ULDC.U8 UR17, c[0x0][0x1dc] ;  /* 0x0000770000117ab9 */ /* 0x000fe40000000000 */
[----:B------:R-:W-:Y:S02]  /*00c0*/  UMOV UR4, URZ ;  /* 0x0000003f00047c82 */ /* 0x000fe40008000000 */
[----:B------:R-:W-:Y:S01]  /*00d0*/  IADD3 R2, -R3, R4, RZ ;  /* 0x0000000403027210 */ /* 0x000fe20007ffe1ff */
[----:B------:R-:W-:-:S03]  /*00e0*/  ULDC.64 UR12, c[0x0][0x118] ;  /* 0x00004600000c7ab9 */ /* 0x000fc60000000a00 */
[----:B------:R-:W-:Y:S02]  /*00f0*/  LEA.HI R2, R2, R3, RZ, 0x1f ;  /* 0x0000000302027211 */ /* 0x000fe400078ff8ff */
[----:B------:R-:W-:Y:S02]  /*0100*/  SHF.R.S32.HI R3, RZ, 0x1f, R4 ;  /* 0x0000001fff037819 */ /* 0x000fe40000011404 */
[----:B------:R-:W-:Y:S02]  /*0110*/  SHF.R.U32.HI R2, RZ, 0x5, R2 ;  /* 0x00000005ff027819 */ /* 0x000fe40000011602 */
[----:B------:R-:W-:-:S03]  /*0120*/  LEA.HI R3, R3, R4, RZ, 0x5 ;  /* 0x0000000403037211 */ /* 0x000fc600078f28ff */
[----:B------:R-:W-:Y:S01]  /*0130*/  IMAD R74, R2, -0x23, R4 ;  /* 0xffffffdd024a7824 */ /* 0x000fe200078e0204 */
[----:B------:R-:W-:Y:S02]  /*0140*/  SHF.R.S32.HI R3, RZ, 0x5, R3 ;  /* 0x00000005ff037819 */ /* 0x000fe40000011403 */
[----:B0-----:R-:W-:Y:S02]  /*0150*/  MOV R5, UR16 ;  /* 0x0000001000057c02 */ /* 0x001fe40008000f00 */
[----:B------:R-:W-:-:S03]  /*0160*/  SHF.L.U32 R74, R74, 0x1, RZ ;  /* 0x000000014a4a7819 */ /* 0x000fc600000006ff */
[----:B------:R-:W-:-:S05]  /*0170*/  IMAD R0, R5, c[0x0][0x1e4], R2 ;  /* 0x0000790005007a24 */ /* 0x000fca00078e0202 */
[C---:B------:R-:W-:Y:S02]  /*0180*/  ISETP.GE.U32.AND P0, PT, R0.reuse, c[0x0][0x1c8], PT ;  /* 0x0000720000007a0c */ /* 0x040fe40003f06070 */
[----:B------:R-:W-:Y:S02]  /*0190*/  SHF.R.S32.HI R2, RZ, 0x1f, R0 ;  /* 0x0000001fff027819 */ /* 0x000fe40000011400 */
        /* <DEDUP_REMOVED lines=33> */
.L_x_4691:
[----:B------:R-:W-:Y:S01]  /*03b0*/  IABS R4, c[0x0][0x1d8] ;  /* 0x0000760000047a13 */ /* 0x000fe20000000000 */
[----:B------:R-:W-:Y:S01]  /*03c0*/  UMOV UR6, URZ ;  /* 0x0000003f00067c82 */ /* 0x000fe20008000000 */
[----:B------:R-:W-:Y:S01]  /*03d0*/  IABS R5, UR9 ;  /* 0x0000000900057c13 */ /* 0x000fe20008000000 */
[----:B0-----:R-:W0:Y:S01]  /*03e0*/  S2R R85, SR_TID.X ;  /* 0x0000000000557919 */ /* 0x001e220000002100 */
[----:B------:R-:W1:Y:S01]  /*03f0*/  R2UR UR11, R4 ;  /* 0x00000000040b73c2 */ /* 0x000e6200000e0000 */
[----:B------:R-:W-:-:S02]  /*0400*/  IADD3 R12, R0, 0x10, RZ ;  /* 0x00000010000c7810 */ /* 0x000fc40007ffe0ff */
[----:B------:R-:W-:Y:S02]  /*0410*/  SHF.R.S32.HI R7, RZ, 0x1f, R0 ;  /* 0x0000001fff077819 */ /* 0x000fe40000011400 */
[----:B------:R-:W-:Y:S02]  /*0420*/  ISETP.GE.U32.AND P1, PT, R12, c[0x0][0x1c8], PT ;  /* 0x000072000c007a0c */ /* 0x000fe40003f26070 */
[----:B------:R-:W-:Y:S01]  /*0430*/  SHF.R.S32.HI R6, RZ, 0x1f, R12 ;  /* 0x0000001fff067819 */ /* 0x000fe2000001140c */
[----:B------:R-:W2:Y:S01]  /*0440*/  R2UR UR10, R5 ;  /* 0x00000000050a73c2 */ /* 0x000ea200000e0000 */
[----:B------:R-:W-:Y:S01]  /*0450*/  @P0 IMAD R7, R7, c[0x0][0x1c0], RZ ;  /* 0x0000700007070a24 */ /* 0x000fe200078e02ff */
[----:B------:R-:W-:Y:S02]  /*0460*/  IADD3 R14, R0, 0x20, RZ ;  /* 0x00000020000e7810 */ /* 0x000fe40007ffe0ff */
[----:B------:R-:W-:Y:S01]  /*0470*/  ISETP.GE.AND.EX P1, PT, R6, c[0x0][0x1cc], PT, P1 ;  /* 0x0000730006007a0c */ /* 0x000fe20003f26310 */
[C---:B------:R-:W-:Y:S01]  /*0480*/  @P0 IMAD R9, R0.reuse, c[0x0][0x1c4], R7 ;  /* 0x0000710000090a24 */ /* 0x040fe200078e0207 */
[----:B------:R-:W-:-:S02]  /*0490*/  IADD3 R20, R0, 0x30, RZ ;  /* 0x0000003000147810 */ /* 0x000fc40007ffe0ff */
[----:B------:R-:W-:Y:S02]  /*04a0*/  SHF.R.S32.HI R17, RZ, 0x1f, R14 ;  /* 0x0000001fff117819 */ /* 0x000fe4000001140e */
[----:B------:R-:W-:Y:S02]  /*04b0*/  SHF.R.S32.HI R15, RZ, 0x1f, R20 ;  /* 0x0000001fff0f7819 */ /* 0x000fe40000011414 */
[C---:B------:R-:W-:Y:S02]  /*04c0*/  IADD3 R23, R0.reuse, 0x40, RZ ;  /* 0x0000004000177810 */ /* 0x040fe40007ffe0ff */
[----:B------:R-:W-:Y:S01]  /*04d0*/  IADD3 R18, R0, 0x50, RZ ;  /* 0x0000005000127810 */ /* 0x000fe20007ffe0ff */
[----:B-1----:R-:W1:Y:S01]  /*04e0*/  I2F.RP R2, UR11 ;  /* 0x0000000b00027d06 */ /* 0x002e620008209400 */
[----:B0-----:R-:W-:Y:S02]  /*04f0*/  ISETP.GT.U32.OR P1, PT, R85, 0x22f, P1 ;  /* 0x0000022f5500780c */ /* 0x001fe40000f24470 */
[----:B------:R-:W-:-:S02]  /*0500*/  ISETP.GE.U32.AND P4, PT, R23, c[0x0][0x1c8], PT ;  /* 0x0000720017007a0c */ /* 0x000fc40003f86070 */
[----:B------:R-:W-:Y:S02]  /*0510*/  IADD3 R16, R0, 0x60, RZ ;  /* 0x0000006000107810 */ /* 0x000fe40007ffe0ff */
[----:B------:R-:W-:Y:S02]  /*0520*/  ISETP.GE.U32.AND P5, PT, R18, c[0x0][0x1c8], PT ;  /* 0x0000720012007a0c */ /* 0x000fe40003fa6070 */
[----:B------:R-:W-:Y:S02]  /*0530*/  SHF.R.S32.HI R22, RZ, 0x1f, R18 ;  /* 0x0000001fff167819 */ /* 0x000fe40000011412 */
[----:B------:R-:W-:Y:S02]  /*0540*/  ISETP.GE.U32.AND P6, PT, R16, c[0x0][0x1c8], PT ;  /* 0x0000720010007a0c */ /* 0x000fe40003fc6070 */
[----:B------:R-:W-:Y:S01]  /*0550*/  SHF.R.S32.HI R19, RZ, 0x1f, R16 ;  /* 0x0000001fff137819 */ /* 0x000fe20000011410 */
[----:B------:R-:W-:Y:S01]  /*0560*/  @!P1 IMAD R8, R6, c[0x0][0x1c0], RZ ;  /* 0x0000700006089a24 */ /* 0x000fe200078e02ff */
[----:B------:R-:W-:Y:S01]  /*0570*/  ISETP.GE.AND.EX P5, PT, R22, c[0x0][0x1cc], PT, P5 ;  /* 0x0000730016007a0c */ /* 0x000fe20003fa6350 */
[----:B-1----:R-:W0:Y:S02]  /*0580*/  MUFU.RCP R2, R2 ;  /* 0x0000000200027308 */ /* 0x002e240000001000 */
[----:B------:R-:W-:Y:S01]  /*0590*/  @!P1 IMAD R13, R12, c[0x0][0x1c4], R8 ;  /* 0x000071000c0d9a24 */ /* 0x000fe200078e0208 */
[----:B0-----:R-:W-:-:S06]  /*05a0*/  IADD3 R3, R2, 0xffffffe, RZ ;  /* 0x0ffffffe02037810 */ /* 0x001fcc0007ffe0ff */
[----:B------:R-:W0:Y:S02]  /*05b0*/  F2I.FTZ.U32.TRUNC.NTZ R3, R3 ;  /* 0x0000000300037305 */ /* 0x000e24000021f000 */
[----:B0-----:R0:W1:Y:S02]  /*05c0*/  R2UR UR7, R3 ;  /* 0x00000000030773c2 */ /* 0x00106400000e0000 */
[----:B0-----:R-:W-:Y:S01]  /*05d0*/  SHF.R.S32.HI R3, RZ, 0x1f, R74 ;  /* 0x0000001fff037819 */ /* 0x001fe2000001144a */
[----:B-1----:R-:W-:-:S04]  /*05e0*/  UIADD3 UR5, URZ, -UR7, URZ ;  /* 0x800000073f057290 */ /* 0x002fc8000fffe03f */
        /* <DEDUP_REMOVED lines=17> */
[----:B------:R-:W-:Y:S02]  /*0700*/  UIADD3 UR5, -UR7, URZ, URZ ;  /* 0x0000003f07057290 */ /* 0x000fe4000fffe13f */
[----:B------:R-:W-:Y:S02]  /*0710*/  MOV R5, UR7 ;  /* 0x0000000700057c02 */ /* 0x000fe40008000f00 */
[----:B------:R-:W-:-:S04]  /*0720*/  UIMAD UR5, UR5, UR6, UR9 ;  /* 0x00000006050572a4 */ /* 0x000fc8000f8e0209 */
[----:B------:R-:W-:Y:S02]  /*0730*/  UIMAD UR14, UR5, 0x46, URZ ;  /* 0x00000046050e78a4 */ /* 0x000fe4000f8e023f */
[----:B------:R-:W-:-:S04]  /*0740*/  USHF.R.S32.HI UR5, URZ, 0x1f, UR7 ;  /* 0x0000001f3f057899 */ /* 0x000fc80008011407 */
[----:B------:R-:W-:Y:S01]  /*0750*/  MOV R4, UR14 ;  /* 0x0000000e00047c02 */ /* 0x000fe20008000f00 */
[----:B------:R-:W-:Y:S01]  /*0760*/  UIMAD UR5, UR5, UR10, URZ ;  /* 0x0000000a050572a4 */ /* 0x000fe2000f8e023f */
[----:B------:R-:W-:-:S03]  /*0770*/  IADD3 R2, P2, R74, UR14, RZ ;  /* 0x0000000e4a027c10 */ /* 0x000fc6000ff5e0ff */
[----:B------:R-:W-:Y:S01]  /*0780*/  UIMAD UR5, UR7, UR11, UR5 ;  /* 0x0000000b070572a4 */ /* 0x000fe2000f8e0205 */
[----:B------:R-:W-:-:S05]  /*0790*/  LEA.HI.X.SX32 R3, R4, R3, 0x1, P2 ;  /* 0x0000000304037211 */ /* 0x000fca00010f0eff */
[----:B------:R-:W-:-:S05]  /*07a0*/  IMAD.WIDE.U32 R2, R5, c[0x0][0x1d0], R2 ;  /* 0x0000740005027a25 */ /* 0x000fca00078e0002 */
[----:B------:R-:W-:Y:S02]  /*07b0*/  IADD3 R5, R3, UR5, RZ ;  /* 0x0000000503057c10 */ /* 0x000fe4000fffe0ff */
[-C--:B------:R-:W-:Y:S02]  /*07c0*/  @P0 MOV R4, R2.reuse ;  /* 0x0000000200040202 */ /* 0x080fe40000000f00 */
[----:B------:R-:W-:Y:S02]  /*07d0*/  @!P1 MOV R10, R2 ;  /* 0x00000002000a9202 */ /* 0x000fe40000000f00 */
[----:B------:R-:W-:Y:S01]  /*07e0*/  @!P1 MOV R11, R5 ;  /* 0x00000005000b9202 */ /* 0x000fe20000000f00 */
[----:B------:R-:W-:-:S04]  /*07f0*/  @P0 IMAD.WIDE.U32 R6, R0, c[0x0][0x1c0], R4 ;  /* 0x0000700000060a25 */ /* 0x000fc800078e0004 */
[----:B------:R-:W-:Y:S01]  /*0800*/  @!P1 IMAD.WIDE.U32 R10, R12, c[0x0][0x1c0], R10 ;  /* 0x000070000c0a9a25 */ /* 0x000fe200078e000a */
[----:B------:R-:W-:Y:S02]  /*0810*/  @P0 IADD3 R9, R7, R9, RZ ;  /* 0x0000000907090210 */ /* 0x000fe40007ffe0ff */
[----:B------:R-:W-:Y:S02]  /*0820*/  @P0 LEA R30, P2, R6, c[0x0][0x170], 0x2 ;  /* 0x00005c00061e0a11 */ /* 0x000fe400078410ff */
[----:B------:R-:W-:Y:S02]  /*0830*/  @!P1 IADD3 R7, R11, R13, RZ ;  /* 0x0000000d0b079210 */ /* 0x000fe40007ffe0ff */
[----:B------:R-:W-:Y:S02]  /*0840*/  @!P1 LEA R8, P3, R10, c[0x0][0x170], 0x2 ;  /* 0x00005c000a089a11 */ /* 0x000fe400078610ff */
[----:B------:R-:W-:Y:S02]  /*0850*/  @P0 LEA.HI.X R31, R6, c[0x0][0x174], R9, 0x2, P2 ;  /* 0x00005d00061f0a11 */ /* 0x000fe400010f1409 */
[----:B------:R-:W-:-:S02]  /*0860*/  ISETP.GE.U32.AND P2, PT, R14, c[0x0][0x1c8], PT ;  /* 0x000072000e007a0c */ /* 0x000fc40003f46070 */
[----:B------:R-:W-:Y:S02]  /*0870*/  @!P1 LEA.HI.X R9, R10, c[0x0][0x174], R7, 0x2, P3 ;  /* 0x00005d000a099a11 */ /* 0x000fe400018f1407 */
[----:B------:R-:W-:Y:S01]  /*0880*/  ISETP.GE.U32.AND P3, PT, R20, c[0x0][0x1c8], PT ;  /* 0x0000720014007a0c */ /* 0x000fe20003f66070 */
[----:B------:R-:W-:Y:S01]  /*0890*/  CS2R R6, SRZ ;  /* 0x0000000000067805 */ /* 0x000fe2000001ff00 */
[----:B------:R-:W-:Y:S02]  /*08a0*/  ISETP.GE.AND.EX P2, PT, R17, c[0x0][0x1cc], PT, P2 ;  /* 0x0000730011007a0c */ /* 0x000fe40003f46320 */
[----:B------:R-:W-:Y:S02]  /*08b0*/  ISETP.GE.AND.EX P3, PT, R15, c[0x0][0x1cc], PT, P3 ;  /* 0x000073000f007a0c */ /* 0x000fe40003f66330 */
[C---:B------:R-:W-:Y:S01]  /*08c0*/  ISETP.GT.U32.OR P2, PT, R85.reuse, 0x22f, P2 ;  /* 0x0000022f5500780c */ /* 0x040fe20001744470 */
[----:B------:R0:W2:Y:S01]  /*08d0*/  @!P1 LDG.E.64 R6, [R8.64] ;  /* 0x0000000c08069981 */ /* 0x0000a2000c1e1b00 */
[----:B------:R-:W-:-:S02]  /*08e0*/  ISETP.GT.U32.OR P3, PT, R85, 0x22f, P3 ;  /* 0x0000022f5500780c */ /* 0x000fc40001f64470 */
[----:B------:R-:W-:-:S04]  /*08f0*/  SHF.R.S32.HI R12, RZ, 0x1f, R23 ;  /* 0x0000001fff0c7819 */ /* 0x000fc80000011417 */
[----:B------:R-:W-:-:S04]  /*0900*/  ISETP.GE.AND.EX P4, PT, R12, c[0x0][0x1cc], PT, P4 ;  /* 0x000073000c007a0c */ /* 0x000fc80003f86340 */
[----:B------:R-:W-:Y:S01]  /*0910*/  ISETP.GT.U32.OR P4, PT, R85, 0x22f, P4 ;  /* 0x0000022f5500780c */ /* 0x000fe20002784470 */
[----:B------:R-:W-:Y:S01]  /*0920*/  @!P2 IMAD R10, R17, c[0x0][0x1c0], RZ ;  /* 0x00007000110aaa24 */ /* 0x000fe200078e02ff */
[-C--:B0-----:R-:W-:Y:S02]  /*0930*/  @!P2 MOV R8, R2.reuse ;  /* 0x000000020008a202 */ /* 0x081fe40000000f00 */
[----:B------:R-:W-:Y:S01]  /*0940*/  @!P2 MOV R9, R5 ;  /* 0x000000050009a202 */ /* 0x000fe20000000f00 */
[----:B------:R-:W-:Y:S02]  /*0950*/  @!P3 IMAD R11, R15, c[0x0][0x1c0], RZ ;  /* 0x000070000f0bba24 */ /* 0x000fe400078e02ff */
[C---:B------:R-:W-:Y:S02]  /*0960*/  @!P2 IMAD R13, R14.reuse, c[0x0][0x1c4], R10 ;  /* 0x000071000e0daa24 */ /* 0x040fe400078e020a */
[----:B------:R-:W-:Y:S01]  /*0970*/  @!P2 IMAD.WIDE.U32 R8, R14, c[0x0][0x1c0], R8 ;  /* 0x000070000e08aa25 */ /* 0x000fe200078e0008 */
[----:B------:R-:W-:-:S03]  /*0980*/  @!P3 MOV R10, R2 ;  /* 0x00000002000ab202 */ /* 0x000fc60000000f00 */
[----:B------:R-:W-:Y:S01]  /*0990*/  @!P3 IMAD R17, R20, c[0x0][0x1c4], R11 ;  /* 0x000071001411ba24 */ /* 0x000fe200078e020b */
[----:B------:R-:W-:Y:S02]  /*09a0*/  @!P3 MOV R11, R5 ;  /* 0x00000005000bb202 */ /* 0x000fe40000000f00 */
[----:B------:R-:W-:Y:S02]  /*09b0*/  ISETP.GE.AND.EX P1, PT, R19, c[0x0][0x1cc], PT, P6 ;  /* 0x0000730013007a0c */ /* 0x000fe40003f26360 */
[----:B------:R-:W-:Y:S02]  /*09c0*/  ISETP.GT.U32.OR P5, PT, R85, 0x22f, P5 ;  /* 0x0000022f5500780c */ /* 0x000fe40002fa4470 */
[----:B------:R-:W-:Y:S02]  /*09d0*/  @!P2 IADD3 R9, R9, R13, RZ ;  /* 0x0000000d0909a210 */ /* 0x000fe40007ffe0ff */
[----:B------:R-:W-:Y:S01]  /*09e0*/  @!P2 LEA R14, P6, R8, c[0x0][0x170], 0x2 ;  /* 0x00005c00080eaa11 */ /* 0x000fe200078c10ff */
[----:B------:R-:W-:-:S03]  /*09f0*/  @!P3 IMAD.WIDE.U32 R10, R20, c[0x0][0x1c0], R10 ;  /* 0x00007000140aba25 */ /* 0x000fc600078e000a */
[----:B------:R-:W-:Y:S01]  /*0a00*/  @!P2 LEA.HI.X R15, R8, c[0x0][0x174], R9, 0x2, P6 ;  /* 0x00005d00080faa11 */ /* 0x000fe200030f1409 */
[----:B------:R-:W-:Y:S01]  /*0a10*/  @!P4 IMAD R12, R12, c[0x0][0x1c0], RZ ;  /* 0x000070000c0cca24 */ /* 0x000fe200078e02ff */
[----:B------:R-:W-:Y:S02]  /*0a20*/  @!P4 MOV R8, R2 ;  /* 0x000000020008c202 */ /* 0x000fe40000000f00 */
[----:B------:R-:W-:Y:S02]  /*0a30*/  @!P4 MOV R9, R5 ;  /* 0x000000050009c202 */ /* 0x000fe40000000f00 */
[----:B------:R-:W-:Y:S02]  /*0a40*/  @!P3 IADD3 R11, R11, R17, RZ ;  /* 0x000000110b0bb210 */ /* 0x000fe40007ffe0ff */
[C---:B------:R-:W-:Y:S02]  /*0a50*/  @!P3 LEA R20, P6, R10.reuse, c[0x0][0x170], 0x2 ;  /* 0x00005c000a14ba11 */ /* 0x040fe400078c10ff */
[----:B------:R-:W-:Y:S01]  /*0a60*/  ISETP.GT.U32.OR P1, PT, R85, 0x22f, P1 ;  /* 0x0000022f5500780c */ /* 0x000fe20000f24470 */
[C---:B------:R-:W-:Y:S01]  /*0a70*/  @!P4 IMAD R13, R23.reuse, c[0x0][0x1c4], R12 ;  /* 0x00007100170dca24 */ /* 0x040fe200078e020c */
[----:B------:R-:W-:Y:S01]  /*0a80*/  @!P3 LEA.HI.X R21, R10, c[0x0][0x174], R11, 0x2, P6 ;  /* 0x00005d000a15ba11 */ /* 0x000fe200030f140b */
[----:B------:R-:W-:-:S04]  /*0a90*/  @!P4 IMAD.WIDE.U32 R8, R23, c[0x0][0x1c0], R8 ;  /* 0x000070001708ca25 */ /* 0x000fc800078e0008 */
[----:B------:R-:W-:Y:S01]  /*0aa0*/  @!P5 IMAD R10, R22, c[0x0][0x1c0], RZ ;  /* 0x00007000160ada24 */ /* 0x000fe200078e02ff */
[----:B------:R-:W-:Y:S02]  /*0ab0*/  @!P4 IADD3 R9, R9, R13, RZ ;  /* 0x0000000d0909c210 */ /* 0x000fe40007ffe0ff */
[----:B------:R-:W-:Y:S01]  /*0ac0*/  @!P4 LEA R22, P6, R8, c[0x0][0x170], 0x2 ;  /* 0x00005c000816ca11 */ /* 0x000fe200078c10ff */
[----:B------:R-:W-:Y:S01]  /*0ad0*/  @!P5 IMAD R13, R18, c[0x0][0x1c4], R10 ;  /* 0x00007100120dda24 */ /* 0x000fe200078e020a */
[-C--:B------:R-:W-:Y:S02]  /*0ae0*/  @!P5 MOV R10, R2.reuse ;  /* 0x00000002000ad202 */ /* 0x080fe40000000f00 */
[-C--:B------:R-:W-:Y:S02]  /*0af0*/  @!P5 MOV R11, R5.reuse ;  /* 0x00000005000bd202 */ /* 0x080fe40000000f00 */
[----:B------:R-:W-:Y:S01]  /*0b00*/  @!P4 LEA.HI.X R23, R8, c[0x0][0x174], R9, 0x2, P6 ;  /* 0x00005d000817ca11 */ /* 0x000fe200030f1409 */
[----:B------:R-:W-:Y:S01]  /*0b10*/  @!P1 IMAD R12, R19, c[0x0][0x1c0], RZ ;  /* 0x00007000130c9a24 */ /* 0x000fe200078e02ff */
[----:B------:R-:W-:Y:S01]  /*0b20*/  @!P1 MOV R8, R2 ;  /* 0x0000000200089202 */ /* 0x000fe20000000f00 */
[----:B------:R-:W-:Y:S01]  /*0b30*/  @!P5 IMAD.WIDE.U32 R10, R18, c[0x0][0x1c0], R10 ;  /* 0x00007000120ada25 */ /* 0x000fe200078e000a */
[----:B------:R-:W-:-:S03]  /*0b40*/  @!P1 MOV R9, R5 ;  /* 0x0000000500099202 */ /* 0x000fc60000000f00 */
[C---:B------:R-:W-:Y:S01]  /*0b50*/  @!P1 IMAD R19, R16.reuse, c[0x0][0x1c4], R12 ;  /* 0x0000710010139a24 */ /* 0x040fe200078e020c */
[----:B------:R-:W-:Y:S01]  /*0b60*/  @!P5 IADD3 R11, R11, R13, RZ ;  /* 0x0000000d0b0bd210 */ /* 0x000fe20007ffe0ff */
[----:B------:R-:W-:Y:S01]  /*0b70*/  @!P1 IMAD.WIDE.U32 R8, R16, c[0x0][0x1c0], R8 ;  /* 0x0000700010089a25 */ /* 0x000fe200078e0008 */
[----:B------:R-:W-:-:S04]  /*0b80*/  @!P5 LEA R16, P6, R10, c[0x0][0x170], 0x2 ;  /* 0x00005c000a10da11 */ /* 0x000fc800078c10ff */
[----:B------:R-:W-:Y:S02]  /*0b90*/  @!P5 LEA.HI.X R17, R10, c[0x0][0x174], R11, 0x2, P6 ;  /* 0x00005d000a11da11 */ /* 0x000fe400030f140b */
[----:B------:R-:W-:Y:S01]  /*0ba0*/  CS2R R10, SRZ ;  /* 0x00000000000a7805 */ /* 0x000fe2000001ff00 */
[----:B------:R-:W-:Y:S02]  /*0bb0*/  IADD3 R26, R0, 0x70, RZ ;  /* 0x00000070001a7810 */ /* 0x000fe40007ffe0ff */
[----:B------:R-:W-:Y:S02]  /*0bc0*/  @!P1 IADD3 R9, R9, R19, RZ ;  /* 0x0000001309099210 */ /* 0x000fe40007ffe0ff */
[----:B------:R-:W-:Y:S01]  /*0bd0*/  @!P1 LEA R18, P6, R8, c[0x0][0x170], 0x2 ;  /* 0x00005c0008129a11 */ /* 0x000fe200078c10ff */
[----:B------:R0:W3:Y:S01]  /*0be0*/  @!P3 LDG.E.64 R10, [R20.64] ;  /* 0x0000000c140ab981 */ /* 0x0000e2000c1e1b00 */
[----:B------:R-:W-:Y:S02]  /*0bf0*/  ISETP.GE.U32.AND P3, PT, R26, c[0x0][0x1c8], PT ;  /* 0x000072001a007a0c */ /* 0x000fe40003f66070 */
[----:B------:R-:W-:-:S02]  /*0c00*/  SHF.R.S32.HI R33, RZ, 0x1f, R26 ;  /* 0x0000001fff217819 */ /* 0x000fc4000001141a */
[----:B------:R-:W-:Y:S02]  /*0c10*/  @!P1 LEA.HI.X R19, R8, c[0x0][0x174], R9, 0x2, P6 ;  /* 0x00005d0008139a11 */ /* 0x000fe400030f1409 */
[----:B------:R-:W-:Y:S01]  /*0c20*/  CS2R R8, SRZ ;  /* 0x0000000000087805 */ /* 0x000fe2000001ff00 */
[----:B------:R-:W-:Y:S01]  /*0c30*/  ISETP.GE.AND.EX P3, PT, R33, c[0x0][0x1cc], PT, P3 ;  /* 0x0000730021007a0c */ /* 0x000fe20003f66330 */
[----:B------:R-:W-:Y:S01]  /*0c40*/  CS2R R12, SRZ ;  /* 0x00000000000c7805 */ /* 0x000fe2000001ff00 */
[C---:B------:R-:W-:Y:S02]  /*0c50*/  IADD3 R29, R0.reuse, 0x80, RZ ;  /* 0x00000080001d7810 */ /* 0x040fe40007ffe0ff */
[----:B------:R-:W-:Y:S01]  /*0c60*/  ISETP.GT.U32.OR P3, PT, R85, 0x22f, P3 ;  /* 0x0000022f5500780c */ /* 0x000fe20001f64470 */
[----:B------:R1:W4:Y:S01]  /*0c70*/  @!P2 LDG.E.64 R8, [R14.64] ;  /* 0x0000000c0e08a981 */ /* 0x000322000c1e1b00 */
[----:B------:R-:W-:Y:S02]  /*0c80*/  ISETP.GE.U32.AND P2, PT, R29, c[0x0][0x1c8], PT ;  /* 0x000072001d007a0c */ /* 0x000fe40003f46070 */
[----:B------:R-:W-:Y:S01]  /*0c90*/  SHF.R.S32.HI R24, RZ, 0x1f, R29 ;  /* 0x0000001fff187819 */ /* 0x000fe2000001141d */
[----:B------:R5:W2:Y:S01]  /*0ca0*/  @!P4 LDG.E.64 R12, [R22.64] ;  /* 0x0000000c160cc981 */ /* 0x000aa2000c1e1b00 */
[----:B------:R-:W-:-:S02]  /*0cb0*/  IADD3 R32, R0, 0x90, RZ ;  /* 0x0000009000207810 */ /* 0x000fc40007ffe0ff */
[----:B------:R-:W-:Y:S02]  /*0cc0*/  ISETP.GE.AND.EX P2, PT, R24, c[0x0][0x1cc], PT, P2 ;  /* 0x0000730018007a0c */ /* 0x000fe40003f46320 */
[----:B------:R-:W-:Y:S02]  /*0cd0*/  ISETP.GE.U32.AND P4, PT, R32, c[0x0][0x1c8], PT ;  /* 0x0000720020007a0c */ /* 0x000fe40003f86070 */
[----:B------:R-:W-:Y:S01]  /*0ce0*/  SHF.R.S32.HI R25, RZ, 0x1f, R32 ;  /* 0x0000001fff197819 */ /* 0x000fe20000011420 */
[----:B-1----:R-:W-:Y:S01]  /*0cf0*/  CS2R R14, SRZ ;  /* 0x00000000000e7805 */ /* 0x002fe2000001ff00 */
[----:B------:R-:W-:Y:S02]  /*0d00*/  ISETP.GT.U32.OR P2, PT, R85, 0x22f, P2 ;  /* 0x0000022f5500780c */ /* 0x000fe40001744470 */
[----:B------:R-:W-:Y:S02]  /*0d10*/  ISETP.GE.AND.EX P4, PT, R25, c[0x0][0x1cc], PT, P4 ;  /* 0x0000730019007a0c */ /* 0x000fe40003f86340 */
[----:B------:R-:W-:Y:S01]  /*0d20*/  IADD3 R34, R0, 0xa0, RZ ;  /* 0x000000a000227810 */ /* 0x000fe20007ffe0ff */
[----:B0-----:R-:W-:Y:S01]  /*0d30*/  @!P3 IMAD R20, R33, c[0x0][0x1c0], RZ ;  /* 0x000070002114ba24 */ /* 0x001fe200078e02ff */
[----:B-----5:R-:W-:Y:S01]  /*0d40*/  @!P3 MOV R22, R2 ;  /* 0x000000020016b202 */ /* 0x020fe20000000f00 */
[----:B------:R0:W5:Y:S01]  /*0d50*/  @!P5 LDG.E.64 R14, [R16.64] ;  /* 0x0000000c100ed981 */ /* 0x000162000c1e1b00 */
[----:B------:R-:W-:-:S02]  /*0d60*/  @!P3 MOV R23, R5 ;  /* 0x000000050017b202 */ /* 0x000fc40000000f00 */
[----:B------:R-:W-:Y:S02]  /*0d70*/  ISETP.GT.U32.OR P4, PT, R85, 0x22f, P4 ;  /* 0x0000022f5500780c */ /* 0x000fe40002784470 */
[----:B------:R-:W-:Y:S02]  /*0d80*/  ISETP.GE.U32.AND P6, PT, R34, c[0x0][0x1c8], PT ;  /* 0x0000720022007a0c */ /* 0x000fe40003fc6070 */
[----:B------:R-:W-:Y:S01]  /*0d90*/  SHF.R.S32.HI R27, RZ, 0x1f, R34 ;  /* 0x0000001fff1b7819 */ /* 0x000fe20000011422 */
[----:B------:R-:W-:Y:S01]  /*0da0*/  @!P3 IMAD R21, R26, c[0x0][0x1c4], R20 ;  /* 0x000071001a15ba24 */ /* 0x000fe200078e0214 */
[----:B0-----:R-:W-:Y:S01]  /*0db0*/  CS2R R16, SRZ ;  /* 0x0000000000107805 */ /* 0x001fe2000001ff00 */
[----:B------:R-:W-:Y:S01]  /*0dc0*/  IADD3 R36, R0, 0xb0, RZ ;  /* 0x000000b000247810 */ /* 0x000fe20007ffe0ff */
[----:B------:R-:W-:Y:S01]  /*0dd0*/  @!P3 IMAD.WIDE.U32 R22, R26, c[0x0][0x1c0], R22 ;  /* 0x000070001a16ba25 */ /* 0x000fe200078e0016 */
[----:B------:R-:W-:Y:S02]  /*0de0*/  ISETP.GE.AND.EX P6, PT, R27, c[0x0][0x1cc], PT, P6 ;  /* 0x000073001b007a0c */ /* 0x000fe40003fc6360 */
[----:B------:R-:W-:Y:S01]  /*0df0*/  ISETP.GE.U32.AND P5, PT, R36, c[0x0][0x1c8], PT ;  /* 0x0000720024007a0c */ /* 0x000fe20003fa6070 */
[----:B------:R0:W2:Y:S01]  /*0e00*/  @!P1 LDG.E.64 R16, [R18.64] ;  /* 0x0000000c12109981 */ /* 0x0000a2000c1e1b00 */
[----:B------:R-:W-:Y:S01]  /*0e10*/  SHF.R.S32.HI R28, RZ, 0x1f, R36 ;  /* 0x0000001fff1c7819 */ /* 0x000fe20000011424 */
[----:B------:R-:W-:Y:S01]  /*0e20*/  @!P2 IMAD R24, R24, c[0x0][0x1c0], RZ ;  /* 0x000070001818aa24 */ /* 0x000fe200078e02ff */
[----:B------:R-:W-:-:S02]  /*0e30*/  ISETP.GT.U32.OR P6, PT, R85, 0x22f, P6 ;  /* 0x0000022f5500780c */ /* 0x000fc400037c4470 */
[----:B------:R-:W-:Y:S02]  /*0e40*/  @!P3 IADD3 R21, R23, R21, RZ ;  /* 0x000000151715b210 */ /* 0x000fe40007ffe0ff */
[----:B------:R-:W-:Y:S02]  /*0e50*/  @!P3 LEA R20, P1, R22, c[0x0][0x170], 0x2 ;  /* 0x00005c001614ba11 */ /* 0x000fe400078210ff */
[-C--:B0-----:R-:W-:Y:S02]  /*0e60*/  @!P2 MOV R18, R2.reuse ;  /* 0x000000020012a202 */ /* 0x081fe40000000f00 */
[----:B------:R-:W-:Y:S01]  /*0e70*/  @!P2 MOV R19, R5 ;  /* 0x000000050013a202 */ /* 0x000fe20000000f00 */
[----:B------:R-:W-:Y:S01]  /*0e80*/  @!P4 IMAD R26, R25, c[0x0][0x1c0], RZ ;  /* 0x00007000191aca24 */ /* 0x000fe200078e02ff */
[----:B------:R-:W-:Y:S01]  /*0e90*/  ISETP.GE.AND.EX P5, PT, R28, c[0x0][0x1cc], PT, P5 ;  /* 0x000073001c007a0c */ /* 0x000fe20003fa6350 */
[C---:B------:R-:W-:Y:S01]  /*0ea0*/  @!P2 IMAD R25, R29.reuse, c[0x0][0x1c4], R24 ;  /* 0x000071001d19aa24 */ /* 0x040fe200078e0218 */
[----:B------:R-:W-:Y:S01]  /*0eb0*/  @!P3 LEA.HI.X R21, R22, c[0x0][0x174], R21, 0x2, P1 ;  /* 0x00005d001615ba11 */ /* 0x000fe200008f1415 */
[----:B------:R-:W-:Y:S01]  /*0ec0*/  @!P2 IMAD.WIDE.U32 R18, R29, c[0x0][0x1c0], R18 ;  /* 0x000070001d12aa25 */ /* 0x000fe200078e0012 */
[----:B------:R-:W-:-:S02]  /*0ed0*/  @!P4 MOV R22, R2 ;  /* 0x000000020016c202 */ /* 0x000fc40000000f00 */
[----:B------:R-:W-:Y:S02]  /*0ee0*/  @!P4 MOV R23, R5 ;  /* 0x000000050017c202 */ /* 0x000fe40000000f00 */
[----:B------:R-:W-:Y:S01]  /*0ef0*/  ISETP.GT.U32.OR P5, PT, R85, 0x22f, P5 ;  /* 0x0000022f5500780c */ /* 0x000fe20002fa4470 */
[C---:B------:R-:W-:Y:S01]  /*0f00*/  @!P4 IMAD R29, R32.reuse, c[0x0][0x1c4], R26 ;  /* 0x00007100201dca24 */ /* 0x040fe200078e021a */
[----:B------:R-:W-:Y:S01]  /*0f10*/  @!P2 IADD3 R19, R19, R25, RZ ;  /* 0x000000191313a210 */ /* 0x000fe20007ffe0ff */
[----:B------:R-:W-:Y:S01]  /*0f20*/  @!P4 IMAD.WIDE.U32 R22, R32, c[0x0][0x1c0], R22 ;  /* 0x000070002016ca25 */ /* 0x000fe200078e0016 */
[----:B------:R-:W-:-:S03]  /*0f30*/  @!P2 LEA R26, P1, R18, c[0x0][0x170], 0x2 ;  /* 0x00005c00121aaa11 */ /* 0x000fc600078210ff */
[----:B------:R-:W-:Y:S01]  /*0f40*/  @!P6 IMAD R24, R27, c[0x0][0x1c0], RZ ;  /* 0x000070001b18ea24 */ /* 0x000fe200078e02ff */
[----:B------:R-:W-:Y:S02]  /*0f50*/  @!P2 LEA.HI.X R27, R18, c[0x0][0x174], R19, 0x2, P1 ;  /* 0x00005d00121baa11 */ /* 0x000fe400008f1413 */
[----:B------:R-:W-:Y:S02]  /*0f60*/  @!P4 IADD3 R23, R23, R29, RZ ;  /* 0x0000001d1717c210 */ /* 0x000fe40007ffe0ff */
[----:B------:R-:W-:Y:S02]  /*0f70*/  @!P4 LEA R32, P1, R22, c[0x0][0x170], 0x2 ;  /* 0x00005c001620ca11 */ /* 0x000fe400078210ff */
[-C--:B------:R-:W-:Y:S02]  /*0f80*/  @!P6 MOV R18, R2.reuse ;  /* 0x000000020012e202 */ /* 0x080fe40000000f00 */
[-C--:B------:R-:W-:Y:S01]  /*0f90*/  @!P6 MOV R19, R5.reuse ;  /* 0x000000050013e202 */ /* 0x080fe20000000f00 */
[----:B------:R-:W-:Y:S01]  /*0fa0*/  @!P6 IMAD R25, R34, c[0x0][0x1c4], R24 ;  /* 0x000071002219ea24 */ /* 0x000fe200078e0218 */
        /* <DEDUP_REMOVED lines=8> */
[----:B------:R-:W-:Y:S02]  /*1030*/  @!P6 LEA R34, P1, R18, c[0x0][0x170], 0x2 ;  /* 0x00005c001222ea11 */ /* 0x000fe400078210ff */
[----:B------:R-:W-:Y:S02]  /*1040*/  IADD3 R37, R0, 0xc0, RZ ;  /* 0x000000c000257810 */ /* 0x000fe40007ffe0ff */
[----:B------:R-:W-:Y:S02]  /*1050*/  @!P6 LEA.HI.X R35, R18, c[0x0][0x174], R19, 0x2, P1 ;  /* 0x00005d001223ea11 */ /* 0x000fe400008f1413 */
[----:B------:R-:W-:Y:S02]  /*1060*/  @!P5 IADD3 R23, R23, R29, RZ ;  /* 0x0000001d1717d210 */ /* 0x000fe40007ffe0ff */
[----:B------:R-:W-:-:S02]  /*1070*/  @!P5 LEA R28, P1, R22, c[0x0][0x170], 0x2 ;  /* 0x00005c00161cda11 */ /* 0x000fc400078210ff */
[----:B------:R-:W-:Y:S02]  /*1080*/  SHF.R.S32.HI R36, RZ, 0x1f, R37 ;  /* 0x0000001fff247819 */ /* 0x000fe40000011425 */
[----:B------:R-:W-:Y:S02]  /*1090*/  @!P5 LEA.HI.X R29, R22, c[0x0][0x174], R23, 0x2, P1 ;  /* 0x00005d00161dda11 */ /* 0x000fe400008f1417 */
[----:B------:R-:W-:Y:S01]  /*10a0*/  ISETP.GE.U32.AND P1, PT, R37, c[0x0][0x1c8], PT ;  /* 0x0000720025007a0c */ /* 0x000fe20003f26070 */
[----:B------:R-:W-:-:S03]  /*10b0*/  CS2R R18, SRZ ;  /* 0x0000000000127805 */ /* 0x000fc6000001ff00 */
[----:B------:R-:W-:Y:S02]  /*10c0*/  ISETP.GE.AND.EX P1, PT, R36, c[0x0][0x1cc], PT, P1 ;  /* 0x0000730024007a0c */ /* 0x000fe40003f26310 */
[C---:B------:R-:W-:Y:S01]  /*10d0*/  IADD3 R43, R0.reuse, 0xd0, RZ ;  /* 0x000000d0002b7810 */ /* 0x040fe20007ffe0ff */
[----:B------:R0:W2:Y:S01]  /*10e0*/  @!P3 LDG.E.64 R18, [R20.64] ;  /* 0x0000000c1412b981 */ /* 0x0000a2000c1e1b00 */
[----:B------:R-:W-:Y:S01]  /*10f0*/  ISETP.GT.U32.OR P1, PT, R85, 0x22f, P1 ;  /* 0x0000022f5500780c */ /* 0x000fe20000f24470 */
[----:B------:R-:W-:Y:S01]  /*1100*/  CS2R R22, SRZ ;  /* 0x0000000000167805 */ /* 0x000fe2000001ff00 */
[----:B------:R-:W-:Y:S02]  /*1110*/  IADD3 R42, R0, 0xe0, RZ ;  /* 0x000000e0002a7810 */ /* 0x000fe40007ffe0ff */
[----:B------:R-:W-:Y:S02]  /*1120*/  ISETP.GE.U32.AND P3, PT, R43, c[0x0][0x1c8], PT ;  /* 0x000072002b007a0c */ /* 0x000fe40003f66070 */
[----:B------:R-:W-:Y:S01]  /*1130*/  SHF.R.S32.HI R39, RZ, 0x1f, R43 ;  /* 0x0000001fff277819 */ /* 0x000fe2000001142b */
[----:B------:R-:W-:Y:S01]  /*1140*/  CS2R R24, SRZ ;  /* 0x0000000000187805 */ /* 0x000fe2000001ff00 */
[----:B0-----:R-:W-:Y:S01]  /*1150*/  CS2R R20, SRZ ;  /* 0x0000000000147805 */ /* 0x001fe2000001ff00 */
[----:B------:R-:W-:Y:S01]  /*1160*/  SHF.R.S32.HI R44, RZ, 0x1f, R42 ;  /* 0x0000001fff2c7819 */ /* 0x000fe2000001142a */
[----:B------:R0:W2:Y:S01]  /*1170*/  @!P4 LDG.E.64 R22, [R32.64] ;  /* 0x0000000c2016c981 */ /* 0x0000a2000c1e1b00 */
[----:B------:R-:W-:-:S03]  /*1180*/  ISETP.GE.AND.EX P3, PT, R39, c[0x0][0x1cc], PT, P3 ;  /* 0x0000730027007a0c */ /* 0x000fc60003f66330 */
[----:B------:R1:W2:Y:S01]  /*1190*/  @!P2 LDG.E.64 R20, [R26.64] ;  /* 0x0000000c1a14a981 */ /* 0x0002a2000c1e1b00 */
[----:B------:R-:W-:Y:S01]  /*11a0*/  ISETP.GE.U32.AND P2, PT, R42, c[0x0][0x1c8], PT ;  /* 0x000072002a007a0c */ /* 0x000fe20003f46070 */
[----:B------:R-:W-:Y:S01]  /*11b0*/  @!P1 IMAD R36, R36, c[0x0][0x1c0], RZ ;  /* 0x0000700024249a24 */ /* 0x000fe200078e02ff */
[----:B------:R-:W-:Y:S01]  /*11c0*/  ISETP.GT.U32.OR P3, PT, R85, 0x22f, P3 ;  /* 0x0000022f5500780c */ /* 0x000fe20001f64470 */
[----:B------:R1:W2:Y:S01]  /*11d0*/  @!P6 LDG.E.64 R24, [R34.64] ;  /* 0x0000000c2218e981 */ /* 0x0002a2000c1e1b00 */
[----:B0-----:R-:W-:Y:S02]  /*11e0*/  @!P1 MOV R32, R2 ;  /* 0x0000000200209202 */ /* 0x001fe40000000f00 */
[----:B------:R-:W-:Y:S02]  /*11f0*/  @!P1 MOV R33, R5 ;  /* 0x0000000500219202 */ /* 0x000fe40000000f00 */
[----:B------:R-:W-:-:S03]  /*1200*/  ISETP.GE.AND.EX P2, PT, R44, c[0x0][0x1cc], PT, P2 ;  /* 0x000073002c007a0c */ /* 0x000fc60003f46320 */
[----:B------:R-:W-:Y:S01]  /*1210*/  @!P1 IMAD.WIDE.U32 R32, R37, c[0x0][0x1c0], R32 ;  /* 0x0000700025209a25 */ /* 0x000fe200078e0020 */
[----:B------:R-:W-:-:S03]  /*1220*/  ISETP.GT.U32.OR P2, PT, R85, 0x22f, P2 ;  /* 0x0000022f5500780c */ /* 0x000fc60001744470 */
[----:B-1----:R-:W-:Y:S01]  /*1230*/  @!P1 IMAD R35, R37, c[0x0][0x1c4], R36 ;  /* 0x0000710025239a24 */ /* 0x002fe200078e0224 */
[----:B------:R-:W-:Y:S01]  /*1240*/  @!P1 LEA R36, P6, R32, c[0x0][0x170], 0x2 ;  /* 0x00005c0020249a11 */ /* 0x000fe200078c10ff */
[----:B------:R-:W-:-:S03]  /*1250*/  CS2R R26, SRZ ;  /* 0x00000000001a7805 */ /* 0x000fc6000001ff00 */
[----:B------:R-:W-:Y:S01]  /*1260*/  @!P1 IADD3 R33, R33, R35, RZ ;  /* 0x0000002321219210 */ /* 0x000fe20007ffe0ff */
[----:B------:R-:W-:Y:S02]  /*1270*/  @!P3 IMAD R39, R39, c[0x0][0x1c0], RZ ;  /* 0x000070002727ba24 */ /* 0x000fe400078e02ff */
[----:B------:R0:W2:Y:S01]  /*1280*/  @!P5 LDG.E.64 R26, [R28.64] ;  /* 0x0000000c1c1ad981 */ /* 0x0000a2000c1e1b00 */
[----:B------:R-:W-:Y:S02]  /*1290*/  @!P1 LEA.HI.X R37, R32, c[0x0][0x174], R33, 0x2, P6 ;  /* 0x00005d0020259a11 */ /* 0x000fe400030f1421 */
[-C--:B------:R-:W-:Y:S02]  /*12a0*/  @!P3 MOV R32, R2.reuse ;  /* 0x000000020020b202 */ /* 0x080fe40000000f00 */
[-C--:B------:R-:W-:Y:S01]  /*12b0*/  @!P3 MOV R33, R5.reuse ;  /* 0x000000050021b202 */ /* 0x080fe20000000f00 */
[----:B------:R-:W-:Y:S02]  /*12c0*/  @!P2 IMAD R35, R44, c[0x0][0x1c0], RZ ;  /* 0x000070002c23aa24 */ /* 0x000fe400078e02ff */
[C---:B------:R-:W-:Y:S01]  /*12d0*/  @!P3 IMAD R39, R43.reuse, c[0x0][0x1c4], R39 ;  /* 0x000071002b27ba24 */ /* 0x040fe200078e0227 */
[----:B0-----:R-:W-:Y:S01]  /*12e0*/  @!P2 MOV R28, R2 ;  /* 0x00000002001ca202 */ /* 0x001fe20000000f00 */
[----:B------:R-:W-:Y:S01]  /*12f0*/  @!P3 IMAD.WIDE.U32 R32, R43, c[0x0][0x1c0], R32 ;  /* 0x000070002b20ba25 */ /* 0x000fe200078e0020 */
[----:B------:R-:W-:-:S03]  /*1300*/  @!P2 MOV R29, R5 ;  /* 0x00000005001da202 */ /* 0x000fc60000000f00 */
[C---:B------:R-:W-:Y:S01]  /*1310*/  @!P2 IMAD R35, R42.reuse, c[0x0][0x1c4], R35 ;  /* 0x000071002a23aa24 */ /* 0x040fe200078e0223 */
[----:B------:R-:W-:Y:S01]  /*1320*/  @!P3 IADD3 R39, R33, R39, RZ ;  /* 0x000000272127b210 */ /* 0x000fe20007ffe0ff */
[----:B------:R-:W-:Y:S01]  /*1330*/  @!P2 IMAD.WIDE.U32 R28, R42, c[0x0][0x1c0], R28 ;  /* 0x000070002a1caa25 */ /* 0x000fe200078e001c */
[----:B------:R-:W-:-:S04]  /*1340*/  @!P3 LEA R42, P6, R32, c[0x0][0x170], 0x2 ;  /* 0x00005c00202aba11 */ /* 0x000fc800078c10ff */
[----:B------:R-:W-:Y:S02]  /*1350*/  @!P3 LEA.HI.X R43, R32, c[0x0][0x174], R39, 0x2, P6 ;  /* 0x00005d00202bba11 */ /* 0x000fe400030f1427 */
[----:B------:R-:W-:Y:S02]  /*1360*/  @!P2 IADD3 R35, R29, R35, RZ ;  /* 0x000000231d23a210 */ /* 0x000fe40007ffe0ff */
[----:B------:R-:W-:-:S04]  /*1370*/  @!P2 LEA R44, P6, R28, c[0x0][0x170], 0x2 ;  /* 0x00005c001c2caa11 */ /* 0x000fc800078c10ff */
[----:B------:R-:W-:Y:S02]  /*1380*/  @!P2 LEA.HI.X R45, R28, c[0x0][0x174], R35, 0x2, P6 ;  /* 0x00005d001c2daa11 */ /* 0x000fe400030f1423 */
[----:B------:R-:W-:-:S06]  /*1390*/  CS2R R28, SRZ ;  /* 0x00000000001c7805 */ /* 0x000fcc000001ff00 */
[----:B------:R0:W2:Y:S01]  /*13a0*/  @P0 LDG.E.64 R28, [R30.64] ;  /* 0x0000000c1e1c0981 */ /* 0x0000a2000c1e1b00 */
[C---:B------:R-:W-:Y:S02]  /*13b0*/  IADD3 R40, R0.reuse, 0xf0, RZ ;  /* 0x000000f000287810 */ /* 0x040fe40007ffe0ff */
[----:B------:R-:W-:Y:S02]  /*13c0*/  IADD3 R38, R0, 0x100, RZ ;  /* 0x0000010000267810 */ /* 0x000fe40007ffe0ff */
[----:B------:R-:W-:Y:S02]  /*13d0*/  ISETP.GE.U32.AND P4, PT, R40, c[0x0][0x1c8], PT ;  /* 0x0000720028007a0c */ /* 0x000fe40003f86070 */
[----:B------:R-:W-:Y:S02]  /*13e0*/  SHF.R.S32.HI R34, RZ, 0x1f, R40 ;  /* 0x0000001fff227819 */ /* 0x000fe40000011428 */
[----:B------:R-:W-:Y:S02]  /*13f0*/  ISETP.GE.U32.AND P5, PT, R38, c[0x0][0x1c8], PT ;  /* 0x0000720026007a0c */ /* 0x000fe40003fa6070 */
[----:B------:R-:W-:-:S02]  /*1400*/  SHF.R.S32.HI R41, RZ, 0x1f, R38 ;  /* 0x0000001fff297819 */ /* 0x000fc40000011426 */
        /* <DEDUP_REMOVED lines=8> */
[----:B0-----:R-:W-:Y:S01]  /*1490*/  @!P5 MOV R30, R2 ;  /* 0x00000002001ed202 */ /* 0x001fe20000000f00 */
[C---:B------:R-:W-:Y:S01]  /*14a0*/  @!P4 IMAD R34, R40.reuse, c[0x0][0x1c4], R34 ;  /* 0x000071002822ca24 */ /* 0x040fe200078e0222 */
[----:B------:R-:W-:Y:S01]  /*14b0*/  @!P5 MOV R31, R5 ;  /* 0x00000005001fd202 */ /* 0x000fe20000000f00 */
[----:B------:R-:W-:-:S04]  /*14c0*/  @!P4 IMAD.WIDE.U32 R32, R40, c[0x0][0x1c0], R32 ;  /* 0x000070002820ca25 */ /* 0x000fc800078e0020 */
        /* <DEDUP_REMOVED lines=8> */
[----:B------:R-:W-:Y:S01]  /*1550*/  CS2R R30, SRZ ;  /* 0x00000000001e7805 */ /* 0x000fe2000001ff00 */
[----:B------:R-:W-:Y:S01]  /*1560*/  CS2R R32, SRZ ;  /* 0x0000000000207805 */ /* 0x000fe2000001ff00 */
[----:B------:R-:W-:-:S04]  /*1570*/  SHF.R.S32.HI R46, RZ, 0x1f, R93 ;  /* 0x0000001fff2e7819 */ /* 0x000fc8000001145d */
[----:B------:R0:W2:Y:S01]  /*1580*/  @!P1 LDG.E.64 R30, [R36.64] ;  /* 0x0000000c241e9981 */ /* 0x0000a2000c1e1b00 */
[----:B------:R-:W-:Y:S02]  /*1590*/  ISETP.GE.U32.AND P1, PT, R93, c[0x0][0x1c8], PT ;  /* 0x000072005d007a0c */ /* 0x000fe40003f26070 */
[----:B------:R-:W-:Y:S01]  /*15a0*/  SHF.R.S32.HI R49, RZ, 0x1f, R92 ;  /* 0x0000001fff317819 */ /* 0x000fe2000001145c */
[----:B------:R1:W2:Y:S01]  /*15b0*/  @!P3 LDG.E.64 R32, [R42.64] ;  /* 0x0000000c2a20b981 */ /* 0x0002a2000c1e1b00 */
[----:B------:R-:W-:Y:S01]  /*15c0*/  ISETP.GE.AND.EX P1, PT, R46, c[0x0][0x1cc], PT, P1 ;  /* 0x000073002e007a0c */ /* 0x000fe20003f26310 */
[----:B0-----:R-:W-:Y:S01]  /*15d0*/  CS2R R36, SRZ ;  /* 0x0000000000247805 */ /* 0x001fe2000001ff00 */
[----:B------:R-:W-:Y:S01]  /*15e0*/  ISETP.GE.U32.AND P3, PT, R92, c[0x0][0x1c8], PT ;  /* 0x000072005c007a0c */ /* 0x000fe20003f66070 */
[----:B------:R-:W-:Y:S01]  /*15f0*/  CS2R R34, SRZ ;  /* 0x0000000000227805 */ /* 0x000fe2000001ff00 */
[----:B------:R-:W-:-:S03]  /*1600*/  SHF.R.S32.HI R48, RZ, 0x1f, R91 ;  /* 0x0000001fff307819 */ /* 0x000fc6000001145b */
[----:B------:R0:W2:Y:S01]  /*1610*/  @!P4 LDG.E.64 R36, [R38.64] ;  /* 0x0000000c2624c981 */ /* 0x0000a2000c1e1b00 */
[----:B------:R-:W-:Y:S02]  /*1620*/  ISETP.GT.U32.OR P4, PT, R85, 0x22f, P1 ;  /* 0x0000022f5500780c */ /* 0x000fe40000f84470 */
[----:B------:R-:W-:Y:S01]  /*1630*/  ISETP.GE.AND.EX P3, PT, R49, c[0x0][0x1cc], PT, P3 ;  /* 0x0000730031007a0c */ /* 0x000fe20003f66330 */
[----:B------:R0:W2:Y:S01]  /*1640*/  @!P2 LDG.E.64 R34, [R44.64] ;  /* 0x0000000c2c22a981 */ /* 0x0000a2000c1e1b00 */
[----:B------:R-:W-:Y:S02]  /*1650*/  ISETP.GE.U32.AND P1, PT, R91, c[0x0][0x1c8], PT ;  /* 0x000072005b007a0c */ /* 0x000fe40003f26070 */
[----:B------:R-:W-:Y:S02]  /*1660*/  ISETP.GT.U32.OR P3, PT, R85, 0x22f, P3 ;  /* 0x0000022f5500780c */ /* 0x000fe40001f64470 */
[----:B------:R-:W-:Y:S02]  /*1670*/  ISETP.GE.AND.EX P1, PT, R48, c[0x0][0x1cc], PT, P1 ;  /* 0x0000730030007a0c */ /* 0x000fe40003f26310 */
[----:B------:R-:W-:-:S02]  /*1680*/  ISETP.GE.U32.AND P2, PT, R90, c[0x0][0x1c8], PT ;  /* 0x000072005a007a0c */ /* 0x000fc40003f46070 */
[----:B------:R-:W-:Y:S02]  /*1690*/  SHF.R.S32.HI R50, RZ, 0x1f, R90 ;  /* 0x0000001fff327819 */ /* 0x000fe4000001145a */
[C---:B------:R-:W-:Y:S01]  /*16a0*/  ISETP.GT.U32.OR P1, PT, R85.reuse, 0x22f, P1 ;  /* 0x0000022f5500780c */ /* 0x040fe20000f24470 */
[----:B0-----:R-:W-:Y:S01]  /*16b0*/  CS2R R38, SRZ ;  /* 0x0000000000267805 */ /* 0x001fe2000001ff00 */
[----:B------:R-:W-:Y:S01]  /*16c0*/  ISETP.GE.AND.EX P2, PT, R50, c[0x0][0x1cc], PT, P2 ;  /* 0x0000730032007a0c */ /* 0x000fe20003f46320 */
[----:B------:R-:W-:Y:S01]  /*16d0*/  @!P4 IMAD R46, R46, c[0x0][0x1c0], RZ ;  /* 0x000070002e2eca24 */ /* 0x000fe200078e02ff */
[----:B-1----:R-:W-:Y:S02]  /*16e0*/  @!P4 MOV R42, R2 ;  /* 0x00000002002ac202 */ /* 0x002fe40000000f00 */
[----:B------:R-:W-:Y:S01]  /*16f0*/  @!P4 MOV R43, R5 ;  /* 0x00000005002bc202 */ /* 0x000fe20000000f00 */
[----:B------:R0:W2:Y:S01]  /*1700*/  @!P5 LDG.E.64 R38, [R40.64] ;  /* 0x0000000c2826d981 */ /* 0x0000a2000c1e1b00 */
[----:B------:R-:W-:Y:S01]  /*1710*/  ISETP.GT.U32.OR P2, PT, R85, 0x22f, P2 ;  /* 0x0000022f5500780c */ /* 0x000fe20001744470 */
[----:B------:R-:W-:-:S02]  /*1720*/  @!P4 IMAD R46, R93, c[0x0][0x1c4], R46 ;  /* 0x000071005d2eca24 */ /* 0x000fc400078e022e */
[----:B------:R-:W-:Y:S01]  /*1730*/  @!P4 IMAD.WIDE.U32 R42, R93, c[0x0][0x1c0], R42 ;  /* 0x000070005d2aca25 */ /* 0x000fe200078e002a */
[----:B------:R-:W-:-:S03]  /*1740*/  ISETP.GE.U32.AND P6, PT, R89, c[0x0][0x1c8], PT ;  /* 0x0000720059007a0c */ /* 0x000fc60003fc6070 */
[----:B------:R-:W-:Y:S01]  /*1750*/  @!P3 IMAD R45, R49, c[0x0][0x1c0], RZ ;  /* 0x00007000312dba24 */ /* 0x000fe200078e02ff */
[----:B0-----:R-:W-:Y:S02]  /*1760*/  @!P3 MOV R40, R2 ;  /* 0x000000020028b202 */ /* 0x001fe40000000f00 */
[----:B------:R-:W-:Y:S01]  /*1770*/  @!P3 MOV R41, R5 ;  /* 0x000000050029b202 */ /* 0x000fe20000000f00 */
[----:B------:R-:W-:Y:S01]  /*1780*/  @!P1 IMAD R44, R48, c[0x0][0x1c0], RZ ;  /* 0x00007000302c9a24 */ /* 0x000fe200078e02ff */
[----:B------:R-:W-:Y:S01]  /*1790*/  SHF.R.S32.HI R47, RZ, 0x1f, R89 ;  /* 0x0000001fff2f7819 */ /* 0x000fe20000011459 */
[C---:B------:R-:W-:Y:S01]  /*17a0*/  @!P3 IMAD R45, R92.reuse, c[0x0][0x1c4], R45 ;  /* 0x000071005c2dba24 */ /* 0x040fe200078e022d */
[----:B------:R-:W-:Y:S01]  /*17b0*/  @!P4 IADD3 R43, R43, R46, RZ ;  /* 0x0000002e2b2bc210 */ /* 0x000fe20007ffe0ff */
[----:B------:R-:W-:Y:S01]  /*17c0*/  @!P3 IMAD.WIDE.U32 R40, R92, c[0x0][0x1c0], R40 ;  /* 0x000070005c28ba25 */ /* 0x000fe200078e0028 */
[----:B------:R-:W-:Y:S02]  /*17d0*/  @!P4 LEA R48, P5, R42, c[0x0][0x170], 0x2 ;  /* 0x00005c002a30ca11 */ /* 0x000fe400078a10ff */
[----:B------:R-:W-:Y:S01]  /*17e0*/  ISETP.GE.AND.EX P6, PT, R47, c[0x0][0x1cc], PT, P6 ;  /* 0x000073002f007a0c */ /* 0x000fe20003fc6360 */
[----:B------:R-:W-:Y:S01]  /*17f0*/  @!P2 IMAD R46, R50, c[0x0][0x1c0], RZ ;  /* 0x00007000322eaa24 */ /* 0x000fe200078e02ff */
[----:B------:R-:W-:-:S02]  /*1800*/  @!P4 LEA.HI.X R49, R42, c[0x0][0x174], R43, 0x2, P5 ;  /* 0x00005d002a31ca11 */ /* 0x000fc400028f142b */
[----:B------:R-:W-:Y:S02]  /*1810*/  @!P3 IADD3 R41, R41, R45, RZ ;  /* 0x0000002d2929b210 */ /* 0x000fe40007ffe0ff */
[C---:B------:R-:W-:Y:S02]  /*1820*/  @!P3 LEA R50, P5, R40.reuse, c[0x0][0x170], 0x2 ;  /* 0x00005c002832ba11 */ /* 0x040fe400078a10ff */
[-C--:B------:R-:W-:Y:S02]  /*1830*/  @!P1 MOV R42, R2.reuse ;  /* 0x00000002002a9202 */ /* 0x080fe40000000f00 */
[----:B------:R-:W-:Y:S02]  /*1840*/  @!P1 MOV R43, R5 ;  /* 0x00000005002b9202 */ /* 0x000fe40000000f00 */
[----:B------:R-:W-:Y:S01]  /*1850*/  ISETP.GT.U32.OR P6, PT, R85, 0x22f, P6 ;  /* 0x0000022f5500780c */ /* 0x000fe200037c4470 */
[C---:B------:R-:W-:Y:S01]  /*1860*/  @!P1 IMAD R44, R91.reuse, c[0x0][0x1c4], R44 ;  /* 0x000071005b2c9a24 */ /* 0x040fe200078e022c */
[----:B------:R-:W-:Y:S01]  /*1870*/  @!P3 LEA.HI.X R51, R40, c[0x0][0x174], R41, 0x2, P5 ;  /* 0x00005d002833ba11 */ /* 0x000fe200028f1429 */
[----:B------:R-:W-:Y:S01]  /*1880*/  @!P1 IMAD.WIDE.U32 R42, R91, c[0x0][0x1c0], R42 ;  /* 0x000070005b2a9a25 */ /* 0x000fe200078e002a */
[----:B------:R-:W-:-:S02]  /*1890*/  @!P2 MOV R40, R2 ;  /* 0x000000020028a202 */ /* 0x000fc40000000f00 */
[----:B------:R-:W-:Y:S01]  /*18a0*/  @!P2 MOV R41, R5 ;  /* 0x000000050029a202 */ /* 0x000fe20000000f00 */
[----:B------:R-:W-:Y:S01]  /*18b0*/  @!P2 IMAD R46, R90, c[0x0][0x1c4], R46 ;  /* 0x000071005a2eaa24 */ /* 0x000fe200078e022e */
[----:B------:R-:W-:Y:S02]  /*18c0*/  @!P1 IADD3 R43, R43, R44, RZ ;  /* 0x0000002c2b2b9210 */ /* 0x000fe40007ffe0ff */
[----:B------:R-:W-:Y:S01]  /*18d0*/  @!P1 LEA R44, P5, R42, c[0x0][0x170], 0x2 ;  /* 0x00005c002a2c9a11 */ /* 0x000fe200078a10ff */
[----:B------:R-:W-:-:S03]  /*18e0*/  @!P2 IMAD.WIDE.U32 R40, R90, c[0x0][0x1c0], R40 ;  /* 0x000070005a28aa25 */ /* 0x000fc600078e0028 */
[----:B------:R-:W-:Y:S01]  /*18f0*/  @!P1 LEA.HI.X R45, R42, c[0x0][0x174], R43, 0x2, P5 ;  /* 0x00005d002a2d9a11 */ /* 0x000fe200028f142b */
[----:B------:R-:W-:Y:S01]  /*1900*/  @!P6 IMAD R47, R47, c[0x0][0x1c0], RZ ;  /* 0x000070002f2fea24 */ /* 0x000fe200078e02ff */
[----:B------:R-:W-:Y:S02]  /*1910*/  @!P2 IADD3 R41, R41, R46, RZ ;  /* 0x0000002e2929a210 */ /* 0x000fe40007ffe0ff */
[C---:B------:R-:W-:Y:S01]  /*1920*/  @!P2 LEA R46, P5, R40.reuse, c[0x0][0x170], 0x2 ;  /* 0x00005c00282eaa11 */ /* 0x040fe200078a10ff */
[----:B------:R-:W-:Y:S01]  /*1930*/  @!P6 IMAD R42, R89, c[0x0][0x1c4], R47 ;  /* 0x00007100592aea24 */ /* 0x000fe200078e022f */
[----:B------:R-:W-:Y:S02]  /*1940*/  @!P6 MOV R52, R2 ;  /* 0x000000020034e202 */ /* 0x000fe40000000f00 */
[----:B------:R-:W-:Y:S02]  /*1950*/  @!P6 MOV R53, R5 ;  /* 0x000000050035e202 */ /* 0x000fe40000000f00 */
[----:B------:R-:W-:-:S02]  /*1960*/  @!P2 LEA.HI.X R47, R40, c[0x0][0x174], R41, 0x2, P5 ;  /* 0x00005d00282faa11 */ /* 0x000fc400028f1429 */
[----:B------:R-:W-:Y:S01]  /*1970*/  CS2R R40, SRZ ;  /* 0x0000000000287805 */ /* 0x000fe2000001ff00 */
[----:B------:R-:W-:Y:S01]  /*1980*/  @!P6 IMAD.WIDE.U32 R52, R89, c[0x0][0x1c0], R52 ;  /* 0x000070005934ea25 */ /* 0x000fe200078e0034 */
[----:B------:R-:W-:-:S04]  /*1990*/  SHF.R.S32.HI R57, RZ, 0x1f, R88 ;  /* 0x0000001fff397819 */ /* 0x000fc80000011458 */
[----:B------:R0:W3:Y:S01]  /*19a0*/  @!P4 LDG.E.64 R40, [R48.64] ;  /* 0x0000000c3028c981 */ /* 0x0000e2000c1e1b00 */
[----:B------:R-:W-:Y:S02]  /*19b0*/  @!P6 IADD3 R53, R53, R42, RZ ;  /* 0x0000002a3535e210 */ /* 0x000fe40007ffe0ff */
[----:B------:R-:W-:Y:S01]  /*19c0*/  ISETP.GE.U32.AND P4, PT, R88, c[0x0][0x1c8], PT ;  /* 0x0000720058007a0c */ /* 0x000fe20003f86070 */
[----:B------:R-:W-:-:S03]  /*19d0*/  CS2R R42, SRZ ;  /* 0x00000000002a7805 */ /* 0x000fc6000001ff00 */
[----:B------:R-:W-:Y:S02]  /*19e0*/  ISETP.GE.AND.EX P4, PT, R57, c[0x0][0x1cc], PT, P4 ;  /* 0x0000730039007a0c */ /* 0x000fe40003f86340 */
[----:B------:R-:W-:Y:S01]  /*19f0*/  SHF.R.S32.HI R56, RZ, 0x1f, R87 ;  /* 0x0000001fff387819 */ /* 0x000fe20000011457 */
[----:B------:R1:W3:Y:S01]  /*1a00*/  @!P3 LDG.E.64 R42, [R50.64] ;  /* 0x0000000c322ab981 */ /* 0x0002e2000c1e1b00 */
[----:B------:R-:W-:Y:S02]  /*1a10*/  ISETP.GE.U32.AND P3, PT, R87, c[0x0][0x1c8], PT ;  /* 0x0000720057007a0c */ /* 0x000fe40003f66070 */
[----:B------:R-:W-:Y:S02]  /*1a20*/  ISETP.GT.U32.OR P4, PT, R85, 0x22f, P4 ;  /* 0x0000022f5500780c */ /* 0x000fe40002784470 */
[----:B------:R-:W-:Y:S02]  /*1a30*/  @!P6 LEA R54, P5, R52, c[0x0][0x170], 0x2 ;  /* 0x00005c003436ea11 */ /* 0x000fe400078a10ff */
[----:B------:R-:W-:-:S02]  /*1a40*/  ISETP.GE.AND.EX P3, PT, R56, c[0x0][0x1cc], PT, P3 ;  /* 0x0000730038007a0c */ /* 0x000fc40003f66330 */
[----:B------:R-:W-:Y:S01]  /*1a50*/  @!P6 LEA.HI.X R55, R52, c[0x0][0x174], R53, 0x2, P5 ;  /* 0x00005d003437ea11 */ /* 0x000fe200028f1435 */
[----:B0-----:R-:W-:Y:S01]  /*1a60*/  CS2R R48, SRZ ;  /* 0x0000000000307805 */ /* 0x001fe2000001ff00 */
[----:B------:R-:W-:Y:S01]  /*1a70*/  CS2R R52, SRZ ;  /* 0x0000000000347805 */ /* 0x000fe2000001ff00 */
[----:B-1----:R-:W-:Y:S01]  /*1a80*/  CS2R R50, SRZ ;  /* 0x0000000000327805 */ /* 0x002fe2000001ff00 */
[----:B------:R-:W-:Y:S02]  /*1a90*/  ISETP.GT.U32.OR P3, PT, R85, 0x22f, P3 ;  /* 0x0000022f5500780c */ /* 0x000fe40001f64470 */
[----:B------:R-:W-:Y:S01]  /*1aa0*/  SHF.R.S32.HI R61, RZ, 0x1f, R86 ;  /* 0x0000001fff3d7819 */ /* 0x000fe20000011456 */
[----:B------:R0:W5:Y:S04]  /*1ab0*/  @!P1 LDG.E.64 R48, [R44.64] ;  /* 0x0000000c2c309981 */ /* 0x000168000c1e1b00 */
[----:B------:R1:W5:Y:S04]  /*1ac0*/  @!P6 LDG.E.64 R52, [R54.64] ;  /* 0x0000000c3634e981 */ /* 0x000368000c1e1b00 */
[----:B------:R4:W5:Y:S01]  /*1ad0*/  @!P2 LDG.E.64 R50, [R46.64] ;  /* 0x0000000c2e32a981 */ /* 0x000962000c1e1b00 */
[----:B------:R-:W-:Y:S01]  /*1ae0*/  ISETP.GE.U32.AND P2, PT, R86, c[0x0][0x1c8], PT ;  /* 0x0000720056007a0c */ /* 0x000fe20003f46070 */
[----:B0-----:R-:W-:Y:S01]  /*1af0*/  @!P4 IMAD R45, R57, c[0x0][0x1c0], RZ ;  /* 0x00007000392dca24 */ /* 0x001fe200078e02ff */
[----:B-1----:R-:W-:-:S02]  /*1b00*/  @!P4 MOV R54, R2 ;  /* 0x000000020036c202 */ /* 0x002fc40000000f00 */
[----:B------:R-:W-:Y:S01]  /*1b10*/  @!P4 MOV R55, R5 ;  /* 0x000000050037c202 */ /* 0x000fe20000000f00 */
[----:B------:R-:W-:Y:S01]  /*1b20*/  @!P4 IMAD R45, R88, c[0x0][0x1c4], R45 ;  /* 0x00007100582dca24 */ /* 0x000fe200078e022d */
[----:B------:R-:W-:Y:S02]  /*1b30*/  ISETP.GE.AND.EX P2, PT, R61, c[0x0][0x1cc], PT, P2 ;  /* 0x000073003d007a0c */ /* 0x000fe40003f46320 */
[----:B------:R-:W-:Y:S01]  /*1b40*/  ISETP.GE.U32.AND P5, PT, R80, c[0x0][0x1c8], PT ;  /* 0x0000720050007a0c */ /* 0x000fe20003fa6070 */
[----:B------:R-:W-:Y:S01]  /*1b50*/  @!P4 IMAD.WIDE.U32 R54, R88, c[0x0][0x1c0], R54 ;  /* 0x000070005836ca25 */ /* 0x000fe200078e0036 */
[----:B------:R-:W-:Y:S02]  /*1b60*/  SHF.R.S32.HI R57, RZ, 0x1f, R80 ;  /* 0x0000001fff397819 */ /* 0x000fe40000011450 */
[----:B------:R-:W-:Y:S02]  /*1b70*/  ISETP.GE.U32.AND P1, PT, R81, c[0x0][0x1c8], PT ;  /* 0x0000720051007a0c */ /* 0x000fe40003f26070 */
[----:B------:R-:W-:Y:S01]  /*1b80*/  SHF.R.S32.HI R60, RZ, 0x1f, R81 ;  /* 0x0000001fff3c7819 */ /* 0x000fe20000011451 */
[----:B------:R-:W-:Y:S01]  /*1b90*/  @!P3 IMAD R56, R56, c[0x0][0x1c0], RZ ;  /* 0x000070003838ba24 */ /* 0x000fe200078e02ff */
[----:B----4-:R-:W-:-:S02]  /*1ba0*/  @!P3 MOV R46, R2 ;  /* 0x00000002002eb202 */ /* 0x010fc40000000f00 */
[----:B------:R-:W-:Y:S02]  /*1bb0*/  @!P3 MOV R47, R5 ;  /* 0x00000005002fb202 */ /* 0x000fe40000000f00 */
[----:B------:R-:W-:Y:S02]  /*1bc0*/  ISETP.GT.U32.OR P2, PT, R85, 0x22f, P2 ;  /* 0x0000022f5500780c */ /* 0x000fe40001744470 */
[----:B------:R-:W-:Y:S02]  /*1bd0*/  @!P4 IADD3 R45, R55, R45, RZ ;  /* 0x0000002d372dc210 */ /* 0x000fe40007ffe0ff */
[----:B------:R-:W-:Y:S02]  /*1be0*/  @!P4 LEA R44, P6, R54, c[0x0][0x170], 0x2 ;  /* 0x00005c00362cca11 */ /* 0x000fe400078c10ff */
[----:B------:R-:W-:Y:S02]  /*1bf0*/  ISETP.GE.AND.EX P5, PT, R57, c[0x0][0x1cc], PT, P5 ;  /* 0x0000730039007a0c */ /* 0x000fe40003fa6350 */
[----:B------:R-:W-:Y:S01]  /*1c00*/  ISETP.GE.AND.EX P1, PT, R60, c[0x0][0x1cc], PT, P1 ;  /* 0x000073003c007a0c */ /* 0x000fe20003f26310 */
[C---:B------:R-:W-:Y:S01]  /*1c10*/  @!P3 IMAD R56, R87.reuse, c[0x0][0x1c4], R56 ;  /* 0x000071005738ba24 */ /* 0x040fe200078e0238 */
[----:B------:R-:W-:Y:S01]  /*1c20*/  @!P4 LEA.HI.X R45, R54, c[0x0][0x174], R45, 0x2, P6 ;  /* 0x00005d00362dca11 */ /* 0x000fe200030f142d */
[----:B------:R-:W-:Y:S01]  /*1c30*/  @!P3 IMAD.WIDE.U32 R46, R87, c[0x0][0x1c0], R46 ;  /* 0x00007000572eba25 */ /* 0x000fe200078e002e */
[C---:B------:R-:W-:Y:S01]  /*1c40*/  ISETP.GT.U32.OR P5, PT, R85.reuse, 0x22f, P5 ;  /* 0x0000022f5500780c */ /* 0x040fe20002fa4470 */
[----:B------:R-:W-:Y:S01]  /*1c50*/  CS2R R54, SRZ ;  /* 0x0000000000367805 */ /* 0x000fe2000001ff00 */
[----:B------:R-:W-:-:S02]  /*1c60*/  ISETP.GT.U32.OR P1, PT, R85, 0x22f, P1 ;  /* 0x0000022f5500780c */ /* 0x000fc40000f24470 */
[----:B------:R-:W-:Y:S02]  /*1c70*/  @!P3 IADD3 R56, R47, R56, RZ ;  /* 0x000000382f38b210 */ /* 0x000fe40007ffe0ff */
[C---:B------:R-:W-:Y:S01]  /*1c80*/  @!P3 LEA R58, P6, R46.reuse, c[0x0][0x170], 0x2 ;  /* 0x00005c002e3aba11 */ /* 0x040fe200078c10ff */
[----:B------:R0:W4:Y:S03]  /*1c90*/  @!P4 LDG.E.64 R54, [R44.64] ;  /* 0x0000000c2c36c981 */ /* 0x000126000c1e1b00 */
[----:B------:R-:W-:Y:S01]  /*1ca0*/  @!P3 LEA.HI.X R59, R46, c[0x0][0x174], R56, 0x2, P6 ;  /* 0x00005d002e3bba11 */ /* 0x000fe200030f1438 */
[----:B------:R-:W-:Y:S01]  /*1cb0*/  @!P2 IMAD R46, R61, c[0x0][0x1c0], RZ ;  /* 0x000070003d2eaa24 */ /* 0x000fe200078e02ff */
[-C--:B0-----:R-:W-:Y:S02]  /*1cc0*/  @!P2 MOV R44, R2.reuse ;  /* 0x00000002002ca202 */ /* 0x081fe40000000f00 */
[-C--:B------:R-:W-:Y:S01]  /*1cd0*/  @!P2 MOV R45, R5.reuse ;  /* 0x00000005002da202 */ /* 0x080fe20000000f00 */
[C---:B------:R-:W-:Y:S01]  /*1ce0*/  @!P2 IMAD R46, R86.reuse, c[0x0][0x1c4], R46 ;  /* 0x00007100562eaa24 */ /* 0x040fe200078e022e */
[----:B------:R-:W-:Y:S01]  /*1cf0*/  @!P1 MOV R56, R2 ;  /* 0x0000000200389202 */ /* 0x000fe20000000f00 */
[----:B------:R-:W-:Y:S01]  /*1d00*/  @!P5 IMAD R62, R57, c[0x0][0x1c0], RZ ;  /* 0x00007000393eda24 */ /* 0x000fe200078e02ff */
[----:B------:R-:W-:Y:S01]  /*1d10*/  @!P1 MOV R57, R5 ;  /* 0x0000000500399202 */ /* 0x000fe20000000f00 */
[----:B------:R-:W-:-:S04]  /*1d20*/  @!P2 IMAD.WIDE.U32 R44, R86, c[0x0][0x1c0], R44 ;  /* 0x00007000562caa25 */ /* 0x000fc800078e002c */
[----:B------:R-:W-:Y:S01]  /*1d30*/  @!P1 IMAD R60, R60, c[0x0][0x1c0], RZ ;  /* 0x000070003c3c9a24 */ /* 0x000fe200078e02ff */
[----:B------:R-:W-:Y:S01]  /*1d40*/  @!P2 IADD3 R45, R45, R46, RZ ;  /* 0x0000002e2d2da210 */ /* 0x000fe20007ffe0ff */
[----:B------:R-:W-:Y:S01]  /*1d50*/  @!P1 IMAD.WIDE.U32 R56, R81, c[0x0][0x1c0], R56 ;  /* 0x0000700051389a25 */ /* 0x000fe200078e0038 */
[----:B------:R-:W-:-:S03]  /*1d60*/  @!P2 LEA R46, P6, R44, c[0x0][0x170], 0x2 ;  /* 0x00005c002c2eaa11 */ /* 0x000fc600078c10ff */
[----:B------:R-:W-:Y:S01]  /*1d70*/  @!P1 IMAD R60, R81, c[0x0][0x1c4], R60 ;  /* 0x00007100513c9a24 */ /* 0x000fe200078e023c */
[----:B------:R-:W-:Y:S02]  /*1d80*/  @!P2 LEA.HI.X R47, R44, c[0x0][0x174], R45, 0x2, P6 ;  /* 0x00005d002c2faa11 */ /* 0x000fe400030f142d */
[C---:B------:R-:W-:Y:S02]  /*1d90*/  @!P1 LEA R44, P6, R56.reuse, c[0x0][0x170], 0x2 ;  /* 0x00005c00382c9a11 */ /* 0x040fe400078c10ff */
[----:B------:R-:W-:Y:S02]  /*1da0*/  @!P1 IADD3 R45, R57, R60, RZ ;  /* 0x0000003c392d9210 */ /* 0x000fe40007ffe0ff */
[----:B------:R-:W-:Y:S02]  /*1db0*/  ISETP.GE.U32.AND P4, PT, R79, c[0x0][0x1c8], PT ;  /* 0x000072004f007a0c */ /* 0x000fe40003f86070 */
[----:B------:R-:W-:Y:S02]  /*1dc0*/  SHF.R.S32.HI R63, RZ, 0x1f, R79 ;  /* 0x0000001fff3f7819 */ /* 0x000fe4000001144f */
[----:B------:R-:W-:-:S02]  /*1dd0*/  @!P1 LEA.HI.X R45, R56, c[0x0][0x174], R45, 0x2, P6 ;  /* 0x00005d00382d9a11 */ /* 0x000fc400030f142d */
[----:B------:R-:W-:Y:S01]  /*1de0*/  CS2R R56, SRZ ;  /* 0x0000000000387805 */ /* 0x000fe2000001ff00 */
[----:B------:R-:W-:Y:S02]  /*1df0*/  ISETP.GE.AND.EX P4, PT, R63, c[0x0][0x1cc], PT, P4 ;  /* 0x000073003f007a0c */ /* 0x000fe40003f86340 */
[----:B------:R-:W-:Y:S02]  /*1e00*/  @!P5 MOV R60, R2 ;  /* 0x00000002003cd202 */ /* 0x000fe40000000f00 */
[----:B------:R-:W-:Y:S01]  /*1e10*/  @!P5 MOV R61, R5 ;  /* 0x00000005003dd202 */ /* 0x000fe20000000f00 */
[----:B------:R0:W4:Y:S01]  /*1e20*/  @!P3 LDG.E.64 R56, [R58.64] ;  /* 0x0000000c3a38b981 */ /* 0x000122000c1e1b00 */
[----:B------:R-:W-:Y:S01]  /*1e30*/  ISETP.GT.U32.OR P4, PT, R85, 0x22f, P4 ;  /* 0x0000022f5500780c */ /* 0x000fe20002784470 */
[C---:B------:R-:W-:Y:S02]  /*1e40*/  @!P5 IMAD R62, R80.reuse, c[0x0][0x1c4], R62 ;  /* 0x00007100503eda24 */ /* 0x040fe400078e023e */
[----:B------:R-:W-:Y:S01]  /*1e50*/  @!P5 IMAD.WIDE.U32 R60, R80, c[0x0][0x1c0], R60 ;  /* 0x00007000503cda25 */ /* 0x000fe200078e003c */
[----:B------:R-:W-:-:S02]  /*1e60*/  ISETP.GE.U32.AND P3, PT, R78, c[0x0][0x1c8], PT ;  /* 0x000072004e007a0c */ /* 0x000fc40003f66070 */
[----:B------:R-:W-:Y:S01]  /*1e70*/  SHF.R.S32.HI R66, RZ, 0x1f, R78 ;  /* 0x0000001fff427819 */ /* 0x000fe2000001144e */
[----:B0-----:R-:W-:Y:S01]  /*1e80*/  CS2R R58, SRZ ;  /* 0x00000000003a7805 */ /* 0x001fe2000001ff00 */
[----:B------:R-:W-:Y:S02]  /*1e90*/  @!P5 IADD3 R62, R61, R62, RZ ;  /* 0x0000003e3d3ed210 */ /* 0x000fe40007ffe0ff */
[----:B------:R-:W-:-:S03]  /*1ea0*/  @!P5 LEA R64, P6, R60, c[0x0][0x170], 0x2 ;  /* 0x00005c003c40da11 */ /* 0x000fc600078c10ff */
[----:B------:R0:W4:Y:S01]  /*1eb0*/  @!P2 LDG.E.64 R58, [R46.64] ;  /* 0x0000000c2e3aa981 */ /* 0x000122000c1e1b00 */
[----:B------:R-:W-:Y:S02]  /*1ec0*/  ISETP.GE.AND.EX P2, PT, R66, c[0x0][0x1cc], PT, P3 ;  /* 0x0000730042007a0c */ /* 0x000fe40003f46330 */
[----:B------:R-:W-:Y:S01]  /*1ed0*/  @!P5 LEA.HI.X R65, R60, c[0x0][0x174], R62, 0x2, P6 ;  /* 0x00005d003c41da11 */ /* 0x000fe200030f143e */
[----:B------:R-:W-:Y:S01]  /*1ee0*/  @!P4 IMAD R60, R63, c[0x0][0x1c0], RZ ;  /* 0x000070003f3cca24 */ /* 0x000fe200078e02ff */
[----:B------:R-:W-:Y:S02]  /*1ef0*/  ISETP.GT.U32.OR P2, PT, R85, 0x22f, P2 ;  /* 0x0000022f5500780c */ /* 0x000fe40001744470 */
[----:B------:R-:W-:Y:S02]  /*1f00*/  @!P4 MOV R62, R2 ;  /* 0x00000002003ec202 */ /* 0x000fe40000000f00 */
[----:B------:R-:W-:Y:S02]  /*1f10*/  @!P4 MOV R63, R5 ;  /* 0x00000005003fc202 */ /* 0x000fe40000000f00 */
[----:B------:R-:W-:-:S02]  /*1f20*/  ISETP.GE.U32.AND P3, PT, R77, c[0x0][0x1c8], PT ;  /* 0x000072004d007a0c */ /* 0x000fc40003f66070 */
[----:B------:R-:W-:Y:S01]  /*1f30*/  SHF.R.S32.HI R67, RZ, 0x1f, R77 ;  /* 0x0000001fff437819 */ /* 0x000fe2000001144d */
[C---:B0-----:R-:W-:Y:S02]  /*1f40*/  @!P4 IMAD R47, R79.reuse, c[0x0][0x1c4], R60 ;  /* 0x000071004f2fca24 */ /* 0x041fe400078e023c */
[----:B------:R-:W-:Y:S01]  /*1f50*/  @!P4 IMAD.WIDE.U32 R62, R79, c[0x0][0x1c0], R62 ;  /* 0x000070004f3eca25 */ /* 0x000fe200078e003e */
[----:B------:R-:W-:Y:S01]  /*1f60*/  CS2R R60, SRZ ;  /* 0x00000000003c7805 */ /* 0x000fe2000001ff00 */
[----:B------:R-:W-:-:S03]  /*1f70*/  ISETP.GE.AND.EX P3, PT, R67, c[0x0][0x1cc], PT, P3 ;  /* 0x0000730043007a0c */ /* 0x000fc60003f66330 */
[----:B------:R-:W-:Y:S02]  /*1f80*/  @!P4 IADD3 R47, R63, R47, RZ ;  /* 0x0000002f3f2fc210 */ /* 0x000fe40007ffe0ff */
[----:B------:R-:W-:Y:S01]  /*1f90*/  ISETP.GT.U32.OR P3, PT, R85, 0x22f, P3 ;  /* 0x0000022f5500780c */ /* 0x000fe20001f64470 */
[----:B------:R0:W4:Y:S01]  /*1fa0*/  @!P1 LDG.E.64 R60, [R44.64] ;  /* 0x0000000c2c3c9981 */ /* 0x000122000c1e1b00 */
[----:B------:R-:W-:Y:S01]  /*1fb0*/  @!P4 LEA R46, P6, R62, c[0x0][0x170], 0x2 ;  /* 0x00005c003e2eca11 */ /* 0x000fe200078c10ff */
[----:B------:R-:W-:-:S03]  /*1fc0*/  @!P2 IMAD R66, R66, c[0x0][0x1c0], RZ ;  /* 0x000070004242aa24 */ /* 0x000fc600078e02ff */
[----:B------:R-:W-:Y:S02]  /*1fd0*/  @!P4 LEA.HI.X R47, R62, c[0x0][0x174], R47, 0x2, P6 ;  /* 0x00005d003e2fca11 */ /* 0x000fe400030f142f */
[----:B------:R-:W-:Y:S01]  /*1fe0*/  CS2R R62, SRZ ;  /* 0x00000000003e7805 */ /* 0x000fe2000001ff00 */
[----:B0-----:R-:W-:Y:S02]  /*1ff0*/  @!P2 MOV R44, R2 ;  /* 0x00000002002ca202 */ /* 0x001fe40000000f00 */
[----:B------:R-:W-:Y:S01]  /*2000*/  @!P2 MOV R45, R5 ;  /* 0x00000005002da202 */ /* 0x000fe20000000f00 */
[----:B------:R-:W-:Y:S01]  /*2010*/  @!P2 IMAD R66, R78, c[0x0][0x1c4], R66 ;  /* 0x000071004e42aa24 */ /* 0x000fe200078e0242 */
[----:B------:R-:W-:Y:S01]  /*2020*/  ISETP.GE.U32.AND P1, PT, R76, c[0x0][0x1c8], PT ;  /* 0x000072004c007a0c */ /* 0x000fe20003f26070 */
[----:B------:R0:W4:Y:S01]  /*2030*/  @!P5 LDG.E.64 R62, [R64.64] ;  /* 0x0000000c403ed981 */ /* 0x000122000c1e1b00 */
[----:B------:R-:W-:Y:S01]  /*2040*/  SHF.R.S32.HI R72, RZ, 0x1f, R76 ;  /* 0x0000001fff487819 */ /* 0x000fe2000001144c */
[----:B------:R-:W-:-:S03]  /*2050*/  @!P2 IMAD.WIDE.U32 R44, R78, c[0x0][0x1c0], R44 ;  /* 0x000070004e2caa25 */ /* 0x000fc600078e002c */
[----:B------:R-:W-:Y:S02]  /*2060*/  ISETP.GE.AND.EX P1, PT, R72, c[0x0][0x1cc], PT, P1 ;  /* 0x0000730048007a0c */ /* 0x000fe40003f26310 */
[----:B------:R-:W-:Y:S01]  /*2070*/  @!P2 LEA R68, P5, R44, c[0x0][0x170], 0x2 ;  /* 0x00005c002c44aa11 */ /* 0x000fe200078a10ff */
[----:B0-----:R-:W-:Y:S01]  /*2080*/  @!P3 IMAD R65, R67, c[0x0][0x1c0], RZ ;  /* 0x000070004341ba24 */ /* 0x001fe200078e02ff */
[----:B------:R-:W-:Y:S02]  /*2090*/  @!P2 IADD3 R64, R45, R66, RZ ;  /* 0x000000422d40a210 */ /* 0x000fe40007ffe0ff */
[----:B------:R-:W-:Y:S01]  /*20a0*/  @!P3 MOV R70, R2 ;  /* 0x000000020046b202 */ /* 0x000fe20000000f00 */
[----:B------:R-:W-:Y:S01]  /*20b0*/  @!P3 IMAD R45, R77, c[0x0][0x1c4], R65 ;  /* 0x000071004d2dba24 */ /* 0x000fe200078e0241 */
[----:B------:R-:W-:Y:S02]  /*20c0*/  @!P3 MOV R71, R5 ;  /* 0x000000050047b202 */ /* 0x000fe40000000f00 */
[----:B------:R-:W-:-:S02]  /*20d0*/  ISETP.GT.U32.OR P1, PT, R85, 0x22f, P1 ;  /* 0x0000022f5500780c */ /* 0x000fc40000f24470 */
[----:B------:R-:W-:Y:S02]  /*20e0*/  @!P2 LEA.HI.X R69, R44, c[0x0][0x174], R64, 0x2, P5 ;  /* 0x00005d002c45aa11 */ /* 0x000fe400028f1440 */
[----:B------:R-:W-:Y:S01]  /*20f0*/  CS2R R64, SRZ ;  /* 0x0000000000407805 */ /* 0x000fe2000001ff00 */
[----:B------:R-:W-:Y:S01]  /*2100*/  @!P3 IMAD.WIDE.U32 R70, R77, c[0x0][0x1c0], R70 ;  /* 0x000070004d46ba25 */ /* 0x000fe200078e0046 */
[----:B------:R-:W-:-:S04]  /*2110*/  CS2R R66, SRZ ;  /* 0x0000000000427805 */ /* 0x000fc8000001ff00 */
[----:B------:R0:W4:Y:S01]  /*2120*/  @!P4 LDG.E.64 R64, [R46.64] ;  /* 0x0000000c2e40c981 */ /* 0x000122000c1e1b00 */
[----:B------:R-:W-:Y:S02]  /*2130*/  @!P3 IADD3 R45, R71, R45, RZ ;  /* 0x0000002d472db210 */ /* 0x000fe40007ffe0ff */
[C---:B------:R-:W-:Y:S01]  /*2140*/  @!P3 LEA R44, P5, R70.reuse, c[0x0][0x170], 0x2 ;  /* 0x00005c00462cba11 */ /* 0x040fe200078a10ff */
[----:B------:R1:W4:Y:S03]  /*2150*/  @!P2 LDG.E.64 R66, [R68.64] ;  /* 0x0000000c4442a981 */ /* 0x000326000c1e1b00 */
[----:B------:R-:W-:Y:S01]  /*2160*/  @!P3 LEA.HI.X R45, R70, c[0x0][0x174], R45, 0x2, P5 ;  /* 0x00005d00462dba11 */ /* 0x000fe200028f142d */
[----:B------:R-:W-:Y:S01]  /*2170*/  @!P1 IMAD R70, R72, c[0x0][0x1c0], RZ ;  /* 0x0000700048469a24 */ /* 0x000fe200078e02ff */
[----:B0-----:R-:W-:Y:S02]  /*2180*/  @!P1 MOV R46, R2 ;  /* 0x00000002002e9202 */ /* 0x001fe40000000f00 */
[----:B------:R-:W-:Y:S01]  /*2190*/  @!P1 MOV R47, R5 ;  /* 0x00000005002f9202 */ /* 0x000fe20000000f00 */
[----:B-1----:R-:W-:Y:S01]  /*21a0*/  CS2R R68, SRZ ;  /* 0x0000000000447805 */ /* 0x002fe2000001ff00 */
[----:B------:R-:W-:-:S03]  /*21b0*/  @!P1 IMAD R70, R76, c[0x0][0x1c4], R70 ;  /* 0x000071004c469a24 */ /* 0x000fc600078e0246 */
[----:B------:R-:W-:Y:S02]  /*21c0*/  @!P1 IMAD.WIDE.U32 R46, R76, c[0x0][0x1c0], R46 ;  /* 0x000070004c2e9a25 */ /* 0x000fe400078e002e */
[----:B------:R0:W4:Y:S03]  /*21d0*/  @!P3 LDG.E.64 R68, [R44.64] ;  /* 0x0000000c2c44b981 */ /* 0x000126000c1e1b00 */
[----:B------:R-:W-:Y:S02]  /*21e0*/  @!P1 IADD3 R70, R47, R70, RZ ;  /* 0x000000462f469210 */ /* 0x000fe40007ffe0ff */
[----:B------:R-:W-:Y:S02]  /*21f0*/  ISETP.GE.U32.AND P2, PT, R75, c[0x0][0x1c8], PT ;  /* 0x000072004b007a0c */ /* 0x000fe40003f46070 */
[----:B------:R-:W-:Y:S02]  /*2200*/  SHF.R.S32.HI R72, RZ, 0x1f, R75 ;  /* 0x0000001fff487819 */ /* 0x000fe4000001144b */
[----:B0-----:R-:W-:-:S04]  /*2210*/  @!P1 LEA R44, P3, R46, c[0x0][0x170], 0x2 ;  /* 0x00005c002e2c9a11 */ /* 0x001fc800078610ff */
[----:B------:R-:W-:Y:S02]  /*2220*/  @!P1 LEA.HI.X R45, R46, c[0x0][0x174], R70, 0x2, P3 ;  /* 0x00005d002e2d9a11 */ /* 0x000fe400018f1446 */
[----:B------:R-:W-:Y:S01]  /*2230*/  CS2R R70, SRZ ;  /* 0x0000000000467805 */ /* 0x000fe2000001ff00 */
[----:B------:R-:W-:-:S04]  /*2240*/  ISETP.GE.AND.EX P2, PT, R72, c[0x0][0x1cc], PT, P2 ;  /* 0x0000730048007a0c */ /* 0x000fc80003f46320 */
[----:B------:R-:W-:Y:S01]  /*2250*/  ISETP.GT.U32.OR P2, PT, R85, 0x22f, P2 ;  /* 0x0000022f5500780c */ /* 0x000fe20001744470 */
[----:B------:R0:W4:-:S12]  /*2260*/  @!P1 LDG.E.64 R70, [R44.64] ;  /* 0x0000000c2c469981 */ /* 0x000118000c1e1b00 */
[----:B------:R-:W-:Y:S01]  /*2270*/  @!P2 MOV R46, R2 ;  /* 0x00000002002ea202 */ /* 0x000fe20000000f00 */
[----:B0-----:R-:W-:Y:S01]  /*2280*/  @!P2 IMAD R44, R72, c[0x0][0x1c0], RZ ;  /* 0x00007000482caa24 */ /* 0x001fe200078e02ff */
[----:B------:R-:W-:-:S03]  /*2290*/  @!P2 MOV R47, R5 ;  /* 0x00000005002fa202 */ /* 0x000fc60000000f00 */
[C---:B------:R-:W-:Y:S02]  /*22a0*/  @!P2 IMAD R44, R75.reuse, c[0x0][0x1c4], R44 ;  /* 0x000071004b2caa24 */ /* 0x040fe400078e022c */
[----:B------:R-:W-:Y:S01]  /*22b0*/  @!P2 IMAD.WIDE.U32 R46, R75, c[0x0][0x1c0], R46 ;  /* 0x000070004b2eaa25 */ /* 0x000fe200078e002e */
[----:B------:R-:W-:-:S04]  /*22c0*/  CS2R R72, SRZ ;  /* 0x0000000000487805 */ /* 0x000fc8000001ff00 */
[----:B------:R-:W-:Y:S02]  /*22d0*/  @!P2 IADD3 R45, R47, R44, RZ ;  /* 0x0000002c2f2da210 */ /* 0x000fe40007ffe0ff */
[----:B------:R-:W-:-:S04]  /*22e0*/  @!P2 LEA R44, P1, R46, c[0x0][0x170], 0x2 ;  /* 0x00005c002e2caa11 */ /* 0x000fc800078210ff */
[----:B------:R-:W-:-:S05]  /*22f0*/  @!P2 LEA.HI.X R45, R46, c[0x0][0x174], R45, 0x2, P1 ;  /* 0x00005d002e2daa11 */ /* 0x000fca00008f142d */
[----:B------:R2:W4:Y:S02]  /*2300*/  @!P2 LDG.E.64 R72, [R44.64] ;  /* 0x0000000c2c48a981 */ /* 0x000524000c1e1b00 */
[----:B--2---:R-:W-:Y:S02]  /*2310*/  FMUL.FTZ R44, R29, R29 ;  /* 0x0000001d1d2c7220 */ /* 0x004fe40000410000 */
[----:B------:R-:W-:Y:S02]  /*2320*/  FMUL.FTZ R45, R7, R7 ;  /* 0x00000007072d7220 */ /* 0x000fe40000410000 */
[----:B------:R-:W-:Y:S02]  /*2330*/  FFMA.FTZ R44, R28, R28, R44 ;  /* 0x0000001c1c2c7223 */ /* 0x000fe4000001002c */
[----:B------:R-:W-:Y:S02]  /*2340*/  FFMA.FTZ R45, R6, R6, R45 ;  /* 0x00000006062d7223 */ /* 0x000fe4000001002d */
[----:B------:R-:W-:-:S04]  /*2350*/  FADD.FTZ R44, RZ, R44 ;  /* 0x0000002cff2c7221 */ /* 0x000fc80000010000 */
[----:B------:R-:W-:Y:S02]  /*2360*/  FADD.FTZ R44, R44, R45 ;  /* 0x0000002d2c2c7221 */ /* 0x000fe40000010000 */
[----:B------:R-:W-:-:S04]  /*2370*/  FMUL.FTZ R45, R9, R9 ;  /* 0x00000009092d7220 */ /* 0x000fc80000410000 */
[----:B------:R-:W-:-:S04]  /*2380*/  FFMA.FTZ R45, R8, R8, R45 ;  /* 0x00000008082d7223 */ /* 0x000fc8000001002d */
[----:B------:R-:W-:Y:S02]  /*2390*/  FADD.FTZ R44, R44, R45 ;  /* 0x0000002d2c2c7221 */ /* 0x000fe40000010000 */
[----:B---3--:R-:W-:-:S04]  /*23a0*/  FMUL.FTZ R45, R11, R11 ;  /* 0x0000000b0b2d7220 */ /* 0x008fc80000410000 */
[----:B------:R-:W-:-:S04]  /*23b0*/  FFMA.FTZ R45, R10, R10, R45 ;  /* 0x0000000a0a2d7223 */ /* 0x000fc8000001002d */
[----:B------:R-:W-:Y:S02]  /*23c0*/  FADD.FTZ R44, R44, R45 ;  /* 0x0000002d2c2c7221 */ /* 0x000fe40000010000 */
[----:B------:R-:W-:-:S04]  /*23d0*/  FMUL.FTZ R45, R13, R13 ;  /* 0x0000000d0d2d7220 */ /* 0x000fc80000410000 */
[----:B------:R-:W-:-:S04]  /*23e0*/  FFMA.FTZ R45, R12, R12, R45 ;  /* 0x0000000c0c2d7223 */ /* 0x000fc8000001002d */
[----:B------:R-:W-:Y:S02]  /*23f0*/  FADD.FTZ R44, R44, R45 ;  /* 0x0000002d2c2c7221 */ /* 0x000fe40000010000 */
[----:B-----5:R-:W-:-:S04]  /*2400*/  FMUL.FTZ R45, R15, R15 ;  /* 0x0000000f0f2d7220 */ /* 0x020fc80000410000 */
[----:B------:R-:W-:-:S04]  /*2410*/  FFMA.FTZ R45, R14, R14, R45 ;  /* 0x0000000e0e2d7223 */ /* 0x000fc8000001002d */
[----:B------:R-:W-:Y:S02]  /*2420*/  FADD.FTZ R44, R44, R45 ;  /* 0x0000002d2c2c7221 */ /* 0x000fe40000010000 */
[----:B------:R-:W-:-:S04]  /*2430*/  FMUL.FTZ R45, R17, R17 ;  /* 0x00000011112d7220 */ /* 0x000fc80000410000 */
        /* <DEDUP_REMOVED lines=47> */
[----:B----4-:R-:W-:-:S04]  /*2730*/  FMUL.FTZ R45, R55, R55 ;  /* 0x00000037372d7220 */ /* 0x010fc80000410000 */
        /* <DEDUP_REMOVED lines=26> */
[----:B------:R-:W-:Y:S02]  /*28e0*/  FADD.FTZ R44, R28, R29 ;  /* 0x0000001d1c2c7221 */ /* 0x000fe40000010000 */
[----:B------:R-:W-:Y:S02]  /*28f0*/  FADD.FTZ R45, R6, R7 ;  /* 0x00000007062d7221 */ /* 0x000fe40000010000 */
[----:B------:R-:W-:-:S04]  /*2900*/  FADD.FTZ R44, RZ, R44 ;  /* 0x0000002cff2c7221 */ /* 0x000fc80000010000 */
[----:B------:R-:W-:Y:S02]  /*2910*/  FADD.FTZ R44, R44, R45 ;  /* 0x0000002d2c2c7221 */ /* 0x000fe40000010000 */
[----:B------:R-:W-:-:S04]  /*2920*/  FADD.FTZ R45, R8, R9 ;  /* 0x00000009082d7221 */ /* 0x000fc80000010000 */
        /* <DEDUP_REMOVED lines=51> */
[----:B------:R-:W-:Y:S01]  /*2c60*/  FADD.FTZ R45, R66, R67 ;  /* 0x00000043422d7221 */ /* 0x000fe20000010000 */
[----:B------:R-:W-:-:S03]  /*2c70*/  SHF.R.S32.HI R84, RZ, 0x1f, R85 ;  /* 0x0000001fff547819 */ /* 0x000fc60000011455 */
[----:B------:R-:W-:Y:S02]  /*2c80*/  FADD.FTZ R44, R44, R45 ;  /* 0x0000002d2c2c7221 */ /* 0x000fe40000010000 */
[----:B------:R-:W-:Y:S01]  /*2c90*/  FADD.FTZ R45, R68, R69 ;  /* 0x00000045442d7221 */ /* 0x000fe20000010000 */
[----:B------:R-:W-:-:S03]  /*2ca0*/  LEA.HI R84, R84, R85, RZ, 0x5 ;  /* 0x0000005554547211 */ /* 0x000fc600078f28ff */
[----:B------:R-:W-:Y:S02]  /*2cb0*/  FADD.FTZ R44, R44, R45 ;  /* 0x0000002d2c2c7221 */ /* 0x000fe40000010000 */
[----:B------:R-:W-:Y:S01]  /*2cc0*/  FADD.FTZ R45, R70, R71 ;  /* 0x00000047462d7221 */ /* 0x000fe20000010000 */
[----:B------:R-:W-:Y:S01]  /*2cd0*/  SHF.R.S32.HI R84, RZ, 0x5, R84 ;  /* 0x00000005ff547819 */ /* 0x000fe20000011454 */
[----:B------:R-:W-:Y:S02]  /*2ce0*/  FADD.FTZ R82, R72, R73 ;  /* 0x0000004948527221 */ /* 0x000fe40000010000 */
[----:B------:R-:W-:Y:S01]  /*2cf0*/  FADD.FTZ R44, R44, R45 ;  /* 0x0000002d2c2c7221 */ /* 0x000fe20000010000 */
[----:B------:R-:W-:Y:S01]  /*2d00*/  MOV R45, 0xffffffe0 ;  /* 0xffffffe0002d7802 */ /* 0x000fe20000000f00 */
[----:B------:R-:W0:Y:S02]  /*2d10*/  S2R R47, SR_LANEID ;  /* 0x00000000002f7919 */ /* 0x000e240000000000 */
[----:B------:R-:W-:-:S02]  /*2d20*/  FADD.FTZ R82, R44, R82 ;  /* 0x000000522c527221 */ /* 0x000fc40000010000 */
[----:B------:R-:W-:Y:S02]  /*2d30*/  IMAD R44, R84, R45, 0x22f ;  /* 0x0000022f542c7424 */ /* 0x000fe400078e022d */
[----:B------:R-:W-:Y:S01]  /*2d40*/  FMUL.FTZ R45, R73, R73 ;  /* 0x00000049492d7220 */ /* 0x000fe20000410000 */
[----:B------:R-:W-:-:S03]  /*2d50*/  ISETP.GT.AND P1, PT, R85, 0x21f, PT ;  /* 0x0000021f5500780c */ /* 0x000fc60003f24270 */
[----:B------:R-:W-:Y:S01]  /*2d60*/  FFMA.FTZ R45, R72, R72, R45 ;  /* 0x00000048482d7223 */ /* 0x000fe2000001002d */
[----:B------:R-:W-:-:S03]  /*2d70*/  SEL R44, R44, 0x1f, P1 ;  /* 0x0000001f2c2c7807 */ /* 0x000fc60000800000 */
[----:B------:R-:W-:Y:S02]  /*2d80*/  FADD.FTZ R83, R83, R45 ;  /* 0x0000002d53537221 */ /* 0x000fe40000010000 */
[----:B------:R-:W1:Y:S04]  /*2d90*/  SHFL.DOWN PT, R45, R82, 0x1, R44 ;  /* 0x08200000522d7989 */ /* 0x000e6800000e002c */
[----:B------:R-:W2:Y:S01]  /*2da0*/  SHFL.DOWN PT, R46, R83, 0x1, R44 ;  /* 0x08200000532e7989 */ /* 0x000ea200000e002c */
[C---:B0-----:R-:W-:Y:S02]  /*2db0*/  ISETP.GE.AND P1, PT, R47.reuse, R44, PT ;  /* 0x0000002c2f00720c */ /* 0x041fe40003f26270 */
[----:B------:R-:W-:-:S11]  /*2dc0*/  IADD3 R47, R47, 0x2, RZ ;  /* 0x000000022f2f7810 */ /* 0x000fd60007ffe0ff */
[----:B-1----:R-:W-:Y:S02]  /*2dd0*/  @!P1 FADD.FTZ R82, R82, R45 ;  /* 0x0000002d52529221 */ /* 0x002fe40000010000 */
[----:B--2---:R-:W-:Y:S01]  /*2de0*/  @!P1 FADD.FTZ R83, R83, R46 ;  /* 0x0000002e53539221 */ /* 0x004fe20000010000 */
[----:B------:R-:W-:Y:S02]  /*2df0*/  ISETP.GT.AND P1, PT, R47, R44, PT ;  /* 0x0000002c2f00720c */ /* 0x000fe40003f24270 */
[----:B------:R-:W0:Y:S04]  /*2e00*/  SHFL.DOWN PT, R45, R82, 0x2, R44 ;  /* 0x08400000522d7989 */ /* 0x000e2800000e002c */
[----:B------:R-:W1:Y:S04]  /*2e10*/  S2R R47, SR_LANEID ;  /* 0x00000000002f7919 */ /* 0x000e680000000000 */
[----:B------:R-:W2:Y:S03]  /*2e20*/  SHFL.DOWN PT, R46, R83, 0x2, R44 ;  /* 0x08400000532e7989 */ /* 0x000ea600000e002c */
[----:B0-----:R-:W-:Y:S01]  /*2e30*/  @!P1 FADD.FTZ R82, R82, R45 ;  /* 0x0000002d52529221 */ /* 0x001fe20000010000 */
[----:B-1----:R-:W-:Y:S01]  /*2e40*/  IADD3 R47, R47, 0x4, RZ ;  /* 0x000000042f2f7810 */ /* 0x002fe20007ffe0ff */
[----:B--2---:R-:W-:-:S03]  /*2e50*/  @!P1 FADD.FTZ R83, R83, R46 ;  /* 0x0000002e53539221 */ /* 0x004fc60000010000 */
[----:B------:R-:W-:Y:S01]  /*2e60*/  ISETP.GT.AND P1, PT, R47, R44, PT ;  /* 0x0000002c2f00720c */ /* 0x000fe20003f24270 */
[----:B------:R-:W0:Y:S04]  /*2e70*/  SHFL.DOWN PT, R45, R82, 0x4, R44 ;  /* 0x08800000522d7989 */ /* 0x000e2800000e002c */
[----:B------:R-:W1:Y:S04]  /*2e80*/  SHFL.DOWN PT, R46, R83, 0x4, R44 ;  /* 0x08800000532e7989 */ /* 0x000e6800000e002c */
[----:B------:R-:W2:Y:S04]  /*2e90*/  S2R R47, SR_LANEID ;  /* 0x00000000002f7919 */ /* 0x000ea80000000000 */
[----:B0-----:R-:W-:-:S02]  /*2ea0*/  @!P1 FADD.FTZ R82, R82, R45 ;  /* 0x0000002d52529221 */ /* 0x001fc40000010000 */
[----:B-1----:R-:W-:Y:S01]  /*2eb0*/  @!P1 FADD.FTZ R83, R83, R46 ;  /* 0x0000002e53539221 */ /* 0x002fe20000010000 */
[----:B--2---:R-:W-:Y:S02]  /*2ec0*/  IADD3 R47, R47, 0x8, RZ ;  /* 0x000000082f2f7810 */ /* 0x004fe40007ffe0ff */
[----:B------:R-:W0:Y:S02]  /*2ed0*/  SHFL.DOWN PT, R45, R82, 0x8, R44 ;  /* 0x09000000522d7989 */ /* 0x000e2400000e002c */
[----:B------:R-:W-:Y:S02]  /*2ee0*/  ISETP.GT.AND P1, PT, R47, R44, PT ;  /* 0x0000002c2f00720c */ /* 0x000fe40003f24270 */
[----:B------:R-:W1:Y:S04]  /*2ef0*/  SHFL.DOWN PT, R46, R83, 0x8, R44 ;  /* 0x09000000532e7989 */ /* 0x000e6800000e002c */
[----:B------:R-:W2:Y:S07]  /*2f00*/  S2R R47, SR_LANEID ;  /* 0x00000000002f7919 */ /* 0x000eae0000000000 */
[----:B0-----:R-:W-:-:S02]  /*2f10*/  @!P1 FADD.FTZ R82, R82, R45 ;  /* 0x0000002d52529221 */ /* 0x001fc40000010000 */
[----:B-1----:R-:W-:Y:S01]  /*2f20*/  @!P1 FADD.FTZ R83, R83, R46 ;  /* 0x0000002e53539221 */ /* 0x002fe20000010000 */
[----:B--2---:R-:W-:Y:S02]  /*2f30*/  IADD3 R47, R47, 0x10, RZ ;  /* 0x000000102f2f7810 */ /* 0x004fe40007ffe0ff */
[----:B------:R-:W0:Y:S02]  /*2f40*/  SHFL.DOWN PT, R45, R82, 0x10, R44 ;  /* 0x0a000000522d7989 */ /* 0x000e2400000e002c */
[----:B------:R-:W-:Y:S02]  /*2f50*/  ISETP.GT.AND P1, PT, R47, R44, PT ;  /* 0x0000002c2f00720c */ /* 0x000fe40003f24270 */
[----:B------:R1:W2:Y:S04]  /*2f60*/  SHFL.DOWN PT, R46, R83, 0x10, R44 ;  /* 0x0a000000532e7989 */ /* 0x0002a800000e002c */
[----:B-1----:R-:W1:Y:S01]  /*2f70*/  S2R R44, SR_LANEID ;  /* 0x00000000002c7919 */ /* 0x002e620000000000 */
[----:B------:R-:W-:Y:S01]  /*2f80*/  ISETP.NE.AND P3, PT, R85, RZ, PT ;  /* 0x000000ff5500720c */ /* 0x000fe20003f65270 */
[----:B------:R-:W-:Y:S05]  /*2f90*/  BSSY B0, `(.L_x_4585) ;  /* 0x0000032000007945 */ /* 0x000fea0003800000 */
[----:B0-----:R-:W-:-:S02]  /*2fa0*/  @!P1 FADD.FTZ R82, R82, R45 ;  /* 0x0000002d52529221 */ /* 0x001fc40000010000 */
[----:B--2---:R-:W-:Y:S01]  /*2fb0*/  @!P1 FADD.FTZ R83, R83, R46 ;  /* 0x0000002e53539221 */ /* 0x004fe20000010000 */
[----:B-1----:R-:W-:-:S13]  /*2fc0*/  ISETP.NE.AND P2, PT, R44, RZ, PT ;  /* 0x000000ff2c00720c */ /* 0x002fda0003f45270 */
        /* <DEDUP_REMOVED lines=46> */
.L_x_4586:
[----:B------:R-:W-:Y:S05]  /*32b0*/  BSYNC B0 ;  /* 0x0000000000007941 */ /* 0x000fea0003800000 */
.L_x_4585:
[----:B0-----:R-:W-:-:S04]  /*32c0*/  MOV R84, c[0x0][0xc] ;  /* 0x0000030000547a02 */ /* 0x001fc80000000f00 */
[----:B------:R-:W-:-:S13]  /*32d0*/  ISETP.GE.U32.AND P1, PT, R84, 0x2, PT ;  /* 0x000000025400780c */ /* 0x000fda0003f26070 */
[----:B------:R-:W-:Y:S05]  /*32e0*/  @!P1 BRA `(.L_x_4587) ;  /* 0x00000b3000009947 */ /* 0x000fea0003800000 */
[----:B------:R-:W-:Y:S05]  /*32f0*/  @P3 BRA `(.L_x_4588) ;  /* 0x0000023000003947 */ /* 0x000fea0003800000 */
[----:B------:R-:W0:Y:S01]  /*3300*/  S2UR UR15, SR_CTAID.Y ;  /* 0x00000000000f79c3 */ /* 0x000e220000002600 */
        /* <DEDUP_REMOVED lines=10> */
[----:B0-----:R-:W-:Y:S02]  /*33b0*/  UIMAD UR11, UR16, UR11, UR15 ;  /* 0x0000000b100b72a4 */ /* 0x001fe4000f8e020f */
        /* <DEDUP_REMOVED lines=8> */
[----:B0-----:R-:W-:Y:S02]  /*3440*/  MOV R44, UR18 ;  /* 0x00000012002c7c02 */ /* 0x001fe40008000f00 */
[----:B------:R-:W-:-:S05]  /*3450*/  MOV R45, UR5 ;  /* 0x00000005002d7c02 */ /* 0x000fca0008000f00 */
[----:B------:R-:W-:Y:S01]  /*3460*/  IMAD.WIDE.U32 R44, R45, R44, c[0x0][0x190] ;  /* 0x000064002d2c7625 */ /* 0x000fe200078e002c */
[----:B------:R-:W-:Y:S06]  /*3470*/  MEMBAR.ALL.GPU ;  /* 0x0000000000007992 */ /* 0x000fec000000a000 */
[----:B------:R-:W-:Y:S01]  /*3480*/  PLOP3.LUT P1, PT, PT, PT, UP0, 0x80, 0x0 ;  /* 0x000000000000781c */ /* 0x000fe20003f2f008 */
[----:B------:R-:W-:-:S00]  /*3490*/  ERRBAR ;  /* 0x00000000000079ab */ /* 0x000fc00000000000 */
[----:B------:R0:W-:Y:S02]  /*34a0*/  RED.E.ADD.S32.STRONG.GPU [R44.64], R46 ;  /* 0x0000002e2c00798e */ /* 0x0001e4000c10e38c */
[----:B0-----:R-:W-:-:S04]  /*34b0*/  SEL R46, RZ, c[0x0][0xc], P1 ;  /* 0x00000300ff2e7a07 */ /* 0x001fc80000800000 */
[----:B------:R-:W-:-:S13]  /*34c0*/  ISETP.NE.AND P1, PT, R46, -0x1, PT ;  /* 0xffffffff2e00780c */ /* 0x000fda0003f25270 */
[----:B------:R-:W-:Y:S05]  /*34d0*/  @!P1 BRA `(.L_x_4588) ;  /* 0x0000005000009947 */ /* 0x000fea0003800000 */
.L_x_4589:
[----:B------:R-:W2:Y:S01]  /*34e0*/  LDG.E.STRONG.GPU R47, [R44.64] ;  /* 0x0000000c2c2f7981 */ /* 0x000ea2000c1ef900 */
[----:B------:R-:W-:Y:S01]  /*34f0*/  YIELD ;  /* 0x0000000000007946 */ /* 0x000fe20003800000 */
[----:B--2---:R-:W-:Y:S01]  /*3500*/  ISETP.NE.AND P1, PT, R47, R46, PT ;  /* 0x0000002e2f00720c */ /* 0x004fe20003f25270 */
[----:B------:R-:W-:-:S12]  /*3510*/  CCTL.IVALL ;  /* 0x00000000ff00798f */ /* 0x000fd80002000000 */
[----:B------:R-:W-:Y:S05]  /*3520*/  @P1 BRA `(.L_x_4589) ;  /* 0xffffffb000001947 */ /* 0x000fea000383ffff */
.L_x_4588:
        /* <DEDUP_REMOVED lines=11> */
.L_x_4591:
[----:B------:R-:W-:Y:S02]  /*35e0*/  MOV R45, UR5 ;  /* 0x00000005002d7c02 */ /* 0x000fe40008000f00 */
[----:B------:R-:W-:Y:S02]  /*35f0*/  MOV R46, UR4 ;  /* 0x00000004002e7c02 */ /* 0x000fe40008000f00 */
[----:B------:R-:W-:Y:S02]  /*3600*/  ISETP.EQ.OR P1, PT, R45, UR16, P3 ;  /* 0x000000102d007c0c */ /* 0x000fe40009f22670 */
[----:B------:R-:W-:-:S11]  /*3610*/  MOV R84, UR5 ;  /* 0x0000000500547c02 */ /* 0x000fd60008000f00 */
[----:B------:R-:W0:Y:S01]  /*3620*/  @!P1 S2R R45, SR_CTAID.Y ;  /* 0x00000000002d9919 */ /* 0x000e220000002600 */
[----:B------:R-:W-:Y:S02]  /*3630*/  @!P1 LOP3.LUT R46, R46, 0x1, RZ, 0xc0, !PT ;  /* 0x000000012e2e9812 */ /* 0x000fe400078ec0ff */
[----:B------:R-:W-:-:S03]  /*3640*/  @!P1 MOV R47, 0x4 ;  /* 0x00000004002f9802 */ /* 0x000fc60000000f00 */
[----:B------:R-:W-:-:S04]  /*3650*/  @!P1 IMAD R46, R46, c[0x0][0x10], RZ ;  /* 0x000004002e2e9a24 */ /* 0x000fc800078e02ff */
[----:B------:R-:W-:-:S05]  /*3660*/  @!P1 IMAD R46, R46, c[0x0][0xc], RZ ;  /* 0x000003002e2e9a24 */ /* 0x000fca00078e02ff */
[----:B------:R-:W-:Y:S01]  /*3670*/  @!P1 SHF.L.U32 R46, R46, 0x1, RZ ;  /* 0x000000012e2e9819 */ /* 0x000fe200000006ff */
[----:B------:R-:W-:-:S04]  /*3680*/  UIADD3 UR6, UR5, 0x1, URZ ;  /* 0x0000000105067890 */ /* 0x000fc8000fffe03f */
[----:B------:R-:W-:-:S04]  /*3690*/  @!P1 IMAD.WIDE R46, R46, R47, c[0x0][0x198] ;  /* 0x000066002e2e9625 */ /* 0x000fc800078e022f */
[----:B0-----:R-:W-:-:S04]  /*36a0*/  @!P1 IMAD R45, R84, c[0x0][0x10], R45 ;  /* 0x00000400542d9a24 */ /* 0x001fc800078e022d */
[----:B------:R-:W-:Y:S01]  /*36b0*/  @!P1 IMAD.WIDE.U32 R46, R45, 0x8, R46 ;  /* 0x000000082d2e9825 */ /* 0x000fe200078e002e */
[----:B------:R-:W-:-:S04]  /*36c0*/  MOV R45, UR6 ;  /* 0x00000006002d7c02 */ /* 0x000fc80008000f00 */
[----:B------:R-:W-:Y:S01]  /*36d0*/  ISETP.EQ.OR P2, PT, R45, UR16, P3 ;  /* 0x000000102d007c0c */ /* 0x000fe20009f42670 */
[----:B------:R0:W2:Y:S02]  /*36e0*/  @!P1 LDG.E.64 R84, [R46.64] ;  /* 0x0000000c2e549981 */ /* 0x0000a4000c1e1b00 */
[----:B0-----:R-:W-:-:S10]  /*36f0*/  MOV R46, UR4 ;  /* 0x00000004002e7c02 */ /* 0x001fd40008000f00 */
[----:B------:R-:W0:Y:S01]  /*3700*/  @!P2 S2R R45, SR_CTAID.Y ;  /* 0x00000000002da919 */ /* 0x000e220000002600 */
[----:B------:R-:W-:Y:S02]  /*3710*/  MOV R47, UR6 ;  /* 0x00000006002f7c02 */ /* 0x000fe40008000f00 */
        /* <DEDUP_REMOVED lines=8> */
[----:B------:R-:W3:Y:S01]  /*37a0*/  @!P2 LDG.E.64 R46, [R46.64] ;  /* 0x0000000c2e2ea981 */ /* 0x000ee2000c1e1b00 */
[----:B------:R-:W-:-:S06]  /*37b0*/  UIADD3 UR6, UR5, 0x2, URZ ;  /* 0x0000000205067890 */ /* 0x000fcc000fffe03f */
[----:B------:R-:W-:-:S04]  /*37c0*/  MOV R45, UR6 ;  /* 0x00000006002d7c02 */ /* 0x000fc80008000f00 */
[----:B------:R-:W-:-:S13]  /*37d0*/  ISETP.EQ.OR P4, PT, R45, UR16, P3 ;  /* 0x000000102d007c0c */ /* 0x000fda0009f82670 */
[----:B------:R-:W0:Y:S01]  /*37e0*/  @!P4 S2R R45, SR_CTAID.Y ;  /* 0x00000000002dc919 */ /* 0x000e220000002600 */
[----:B--2---:R-:W-:Y:S01]  /*37f0*/  @!P1 FADD.FTZ R82, R82, R84 ;  /* 0x0000005452529221 */ /* 0x004fe20000010000 */
[----:B------:R-:W-:-:S04]  /*3800*/  MOV R84, UR4 ;  /* 0x0000000400547c02 */ /* 0x000fc80008000f00 */
[----:B------:R-:W-:-:S05]  /*3810*/  @!P4 LOP3.LUT R84, R84, 0x1, RZ, 0xc0, !PT ;  /* 0x000000015454c812 */ /* 0x000fca00078ec0ff */
[----:B------:R-:W-:Y:S02]  /*3820*/  @!P4 IMAD R84, R84, c[0x0][0x10], RZ ;  /* 0x000004005454ca24 */ /* 0x000fe400078e02ff */
[----:B------:R-:W-:Y:S02]  /*3830*/  @!P1 FADD.FTZ R83, R83, R85 ;  /* 0x0000005553539221 */ /* 0x000fe40000010000 */
[----:B---3--:R-:W-:Y:S02]  /*3840*/  @!P2 FADD.FTZ R82, R82, R46 ;  /* 0x0000002e5252a221 */ /* 0x008fe40000010000 */
[----:B------:R-:W-:Y:S01]  /*3850*/  @!P4 IMAD R46, R84, c[0x0][0xc], RZ ;  /* 0x00000300542eca24 */ /* 0x000fe200078e02ff */
[----:B------:R-:W-:-:S04]  /*3860*/  MOV R84, UR6 ;  /* 0x0000000600547c02 */ /* 0x000fc80008000f00 */
[----:B------:R-:W-:Y:S01]  /*3870*/  @!P4 SHF.L.U32 R46, R46, 0x1, RZ ;  /* 0x000000012e2ec819 */ /* 0x000fe200000006ff */
[----:B0-----:R-:W-:Y:S01]  /*3880*/  @!P4 IMAD R45, R84, c[0x0][0x10], R45 ;  /* 0x00000400542dca24 */ /* 0x001fe200078e022d */
[----:B------:R-:W-:Y:S01]  /*3890*/  @!P4 MOV R84, 0x4 ;  /* 0x000000040054c802 */ /* 0x000fe20000000f00 */
[----:B------:R-:W-:-:S04]  /*38a0*/  UIADD3 UR6, UR5, 0x3, URZ ;  /* 0x0000000305067890 */ /* 0x000fc8000fffe03f */
[----:B------:R-:W-:-:S06]  /*38b0*/  @!P4 IMAD.WIDE R84, R46, R84, c[0x0][0x198] ;  /* 0x000066002e54c625 */ /* 0x000fcc00078e0254 */
[----:B------:R-:W-:Y:S01]  /*38c0*/  @!P4 IMAD.WIDE.U32 R84, R45, 0x8, R84 ;  /* 0x000000082d54c825 */ /* 0x000fe200078e0054 */
[----:B------:R-:W-:-:S04]  /*38d0*/  MOV R45, UR6 ;  /* 0x00000006002d7c02 */ /* 0x000fc80008000f00 */
[----:B------:R-:W-:Y:S01]  /*38e0*/  ISETP.EQ.OR P1, PT, R45, UR16, P3 ;  /* 0x000000102d007c0c */ /* 0x000fe20009f22670 */
[----:B------:R-:W-:Y:S01]  /*38f0*/  @!P2 FADD.FTZ R83, R83, R47 ;  /* 0x0000002f5353a221 */ /* 0x000fe20000010000 */
[----:B------:R-:W-:Y:S01]  /*3900*/  MOV R46, UR4 ;  /* 0x00000004002e7c02 */ /* 0x000fe20008000f00 */
[----:B------:R-:W2:Y:S10]  /*3910*/  @!P4 LDG.E.64 R84, [R84.64] ;  /* 0x0000000c5454c981 */ /* 0x000eb4000c1e1b00 */
[----:B------:R-:W0:Y:S01]  /*3920*/  @!P1 S2R R45, SR_CTAID.Y ;  /* 0x00000000002d9919 */ /* 0x000e220000002600 */
[----:B------:R-:W-:-:S02]  /*3930*/  @!P1 LOP3.LUT R46, R46, 0x1, RZ, 0xc0, !PT ;  /* 0x000000012e2e9812 */ /* 0x000fc400078ec0ff */
[----:B------:R-:W-:-:S03]  /*3940*/  MOV R47, UR6 ;  /* 0x00000006002f7c02 */ /* 0x000fc60008000f00 */
        /* <DEDUP_REMOVED lines=8> */
[----:B------:R-:W-:-:S04]  /*39d0*/  IADD3 R44, R44, -0x4, RZ ;  /* 0xfffffffc2c2c7810 */ /* 0x000fc80007ffe0ff */
[----:B------:R-:W-:Y:S01]  /*39e0*/  ISETP.NE.AND P2, PT, R44, RZ, PT ;  /* 0x000000ff2c00720c */ /* 0x000fe20003f45270 */
[----:B------:R-:W-:Y:S01]  /*39f0*/  UIADD3 UR5, UR5, 0x4, URZ ;  /* 0x0000000405057890 */ /* 0x000fe2000fffe03f */
[----:B--2---:R-:W-:Y:S02]  /*3a00*/  @!P4 FADD.FTZ R82, R82, R84 ;  /* 0x000000545252c221 */ /* 0x004fe40000010000 */
[----:B------:R-:W-:Y:S02]  /*3a10*/  @!P4 FADD.FTZ R83, R83, R85 ;  /* 0x000000555353c221 */ /* 0x000fe40000010000 */
[----:B---3--:R-:W-:Y:S02]  /*3a20*/  @!P1 FADD.FTZ R82, R82, R46 ;  /* 0x0000002e52529221 */ /* 0x008fe40000010000 */
[----:B------:R-:W-:-:S05]  /*3a30*/  @!P1 FADD.FTZ R83, R83, R47 ;  /* 0x0000002f53539221 */ /* 0x000fca0000010000 */
[----:B------:R-:W-:Y:S05]  /*3a40*/  @P2 BRA `(.L_x_4591) ;  /* 0xfffffb9000002947 */ /* 0x000fea000383ffff */
.L_x_4590:
        /* <DEDUP_REMOVED lines=18> */
[----:B0-----:R-:W-:-:S04]  /*3b70*/  UIMAD UR10, UR5, UR18, UR10 ;  /* 0x00000012050a72a4 */ /* 0x001fc8000f8e020a */
[----:B------:R-:W-:-:S06]  /*3b80*/  UIMAD.WIDE.U32 UR6, UR10, 0x8, UR6 ;  /* 0x000000080a0678a5 */ /* 0x000fcc000f8e0006 */
[----:B------:R-:W-:Y:S02]  /*3b90*/  MOV R44, UR6 ;  /* 0x00000006002c7c02 */ /* 0x000fe40008000f00 */
[----:B------:R-:W-:-:S06]  /*3ba0*/  MOV R45, UR7 ;  /* 0x00000007002d7c02 */ /* 0x000fcc0008000f00 */
[----:B------:R-:W2:Y:S02]  /*3bb0*/  LDG.E.64 R44, [R44.64] ;  /* 0x0000000c2c2c7981 */ /* 0x000ea4000c1e1b00 */
[----:B--2---:R-:W-:Y:S02]  /*3bc0*/  FADD.FTZ R82, R82, R44 ;  /* 0x0000002c52527221 */ /* 0x004fe40000010000 */
[----:B------:R-:W-:Y:S02]  /*3bd0*/  FADD.FTZ R83, R83, R45 ;  /* 0x0000002d53537221 */ /* 0x000fe40000010000 */
.L_x_4593:
[----:B------:R-:W-:Y:S05]  /*3be0*/  BSYNC B0 ;  /* 0x0000000000007941 */ /* 0x000fea0003800000 */
.L_x_4592:
[----:B------:R-:W-:Y:S05]  /*3bf0*/  @!P2 BRA `(.L_x_4587) ;  /* 0x000002200000a947 */ /* 0x000fea0003800000 */
[----:B------:R-:W-:-:S06]  /*3c00*/  UIADD3 UR6, UR5, 0x1, URZ ;  /* 0x0000000105067890 */ /* 0x000fcc000fffe03f */
[----:B------:R-:W-:-:S04]  /*3c10*/  MOV R44, UR6 ;  /* 0x00000006002c7c02 */ /* 0x000fc80008000f00 */
[----:B------:R-:W-:-:S13]  /*3c20*/  ISETP.EQ.OR P2, PT, R44, UR16, P3 ;  /* 0x000000102c007c0c */ /* 0x000fda0009f42670 */
[----:B------:R-:W0:Y:S01]  /*3c30*/  @!P2 S2R R47, SR_CTAID.Y ;  /* 0x00000000002fa919 */ /* 0x000e220000002600 */
[----:B------:R-:W-:Y:S01]  /*3c40*/  @!P2 MOV R45, 0x4 ;  /* 0x00000004002da802 */ /* 0x000fe20000000f00 */
[----:B0-----:R-:W-:Y:S01]  /*3c50*/  @!P2 IMAD R47, R44, c[0x0][0x10], R47 ;  /* 0x000004002c2faa24 */ /* 0x001fe200078e022f */
        /* <DEDUP_REMOVED lines=9> */
[----:B--2---:R-:W-:-:S05]  /*3cf0*/  @!P2 FADD.FTZ R82, R82, R44 ;  /* 0x0000002c5252a221 */ /* 0x004fca0000010000 */
        /* <DEDUP_REMOVED lines=18> */
.L_x_4587:
[----:B------:R-:W0:Y:S01]  /*3e20*/  S2R R44, SR_TID.X ;  /* 0x00000000002c7919 */ /* 0x000e220000002100 */
[----:B------:R-:W-:Y:S01]  /*3e30*/  ISETP.EQ.U32.AND P2, PT, RZ, c[0x0][0x168], PT ;  /* 0x00005a00ff007a0c */ /* 0x000fe20003f42070 */
[----:B------:R-:W-:Y:S01]  /*3e40*/  HFMA2.MMA R47, -RZ, RZ, 0, 2.384185791015625e-07 ;  /* 0x00000004ff2f7435 */ /* 0x000fe200000001ff */
[----:B------:R-:W-:Y:S01]  /*3e50*/  IADD3 R46, R74, UR14, RZ ;  /* 0x0000000e4a2e7c10 */ /* 0x000fe2000fffe0ff */
[----:B------:R1:W-:Y:S01]  /*3e60*/  @!P3 STS.64 [0xb0], R82 ;  /* 0x0000b052ff00b388 */ /* 0x0003e20000000a00 */
[----:B0-----:R-:W-:Y:S02]  /*3e70*/  LOP3.LUT P1, RZ, R44, UR16, RZ, 0xfc, !PT ;  /* 0x000000102cff7c12 */ /* 0x001fe4000f82fcff */
[----:B------:R-:W-:-:S02]  /*3e80*/  MOV R44, UR9 ;  /* 0x00000009002c7c02 */ /* 0x000fc40008000f00 */
[----:B------:R-:W-:-:S13]  /*3e90*/  ISETP.EQ.OR.EX P1, PT, RZ, c[0x0][0x16c], P1, P2 ;  /* 0x00005b00ff007a0c */ /* 0x000fda0000f22720 */
[----:B------:R-:W-:Y:S01]  /*3ea0*/  @!P1 MOV R45, 0x8 ;  /* 0x00000008002d9802 */ /* 0x000fe20000000f00 */
[----:B-1----:R-:W-:Y:S02]  /*3eb0*/  @!P1 FMUL.FTZ R83, R83, c[0x0][0x1f4] ;  /* 0x00007d0053539a20 */ /* 0x002fe40000410000 */
        /* <DEDUP_REMOVED lines=21> */
[----:B------:R-:W-:Y:S01]  /*4010*/  FADD.FTZ R28, R28, -UR5 ;  /* 0x800000051c1c7e21 */ /* 0x000fe20008010000 */
[----:B------:R-:W-:Y:S01]  /*4020*/  UMOV UR6, 0x3f800000 ;  /* 0x3f80000000067882 */ /* 0x000fe20000000000 */
[----:B------:R-:W-:Y:S01]  /*4030*/  FADD.FTZ R29, R29, -UR5 ;  /* 0x800000051d1d7e21 */ /* 0x000fe20008010000 */
[----:B-1----:R-:W-:-:S02]  /*4040*/  @UP0 UMOV UR6, UR7 ;  /* 0x0000000700060c82 */ /* 0x002fc40008000000 */
        /* <DEDUP_REMOVED lines=15> */
.L_x_4594:
[----:B------:R-:W-:Y:S01]  /*4140*/  BSSY B0, `(.L_x_4595) ;  /* 0x000000c000007945 */ /* 0x000fe20003800000 */
[----:B------:R-:W-:Y:S05]  /*4150*/  @!P0 BRA `(.L_x_4596) ;  /* 0x000000a000008947 */ /* 0x000fea0003800000 */
[----:B------:R-:W-:Y:S02]  /*4160*/  SHF.R.S32.HI R82, RZ, 0x1f, R0 ;  /* 0x0000001fff527819 */ /* 0x000fe40000011400 */
[----:B------:R-:W-:-:S03]  /*4170*/  MOV R83, R5 ;  /* 0x0000000500537202 */ /* 0x000fc60000000f00 */
        /* <DEDUP_REMOVED lines=8> */
.L_x_4596:
[----:B------:R-:W-:Y:S05]  /*4200*/  BSYNC B0 ;  /* 0x0000000000007941 */ /* 0x000fea0003800000 */
.L_x_4595:
[----:B0-----:R-:W0:Y:S01]  /*4210*/  S2R R84, SR_TID.X ;  /* 0x0000000000547919 */ /* 0x001e220000002100 */
[----:B------:R-:W-:Y:S01]  /*4220*/  IADD3 R29, R0, 0x10, RZ ;  /* 0x00000010001d7810 */ /* 0x000fe20007ffe0ff */
[----:B------:R-:W-:Y:S01]  /*4230*/  FADD.FTZ R6, R6, -UR5 ;  /* 0x8000000506067e21 */ /* 0x000fe20008010000 */
[----:B------:R-:W-:Y:S01]  /*4240*/  IADD3 R83, R0, 0x10, RZ ;  /* 0x0000001000537810 */ /* 0x000fe20007ffe0ff */
[----:B------:R-:W-:Y:S01]  /*4250*/  FADD.FTZ R7, R7, -UR5 ;  /* 0x8000000507077e21 */ /* 0x000fe20008010000 */
[----:B------:R-:W-:Y:S01]  /*4260*/  SHF.R.S32.HI R29, RZ, 0x1f, R29 ;  /* 0x0000001fff1d7819 */ /* 0x000fe2000001141d */
[----:B------:R-:W-:Y:S01]  /*4270*/  FMUL.FTZ R6, R6, UR6 ;  /* 0x0000000606067c20 */ /* 0x000fe20008410000 */
[----:B------:R-:W-:Y:S01]  /*4280*/  ISETP.GE.U32.AND P1, PT, R83, c[0x0][0x1c8], PT ;  /* 0x0000720053007a0c */ /* 0x000fe20003f26070 */
[----:B------:R-:W-:Y:S02]  /*4290*/  FMUL.FTZ R7, R7, UR6 ;  /* 0x0000000607077c20 */ /* 0x000fe40008410000 */
[----:B------:R-:W-:Y:S01]  /*42a0*/  FFMA.FTZ R6, R44, R6, R46 ;  /* 0x000000062c067223 */ /* 0x000fe2000001002e */
[----:B------:R-:W-:Y:S01]  /*42b0*/  ISETP.GE.AND.EX P1, PT, R29, c[0x0][0x1cc], PT, P1 ;  /* 0x000073001d007a0c */ /* 0x000fe20003f26310 */
[----:B------:R-:W-:-:S03]  /*42c0*/  FFMA.FTZ R7, R45, R7, R47 ;  /* 0x000000072d077223 */ /* 0x000fc6000001002f */
[----:B0-----:R-:W-:Y:S01]  /*42d0*/  ISETP.GT.U32.OR P1, PT, R84, 0x22f, P1 ;  /* 0x0000022f5400780c */ /* 0x001fe20000f24470 */
[----:B------:R-:W-:Y:S11]  /*42e0*/  @!P5 BRA `(.L_x_4597) ;  /* 0x000000a00000d947 */ /* 0x000ff60003800000 */
        /* <DEDUP_REMOVED lines=10> */
.L_x_4597:
        /* <DEDUP_REMOVED lines=11> */
.L_x_4599:
[----:B------:R-:W-:Y:S05]  /*4440*/  BSYNC B0 ;  /* 0x0000000000007941 */ /* 0x000fea0003800000 */
.L_x_4598:
        /* <DEDUP_REMOVED lines=8> */
[----:B0-----:R-:W-:Y:S01]  /*44d0*/  FFMA.FTZ R6, R44, R8, R46 ;  /* 0x000000082c067223 */ /* 0x001fe2000001002e */
[----:B------:R-:W-:Y:S01]  /*44e0*/  ISETP.GE.AND.EX P1, PT, R28, c[0x0][0x1cc], PT, P1 ;  /* 0x000073001c007a0c */ /* 0x000fe20003f26310 */
[----:B------:R-:W-:-:S03]  /*44f0*/  FFMA.FTZ R7, R45, R9, R47 ;  /* 0x000000092d077223 */ /* 0x000fc6000001002f */
[----:B------:R-:W-:Y:S01]  /*4500*/  ISETP.GT.U32.OR P1, PT, R84, 0x22f, P1 ;  /* 0x0000022f5400780c */ /* 0x000fe20000f24470 */
        /* <DEDUP_REMOVED lines=11> */
.L_x_4600:
        /* <DEDUP_REMOVED lines=11> */
.L_x_4602:
[----:B------:R-:W-:Y:S05]  /*4670*/  BSYNC B0 ;  /* 0x0000000000007941 */ /* 0x000fea0003800000 */
.L_x_4601:
[----:B------:R-:W-:Y:S01]  /*4680*/  IADD3 R9, R0, 0x30, RZ ;  /* 0x0000003000097810 */ /* 0x000fe20007ffe0ff */
[----:B------:R-:W-:Y:S01]  /*4690*/  FADD.FTZ R10, R10, -UR5 ;  /* 0x800000050a0a7e21 */ /* 0x000fe20008010000 */
[----:B0-----:R-:W-:Y:S01]  /*46a0*/  IADD3 R28, R0, 0x30, RZ ;  /* 0x00000030001c7810 */ /* 0x001fe20007ffe0ff */
        /* <DEDUP_REMOVED lines=20> */
.L_x_4603:
        /* <DEDUP_REMOVED lines=11> */
.L_x_4605:
[----:B------:R-:W-:Y:S05]  /*48a0*/  BSYNC B0 ;  /* 0x0000000000007941 */ /* 0x000fea0003800000 */
.L_x_4604:
[----:B0-----:R-:W-:Y:S01]  /*48b0*/  IADD3 R11, R0, 0x40, RZ ;  /* 0x00000040000b7810 */ /* 0x001fe20007ffe0ff */
[----:B------:R-:W-:Y:S01]  /*48c0*/  FADD.FTZ R6, R12, -UR5 ;  /* 0x800000050c067e21 */ /* 0x000fe20008010000 */
[C---:B------:R-:W-:Y:S01]  /*48d0*/  IADD3 R82, R0.reuse, 0x50, RZ ;  /* 0x0000005000527810 */ /* 0x040fe20007ffe0ff */
[----:B------:R-:W-:Y:S01]  /*48e0*/  FADD.FTZ R7, R13, -UR5 ;  /* 0x800000050d077e21 */ /* 0x000fe20008010000 */
[----:B------:R-:W-:Y:S01]  /*48f0*/  IADD3 R28, R0, 0x60, RZ ;  /* 0x00000060001c7810 */ /* 0x000fe20007ffe0ff */
[----:B------:R-:W-:Y:S01]  /*4900*/  FMUL.FTZ R6, R6, UR6 ;  /* 0x0000000606067c20 */ /* 0x000fe20008410000 */
[C---:B------:R-:W-:Y:S01]  /*4910*/  IADD3 R29, R0.reuse, 0x60, RZ ;  /* 0x00000060001d7810 */ /* 0x040fe20007ffe0ff */
[----:B------:R-:W-:Y:S01]  /*4920*/  FMUL.FTZ R7, R7, UR6 ;  /* 0x0000000607077c20 */ /* 0x000fe20008410000 */
[----:B------:R-:W-:Y:S01]  /*4930*/  IADD3 R83, R0, 0x50, RZ ;  /* 0x0000005000537810 */ /* 0x000fe20007ffe0ff */
[----:B------:R-:W-:Y:S01]  /*4940*/  FADD.FTZ R14, R14, -UR5 ;  /* 0x800000050e0e7e21 */ /* 0x000fe20008010000 */
[----:B------:R-:W-:Y:S01]  /*4950*/  IADD3 R9, R0, 0x40, RZ ;  /* 0x0000004000097810 */ /* 0x000fe20007ffe0ff */
[----:B------:R-:W-:Y:S01]  /*4960*/  FADD.FTZ R15, R15, -UR5 ;  /* 0x800000050f0f7e21 */ /* 0x000fe20008010000 */
[----:B------:R-:W-:Y:S01]  /*4970*/  ISETP.GE.U32.AND P1, PT, R11, c[0x0][0x1c8], PT ;  /* 0x000072000b007a0c */ /* 0x000fe20003f26070 */
[----:B------:R-:W-:Y:S01]  /*4980*/  FFMA.FTZ R6, R44, R6, R46 ;  /* 0x000000062c067223 */ /* 0x000fe2000001002e */
[----:B------:R-:W-:Y:S01]  /*4990*/  ISETP.GE.U32.AND P2, PT, R82, c[0x0][0x1c8], PT ;  /* 0x0000720052007a0c */ /* 0x000fe20003f46070 */
[----:B------:R-:W-:Y:S01]  /*49a0*/  FFMA.FTZ R7, R45, R7, R47 ;  /* 0x000000072d077223 */ /* 0x000fe2000001002f */
[----:B------:R-:W-:-:S02]  /*49b0*/  SHF.R.S32.HI R9, RZ, 0x1f, R9 ;  /* 0x0000001fff097819 */ /* 0x000fc40000011409 */
[----:B------:R-:W-:Y:S02]  /*49c0*/  SHF.R.S32.HI R83, RZ, 0x1f, R83 ;  /* 0x0000001fff537819 */ /* 0x000fe40000011453 */
[----:B------:R-:W-:Y:S02]  /*49d0*/  SHF.R.S32.HI R29, RZ, 0x1f, R29 ;  /* 0x0000001fff1d7819 */ /* 0x000fe4000001141d */
[----:B------:R-:W-:Y:S02]  /*49e0*/  ISETP.GE.U32.AND P3, PT, R28, c[0x0][0x1c8], PT ;  /* 0x000072001c007a0c */ /* 0x000fe40003f66070 */
[----:B------:R-:W-:Y:S02]  /*49f0*/  ISETP.GE.AND.EX P1, PT, R9, c[0x0][0x1cc], PT, P1 ;  /* 0x0000730009007a0c */ /* 0x000fe40003f26310 */
[----:B------:R-:W-:Y:S02]  /*4a00*/  ISETP.GE.AND.EX P2, PT, R83, c[0x0][0x1cc], PT, P2 ;  /* 0x0000730053007a0c */ /* 0x000fe40003f46320 */
[----:B------:R-:W-:-:S02]  /*4a10*/  ISETP.GE.AND.EX P3, PT, R29, c[0x0][0x1cc], PT, P3 ;  /* 0x000073001d007a0c */ /* 0x000fc40003f66330 */
        /* <DEDUP_REMOVED lines=14> */
.L_x_4606:
        /* <DEDUP_REMOVED lines=11> */
.L_x_4608:
[----:B------:R-:W-:Y:S05]  /*4bb0*/  BSYNC B0 ;  /* 0x0000000000007941 */ /* 0x000fea0003800000 */
.L_x_4607:
[----:B------:R-:W-:Y:S02]  /*4bc0*/  FMUL.FTZ R14, R14, UR6 ;  /* 0x000000060e0e7c20 */ /* 0x000fe40008410000 */
[----:B------:R-:W-:Y:S02]  /*4bd0*/  FMUL.FTZ R15, R15, UR6 ;  /* 0x000000060f0f7c20 */ /* 0x000fe40008410000 */
[----:B------:R-:W-:Y:S02]  /*4be0*/  FADD.FTZ R16, R16, -UR5 ;  /* 0x8000000510107e21 */ /* 0x000fe40008010000 */
[----:B------:R-:W-:Y:S02]  /*4bf0*/  FADD.FTZ R17, R17, -UR5 ;  /* 0x8000000511117e21 */ /* 0x000fe40008010000 */
[----:B0-----:R-:W-:Y:S02]  /*4c00*/  FFMA.FTZ R6, R44, R14, R46 ;  /* 0x0000000e2c067223 */ /* 0x001fe4000001002e */
        /* <DEDUP_REMOVED lines=12> */
.L_x_4609:
        /* <DEDUP_REMOVED lines=11> */
.L_x_4611:
[----:B------:R-:W-:Y:S05]  /*4d80*/  BSYNC B0 ;  /* 0x0000000000007941 */ /* 0x000fea0003800000 */
.L_x_4610:
        /* <DEDUP_REMOVED lines=17> */
.L_x_4612:
        /* <DEDUP_REMOVED lines=11> */
.L_x_4614:
[----:B------:R-:W-:Y:S05]  /*4f50*/  BSYNC B0 ;  /* 0x0000000000007941 */ /* 0x000fea0003800000 */
.L_x_4613:
[----:B0-----:R-:W-:Y:S01]  /*4f60*/  IADD3 R11, R0, 0x70, RZ ;  /* 0x00000070000b7810 */ /* 0x001fe20007ffe0ff */
[----:B------:R-:W-:Y:S01]  /*4f70*/  FMUL.FTZ R18, R18, UR6 ;  /* 0x0000000612127c20 */ /* 0x000fe20008410000 */
[C---:B------:R-:W-:Y:S01]  /*4f80*/  IADD3 R28, R0.reuse, 0x80, RZ ;  /* 0x00000080001c7810 */ /* 0x040fe20007ffe0ff */
[----:B------:R-:W-:Y:S01]  /*4f90*/  FMUL.FTZ R19, R19, UR6 ;  /* 0x0000000613137c20 */ /* 0x000fe20008410000 */
[----:B------:R-:W-:Y:S01]  /*4fa0*/  IADD3 R16, R0, 0x90, RZ ;  /* 0x0000009000107810 */ /* 0x000fe20007ffe0ff */
[----:B------:R-:W-:Y:S01]  /*4fb0*/  FADD.FTZ R20, R20, -UR5 ;  /* 0x8000000514147e21 */ /* 0x000fe20008010000 */
[C---:B------:R-:W-:Y:S01]  /*4fc0*/  IADD3 R14, R0.reuse, 0xa0, RZ ;  /* 0x000000a0000e7810 */ /* 0x040fe20007ffe0ff */
[----:B------:R-:W-:Y:S01]  /*4fd0*/  FADD.FTZ R21, R21, -UR5 ;  /* 0x8000000515157e21 */ /* 0x000fe20008010000 */
[----:B------:R-:W-:Y:S01]  /*4fe0*/  IADD3 R12, R0, 0xb0, RZ ;  /* 0x000000b0000c7810 */ /* 0x000fe20007ffe0ff */
[----:B------:R-:W-:Y:S01]  /*4ff0*/  FFMA.FTZ R6, R44, R18, R46 ;  /* 0x000000122c067223 */ /* 0x000fe2000001002e */
[C---:B------:R-:W-:Y:S01]  /*5000*/  IADD3 R9, R0.reuse, 0x70, RZ ;  /* 0x0000007000097810 */ /* 0x040fe20007ffe0ff */
[----:B------:R-:W-:Y:S01]  /*5010*/  FFMA.FTZ R7, R45, R19, R47 ;  /* 0x000000132d077223 */ /* 0x000fe2000001002f */
[----:B------:R-:W-:-:S02]  /*5020*/  IADD3 R13, R0, 0xb0, RZ ;  /* 0x000000b0000d7810 */ /* 0x000fc40007ffe0ff */
[C---:B------:R-:W-:Y:S02]  /*5030*/  IADD3 R15, R0.reuse, 0xa0, RZ ;  /* 0x000000a0000f7810 */ /* 0x040fe40007ffe0ff */
[C---:B------:R-:W-:Y:S02]  /*5040*/  IADD3 R17, R0.reuse, 0x90, RZ ;  /* 0x0000009000117810 */ /* 0x040fe40007ffe0ff */
[----:B------:R-:W-:Y:S02]  /*5050*/  IADD3 R29, R0, 0x80, RZ ;  /* 0x00000080001d7810 */ /* 0x000fe40007ffe0ff */
[----:B------:R-:W-:Y:S02]  /*5060*/  ISETP.GE.U32.AND P6, PT, R11, c[0x0][0x1c8], PT ;  /* 0x000072000b007a0c */ /* 0x000fe40003fc6070 */
[----:B------:R-:W-:Y:S02]  /*5070*/  ISETP.GE.U32.AND P1, PT, R28, c[0x0][0x1c8], PT ;  /* 0x000072001c007a0c */ /* 0x000fe40003f26070 */
[----:B------:R-:W-:-:S02]  /*5080*/  SHF.R.S32.HI R9, RZ, 0x1f, R9 ;  /* 0x0000001fff097819 */ /* 0x000fc40000011409 */
[----:B------:R-:W-:Y:S02]  /*5090*/  ISETP.GE.U32.AND P2, PT, R16, c[0x0][0x1c8], PT ;  /* 0x0000720010007a0c */ /* 0x000fe40003f46070 */
[----:B------:R-:W-:Y:S02]  /*50a0*/  ISETP.GE.U32.AND P3, PT, R14, c[0x0][0x1c8], PT ;  /* 0x000072000e007a0c */ /* 0x000fe40003f66070 */
[----:B------:R-:W-:Y:S02]  /*50b0*/  ISETP.GE.U32.AND P4, PT, R12, c[0x0][0x1c8], PT ;  /* 0x000072000c007a0c */ /* 0x000fe40003f86070 */
[----:B------:R-:W-:Y:S02]  /*50c0*/  SHF.R.S32.HI R29, RZ, 0x1f, R29 ;  /* 0x0000001fff1d7819 */ /* 0x000fe4000001141d */
[----:B------:R-:W-:Y:S02]  /*50d0*/  SHF.R.S32.HI R17, RZ, 0x1f, R17 ;  /* 0x0000001fff117819 */ /* 0x000fe40000011411 */
[----:B------:R-:W-:-:S02]  /*50e0*/  SHF.R.S32.HI R15, RZ, 0x1f, R15 ;  /* 0x0000001fff0f7819 */ /* 0x000fc4000001140f */
[----:B------:R-:W-:Y:S02]  /*50f0*/  SHF.R.S32.HI R13, RZ, 0x1f, R13 ;  /* 0x0000001fff0d7819 */ /* 0x000fe4000001140d */
[----:B------:R-:W-:Y:S02]  /*5100*/  ISETP.GE.AND.EX P6, PT, R9, c[0x0][0x1cc], PT, P6 ;  /* 0x0000730009007a0c */ /* 0x000fe40003fc6360 */
[----:B------:R-:W-:Y:S02]  /*5110*/  ISETP.GE.AND.EX P1, PT, R29, c[0x0][0x1cc], PT, P1 ;  /* 0x000073001d007a0c */ /* 0x000fe40003f26310 */
[----:B------:R-:W-:Y:S02]  /*5120*/  ISETP.GE.AND.EX P2, PT, R17, c[0x0][0x1cc], PT, P2 ;  /* 0x0000730011007a0c */ /* 0x000fe40003f46320 */
[----:B------:R-:W-:Y:S02]  /*5130*/  ISETP.GE.AND.EX P3, PT, R15, c[0x0][0x1cc], PT, P3 ;  /* 0x000073000f007a0c */ /* 0x000fe40003f66330 */
[----:B------:R-:W-:-:S02]  /*5140*/  ISETP.GE.AND.EX P4, PT, R13, c[0x0][0x1cc], PT, P4 ;  /* 0x000073000d007a0c */ /* 0x000fc40003f86340 */
[C---:B------:R-:W-:Y:S02]  /*5150*/  ISETP.GT.U32.OR P6, PT, R84.reuse, 0x22f, P6 ;  /* 0x0000022f5400780c */ /* 0x040fe400037c4470 */
[C---:B------:R-:W-:Y:S02]  /*5160*/  ISETP.GT.U32.OR P1, PT, R84.reuse, 0x22f, P1 ;  /* 0x0000022f5400780c */ /* 0x040fe40000f24470 */
[C---:B------:R-:W-:Y:S02]  /*5170*/  ISETP.GT.U32.OR P2, PT, R84.reuse, 0x22f, P2 ;  /* 0x0000022f5400780c */ /* 0x040fe40001744470 */
[C---:B------:R-:W-:Y:S02]  /*5180*/  ISETP.GT.U32.OR P3, PT, R84.reuse, 0x22f, P3 ;  /* 0x0000022f5400780c */ /* 0x040fe40001f64470 */
[----:B------:R-:W-:Y:S01]  /*5190*/  ISETP.GT.U32.OR P4, PT, R84, 0x22f, P4 ;  /* 0x0000022f5400780c */ /* 0x000fe20002784470 */
        /* <DEDUP_REMOVED lines=11> */
.L_x_4615:
        /* <DEDUP_REMOVED lines=11> */
.L_x_4617:
[----:B------:R-:W-:Y:S05]  /*5300*/  BSYNC B0 ;  /* 0x0000000000007941 */ /* 0x000fea0003800000 */
.L_x_4616:
        /* <DEDUP_REMOVED lines=17> */
.L_x_4618:
        /* <DEDUP_REMOVED lines=11> */
.L_x_4620:
[----:B------:R-:W-:Y:S05]  /*54d0*/  BSYNC B0 ;  /* 0x0000000000007941 */ /* 0x000fea0003800000 */
.L_x_4619:
        /* <DEDUP_REMOVED lines=17> */
.L_x_4621:
        /* <DEDUP_REMOVED lines=11> */
.L_x_4623:
[----:B------:R-:W-:Y:S05]  /*56a0*/  BSYNC B0 ;  /* 0x0000000000007941 */ /* 0x000fea0003800000 */
.L_x_4622:
        /* <DEDUP_REMOVED lines=17> */
.L_x_4624:
        /* <DEDUP_REMOVED lines=11> */
.L_x_4626:
[----:B------:R-:W-:Y:S05]  /*5870*/  BSYNC B0 ;  /* 0x0000000000007941 */ /* 0x000fea0003800000 */
.L_x_4625:
        /* <DEDUP_REMOVED lines=17> */
.L_x_4627:
        /* <DEDUP_REMOVED lines=11> */
.L_x_4629:
[----:B------:R-:W-:Y:S05]  /*5a40*/  BSYNC B0 ;  /* 0x0000000000007941 */ /* 0x000fea0003800000 */
.L_x_4628:
        /* <DEDUP_REMOVED lines=47> */
.L_x_4630:
        /* <DEDUP_REMOVED lines=11> */
.L_x_4632:
[----:B------:R-:W-:Y:S05]  /*5df0*/  BSYNC B0 ;  /* 0x0000000000007941 */ /* 0x000fea0003800000 */
.L_x_4631:
        /* <DEDUP_REMOVED lines=17> */
.L_x_4633:
        /* <DEDUP_REMOVED lines=11> */
.L_x_4635:
[----:B------:R-:W-:Y:S05]  /*5fc0*/  BSYNC B0 ;  /* 0x0000000000007941 */ /* 0x000fea0003800000 */
.L_x_4634:
        /* <DEDUP_REMOVED lines=17> */
.L_x_4636:
        /* <DEDUP_REMOVED lines=11> */
.L_x_4638:
[----:B------:R-:W-:Y:S05]  /*6190*/  BSYNC B0 ;  /* 0x0000000000007941 */ /* 0x000fea0003800000 */
.L_x_4637:
        /* <DEDUP_REMOVED lines=17> */
.L_x_4639:
        /* <DEDUP_REMOVED lines=11> */
.L_x_4641:
[----:B------:R-:W-:Y:S05]  /*6360*/  BSYNC B0 ;  /* 0x0000000000007941 */ /* 0x000fea0003800000 */
.L_x_4640:
        /* <DEDUP_REMOVED lines=17> */
.L_x_4642:
        /* <DEDUP_REMOVED lines=11> */
.L_x_4644:
[----:B------:R-:W-:Y:S05]  /*6530*/  BSYNC B0 ;  /* 0x0000000000007941 */ /* 0x000fea0003800000 */
.L_x_4643:
[----:B------:R-:W-:Y:S01]  /*6540*/  ISETP.GE.U32.AND P6, PT, R93, c[0x0][0x1c8], PT ;  /* 0x000072005d007a0c */ /* 0x000fe20003fc6070 */
[----:B0-----:R-:W-:Y:S01]  /*6550*/  FMUL.FTZ R7, R40, UR6 ;  /* 0x0000000628077c20 */ /* 0x001fe20008410000 */
[----:B------:R-:W-:Y:S01]  /*6560*/  ISETP.GE.U32.AND P1, PT, R92, c[0x0][0x1c8], PT ;  /* 0x000072005c007a0c */ /* 0x000fe20003f26070 */
[----:B------:R-:W-:Y:S01]  /*6570*/  FMUL.FTZ R8, R41, UR6 ;  /* 0x0000000629087c20 */ /* 0x000fe20008410000 */
[----:B------:R-:W-:Y:S01]  /*6580*/  SHF.R.S32.HI R17, RZ, 0x1f, R93 ;  /* 0x0000001fff117819 */ /* 0x000fe2000001145d */
[----:B------:R-:W-:Y:S01]  /*6590*/  FFMA.FTZ R6, R44, R7, R46 ;  /* 0x000000072c067223 */ /* 0x000fe2000001002e */
[----:B------:R-:W-:Y:S01]  /*65a0*/  ISETP.GE.U32.AND P2, PT, R91, c[0x0][0x1c8], PT ;  /* 0x000072005b007a0c */ /* 0x000fe20003f46070 */
[----:B------:R-:W-:Y:S01]  /*65b0*/  FADD.FTZ R42, R42, -UR5 ;  /* 0x800000052a2a7e21 */ /* 0x000fe20008010000 */
[----:B------:R-:W-:Y:S01]  /*65c0*/  ISETP.GE.U32.AND P3, PT, R90, c[0x0][0x1c8], PT ;  /* 0x000072005a007a0c */ /* 0x000fe20003f66070 */
[----:B------:R-:W-:Y:S01]  /*65d0*/  FADD.FTZ R43, R43, -UR5 ;  /* 0x800000052b2b7e21 */ /* 0x000fe20008010000 */
[----:B------:R-:W-:Y:S01]  /*65e0*/  ISETP.GE.U32.AND P4, PT, R89, c[0x0][0x1c8], PT ;  /* 0x0000720059007a0c */ /* 0x000fe20003f86070 */
[----:B------:R-:W-:Y:S01]  /*65f0*/  FFMA.FTZ R7, R45, R8, R47 ;  /* 0x000000082d077223 */ /* 0x000fe2000001002f */
[----:B------:R-:W-:-:S02]  /*6600*/  SHF.R.S32.HI R16, RZ, 0x1f, R92 ;  /* 0x0000001fff107819 */ /* 0x000fc4000001145c */
[----:B------:R-:W-:Y:S02]  /*6610*/  SHF.R.S32.HI R15, RZ, 0x1f, R91 ;  /* 0x0000001fff0f7819 */ /* 0x000fe4000001145b */
[----:B------:R-:W-:Y:S02]  /*6620*/  SHF.R.S32.HI R14, RZ, 0x1f, R90 ;  /* 0x0000001fff0e7819 */ /* 0x000fe4000001145a */
[----:B------:R-:W-:Y:S02]  /*6630*/  SHF.R.S32.HI R13, RZ, 0x1f, R89 ;  /* 0x0000001fff0d7819 */ /* 0x000fe40000011459 */
        /* <DEDUP_REMOVED lines=21> */
.L_x_4645:
        /* <DEDUP_REMOVED lines=11> */
.L_x_4647:
[----:B------:R-:W-:Y:S05]  /*6840*/  BSYNC B0 ;  /* 0x0000000000007941 */ /* 0x000fea0003800000 */
.L_x_4646:
[----:B0-----:R-:W-:Y:S02]  /*6850*/  FMUL.FTZ R7, R42, UR6 ;  /* 0x000000062a077c20 */ /* 0x001fe40008410000 */
[----:B------:R-:W-:Y:S02]  /*6860*/  FMUL.FTZ R8, R43, UR6 ;  /* 0x000000062b087c20 */ /* 0x000fe40008410000 */
[----:B------:R-:W-:Y:S02]  /*6870*/  FFMA.FTZ R6, R44, R7, R46 ;  /* 0x000000072c067223 */ /* 0x000fe4000001002e */
[----:B------:R-:W-:Y:S02]  /*6880*/  FADD.FTZ R48, R48, -UR5 ;  /* 0x8000000530307e21 */ /* 0x000fe40008010000 */
[----:B------:R-:W-:Y:S02]  /*6890*/  FADD.FTZ R49, R49, -UR5 ;  /* 0x8000000531317e21 */ /* 0x000fe40008010000 */
        /* <DEDUP_REMOVED lines=12> */
.L_x_4648:
[----:B------:R-:W-:Y:S01]  /*6960*/  BSSY B0, `(.L_x_4649) ;  /* 0x000000b000007945 */ /* 0x000fe20003800000 */
[----:B------:R-:W-:Y:S05]  /*6970*/  @P1 BRA `(.L_x_4650) ;  /* 0x0000009000001947 */ /* 0x000fea0003800000 */
[----:B------:R-:W-:Y:S01]  /*6980*/  IMAD R9, R16, c[0x0][0x1c0], RZ ;  /* 0x0000700010097a24 */ /* 0x000fe200078e02ff */
[----:B------:R-:W-:-:S03]  /*6990*/  MOV R8, R2 ;  /* 0x0000000200087202 */ /* 0x000fc60000000f00 */
[----:B------:R-:W-:Y:S01]  /*69a0*/  IMAD R11, R92, c[0x0][0x1c4], R9 ;  /* 0x000071005c0b7a24 */ /* 0x000fe200078e0209 */
[----:B------:R-:W-:-:S05]  /*69b0*/  MOV R9, R5 ;  /* 0x0000000500097202 */ /* 0x000fca0000000f00 */
[----:B------:R-:W-:-:S05]  /*69c0*/  IMAD.WIDE.U32 R8, R92, c[0x0][0x1c0], R8 ;  /* 0x000070005c087a25 */ /* 0x000fca00078e0008 */
[----:B------:R-:W-:Y:S02]  /*69d0*/  IADD3 R11, R9, R11, RZ ;  /* 0x0000000b090b7210 */ /* 0x000fe40007ffe0ff */
[----:B------:R-:W-:-:S04]  /*69e0*/  LEA R10, P1, R8, c[0x0][0x160], 0x2 ;  /* 0x00005800080a7a11 */ /* 0x000fc800078210ff */
[----:B------:R-:W-:-:S05]  /*69f0*/  LEA.HI.X R11, R8, c[0x0][0x164], R11, 0x2, P1 ;  /* 0x00005900080b7a11 */ /* 0x000fca00008f140b */
[----:B------:R0:W-:Y:S04]  /*6a00*/  STG.E.64 [R10.64], R6 ;  /* 0x000000060a007986 */ /* 0x0001e8000c101b0c */
.L_x_4650:
[----:B------:R-:W-:Y:S05]  /*6a10*/  BSYNC B0 ;  /* 0x0000000000007941 */ /* 0x000fea0003800000 */
.L_x_4649:
        /* <DEDUP_REMOVED lines=17> */
.L_x_4651:
        /* <DEDUP_REMOVED lines=11> */
.L_x_4653:
[----:B------:R-:W-:Y:S05]  /*6be0*/  BSYNC B0 ;  /* 0x0000000000007941 */ /* 0x000fea0003800000 */
.L_x_4652:
        /* <DEDUP_REMOVED lines=17> */
.L_x_4654:
        /* <DEDUP_REMOVED lines=11> */
.L_x_4656:
[----:B------:R-:W-:Y:S05]  /*6db0*/  BSYNC B0 ;  /* 0x0000000000007941 */ /* 0x000fea0003800000 */
.L_x_4655:
        /* <DEDUP_REMOVED lines=17> */
.L_x_4657:
        /* <DEDUP_REMOVED lines=11> */
.L_x_4659:
[----:B------:R-:W-:Y:S05]  /*6f80*/  BSYNC B0 ;  /* 0x0000000000007941 */ /* 0x000fea0003800000 */
.L_x_4658:
        /* <DEDUP_REMOVED lines=37> */
.L_x_4660:
        /* <DEDUP_REMOVED lines=11> */
.L_x_4662:
[----:B------:R-:W-:Y:S05]  /*7290*/  BSYNC B0 ;  /* 0x0000000000007941 */ /* 0x000fea0003800000 */
.L_x_4661:
        /* <DEDUP_REMOVED lines=17> */
.L_x_4663:
        /* <DEDUP_REMOVED lines=11> */
.L_x_4665:
[----:B------:R-:W-:Y:S05]  /*7460*/  BSYNC B0 ;  /* 0x0000000000007941 */ /* 0x000fea0003800000 */
.L_x_4664:
        /* <DEDUP_REMOVED lines=17> */
.L_x_4666:
        /* <DEDUP_REMOVED lines=11> */
.L_x_4668:
[----:B------:R-:W-:Y:S05]  /*7630*/  BSYNC B0 ;  /* 0x0000000000007941 */ /* 0x000fea0003800000 */
.L_x_4667:
        /* <DEDUP_REMOVED lines=17> */
.L_x_4669:
        /* <DEDUP_REMOVED lines=11> */
.L_x_4671:
[----:B------:R-:W-:Y:S05]  /*7800*/  BSYNC B0 ;  /* 0x0000000000007941 */ /* 0x000fea0003800000 */
.L_x_4670:
        /* <DEDUP_REMOVED lines=17> */
.L_x_4672:
        /* <DEDUP_REMOVED lines=11> */
.L_x_4674:
[----:B------:R-:W-:Y:S05]  /*79d0*/  BSYNC B0 ;  /* 0x0000000000007941 */ /* 0x000fea0003800000 */
.L_x_4673:
[----:B------:R-:W-:Y:S01]  /*79e0*/  FADD.FTZ R66, R66, -UR5 ;  /* 0x8000000542427e21 */ /* 0x000fe20008010000 */
[----:B------:R-:W-:Y:S01]  /*79f0*/  ISETP.GE.U32.AND P6, PT, R79, c[0x0][0x1c8], PT ;  /* 0x000072004f007a0c */ /* 0x000fe20003fc6070 */
[----:B------:R-:W-:Y:S01]  /*7a00*/  FADD.FTZ R68, R68, -UR5 ;  /* 0x8000000544447e21 */ /* 0x000fe20008010000 */
[----:B------:R-:W-:Y:S01]  /*7a10*/  ISETP.GE.U32.AND P1, PT, R78, c[0x0][0x1c8], PT ;  /* 0x000072004e007a0c */ /* 0x000fe20003f26070 */
[----:B------:R-:W-:Y:S01]  /*7a20*/  FADD.FTZ R70, R70, -UR5 ;  /* 0x8000000546467e21 */ /* 0x000fe20008010000 */
[----:B------:R-:W-:Y:S01]  /*7a30*/  SHF.R.S32.HI R27, RZ, 0x1f, R79 ;  /* 0x0000001fff1b7819 */ /* 0x000fe2000001144f */
[----:B------:R-:W-:Y:S01]  /*7a40*/  FADD.FTZ R72, R72, -UR5 ;  /* 0x8000000548487e21 */ /* 0x000fe20008010000 */
[----:B------:R-:W-:Y:S01]  /*7a50*/  ISETP.GE.U32.AND P2, PT, R77, c[0x0][0x1c8], PT ;  /* 0x000072004d007a0c */ /* 0x000fe20003f46070 */
[----:B------:R-:W-:Y:S01]  /*7a60*/  FADD.FTZ R67, R67, -UR5 ;  /* 0x8000000543437e21 */ /* 0x000fe20008010000 */
[----:B------:R-:W-:Y:S01]  /*7a70*/  ISETP.GE.U32.AND P3, PT, R76, c[0x0][0x1c8], PT ;  /* 0x000072004c007a0c */ /* 0x000fe20003f66070 */
[----:B------:R-:W-:Y:S01]  /*7a80*/  FADD.FTZ R69, R69, -UR5 ;  /* 0x8000000545457e21 */ /* 0x000fe20008010000 */
[----:B------:R-:W-:Y:S01]  /*7a90*/  ISETP.GE.U32.AND P4, PT, R75, c[0x0][0x1c8], PT ;  /* 0x000072004b007a0c */ /* 0x000fe20003f86070 */
[----:B------:R-:W-:Y:S01]  /*7aa0*/  FADD.FTZ R71, R71, -UR5 ;  /* 0x8000000547477e21 */ /* 0x000fe20008010000 */
[----:B------:R-:W-:Y:S01]  /*7ab0*/  SHF.R.S32.HI R26, RZ, 0x1f, R78 ;  /* 0x0000001fff1a7819 */ /* 0x000fe2000001144e */
[----:B------:R-:W-:Y:S01]  /*7ac0*/  FADD.FTZ R73, R73, -UR5 ;  /* 0x8000000549497e21 */ /* 0x000fe20008010000 */
[----:B------:R-:W-:Y:S01]  /*7ad0*/  SHF.R.S32.HI R25, RZ, 0x1f, R77 ;  /* 0x0000001fff197819 */ /* 0x000fe2000001144d */
[----:B0-----:R-:W-:Y:S01]  /*7ae0*/  FMUL.FTZ R7, R64, UR6 ;  /* 0x0000000640077c20 */ /* 0x001fe20008410000 */
        /* <DEDUP_REMOVED lines=17> */
[----:B------:R-:W-:Y:S01]  /*7c00*/  FMUL.FTZ R24, R73, UR6 ;  /* 0x0000000649187c20 */ /* 0x000fe20008410000 */
[----:B------:R-:W-:Y:S01]  /*7c10*/  ISETP.GT.U32.OR P2, PT, R84, 0x22f, P2 ;  /* 0x0000022f5400780c */ /* 0x000fe20001744470 */
[--C-:B------:R-:W-:Y:S01]  /*7c20*/  FFMA.FTZ R14, R44, R7, R46.reuse ;  /* 0x000000072c0e7223 */ /* 0x100fe2000001002e */
[----:B------:R-:W-:Y:S01]  /*7c30*/  ISETP.GT.U32.OR P3, PT, R84, 0x22f, P3 ;  /* 0x0000022f5400780c */ /* 0x000fe20001f64470 */
[--C-:B------:R-:W-:Y:S01]  /*7c40*/  FFMA.FTZ R6, R44, R9, R46.reuse ;  /* 0x000000092c067223 */ /* 0x100fe2000001002e */
[----:B------:R-:W-:Y:S01]  /*7c50*/  ISETP.GT.U32.OR P4, PT, R84, 0x22f, P4 ;  /* 0x0000022f5400780c */ /* 0x000fe20002784470 */
[----:B------:R-:W-:-:S02]  /*7c60*/  FFMA.FTZ R8, R44, R11, R46 ;  /* 0x0000000b2c087223 */ /* 0x000fc4000001002e */
[C-C-:B------:R-:W-:Y:S02]  /*7c70*/  FFMA.FTZ R10, R44.reuse, R13, R46.reuse ;  /* 0x0000000d2c0a7223 */ /* 0x140fe4000001002e */
[----:B------:R-:W-:Y:S02]  /*7c80*/  FFMA.FTZ R12, R44, R15, R46 ;  /* 0x0000000f2c0c7223 */ /* 0x000fe4000001002e */
[C-C-:B------:R-:W-:Y:S02]  /*7c90*/  FFMA.FTZ R7, R45.reuse, R18, R47.reuse ;  /* 0x000000122d077223 */ /* 0x140fe4000001002f */
        /* <DEDUP_REMOVED lines=15> */
.L_x_4675:
        /* <DEDUP_REMOVED lines=11> */
.L_x_4677:
[----:B------:R-:W-:Y:S05]  /*7e40*/  BSYNC B0 ;  /* 0x0000000000007941 */ /* 0x000fea0003800000 */
.L_x_4676:
        /* <DEDUP_REMOVED lines=11> */
.L_x_4678:
        /* <DEDUP_REMOVED lines=11> */
.L_x_4680:
[----:B------:R-:W-:Y:S05]  /*7fb0*/  BSYNC B0 ;  /* 0x0000000000007941 */ /* 0x000fea0003800000 */
.L_x_4679:
        /* <DEDUP_REMOVED lines=11> */
.L_x_4681:
        /* <DEDUP_REMOVED lines=11> */
.L_x_4683:
[----:B------:R-:W-:Y:S05]  /*8120*/  BSYNC B0 ;  /* 0x0000000000007941 */ /* 0x000fea0003800000 */
.L_x_4682:
        /* <DEDUP_REMOVED lines=11> */
.L_x_4684:
[----:B------:R-:W-:Y:S01]  /*81e0*/  BSSY B0, `(.L_x_4685) ;  /* 0x000000b000007945 */ /* 0x000fe20003800000 */
[----:B------:R-:W-:Y:S05]  /*81f0*/  @P3 BRA `(.L_x_4686) ;  /* 0x0000009000003947 */ /* 0x000fea0003800000 */
        /* <DEDUP_REMOVED lines=9> */
.L_x_4686:
[----:B------:R-:W-:Y:S05]  /*8290*/  BSYNC B0 ;  /* 0x0000000000007941 */ /* 0x000fea0003800000 */
.L_x_4685:
        /* <DEDUP_REMOVED lines=11> */
.L_x_4687:
        /* <DEDUP_REMOVED lines=10> */
.L_x_4689:
[----:B------:R-:W-:Y:S05]  /*83f0*/  BSYNC B0 ;  /* 0x0000000000007941 */ /* 0x000fea0003800000 */
.L_x_4688:
[----:B------:R-:W-:Y:S02]  /*8400*/  ULDC UR5, c[0x0][0x10] ;  /* 0x0000040000057ab9 */ /* 0x000fe40000000800 */
[----:B------:R-:W-:Y:S02]  /*8410*/  UIADD3 UR9, UR9, UR5, URZ ;  /* 0x0000000509097290 */ /* 0x000fe4000fffe03f */
[----:B------:R-:W-:Y:S02]  /*8420*/  UIADD3 UR4, UR4, 0x1, URZ ;  /* 0x0000000104047890 */ /* 0x000fe4000fffe03f */
[----:B------:R-:W-:-:S06]  /*8430*/  UISETP.GE.AND UP0, UPT, UR9, UR8, UPT ;  /* 0x000000080900728c */ /* 0x000fcc000bf06270 */
[----:B------:R-:W-:-:S13]  /*8440*/  PLOP3.LUT P1, PT, PT, PT, UP0, 0x80, 0x0 ;  /* 0x000000000000781c */ /* 0x000fda0003f2f008 */
[----:B------:R-:W-:Y:S01]  /*8450*/  @P1 CALL.REL.NOINC `(.L_x_4690) ;  /* 0x0000001000001944 */ /* 0x000fe20003c00000 */
[----:B------:R-:W-:Y:S05]  /*8460*/  BRA `(.L_x_4691) ;  /* 0xffff7f4000007947 */ /* 0x000fea000383ffff */
.L_x_4690:
[----:B------:R-:W-:Y:S05]  /*8470*/  EXIT ;  /* 0x000000000000794d */ /* 0x000fea0003800000 */
.L_x_4692:
        /* <DEDUP_REMOVED lines=16> */
.L_x_5213:


//--------------------- .text._Z35group_norm_nhwc_fwd_one_pass_kernelI11Fp32IOBf16WLi64ELi70ELi560EEv26Group_norm_nhwc_fwd_params --------------------------
	.section	.text._Z35group_norm_nhwc_fwd_one_pass_kernelI11Fp32IOBf16WLi64ELi70ELi560EEv26Group_norm_nhwc_fwd_params,"ax",@progbits
	.sectioninfo	@"SHI_REGISTERS=53"
	.align	128
        .global         _Z35group_norm_nhwc_fwd_one_pass_kernelI11Fp32IOBf16WLi64ELi70ELi560EEv26Group_norm_nhwc_fwd_params
        .type           _Z35group_norm_nhwc_fwd_one_pass_kernelI11Fp32IOBf16WLi64ELi70ELi560EEv26Group_norm_nhwc_fwd_params,@function
        .size           _Z35group_norm_nhwc_fwd_one_pass_kernelI11Fp32IOBf16WLi64ELi70ELi560EEv26Group_norm_nhwc_fwd_params,(.L_x_5214 - _Z35group_norm_nhwc_fwd_one_pass_kernelI11Fp32IOBf16WLi64ELi70ELi560EEv26Group_norm_nhwc_fwd_params)
        .other          _Z35group_norm_nhwc_fwd_one_pass_kernelI11Fp32IOBf16WLi64ELi70ELi560EEv26Group_norm_nhwc_fwd_params,@"STO_CUDA_ENTRY STV_DEFAULT"
_Z35group_norm_nhwc_fwd_one_pass_kernelI11Fp32IOBf16WLi64ELi70ELi560EEv26Group_norm_nhwc_fwd_params:
.text._Z35group_norm_nhwc_fwd_one_pass_kernelI11Fp32IOBf16WLi64ELi70ELi560EEv26Group_norm_nhwc_fwd_params:
        /* <DEDUP_REMOVED lines=30> */
.L_x_4715:
        /* <DEDUP_REMOVED lines=190> */
.L_x_4694:
[----:B------:R-:W-:Y:S05]  /*0dc0*/  BSYNC B0 ;  /* 0x0000000000007941 */ /* 0x000fea0003800000 */
.L_x_4693:
        /* <DEDUP_REMOVED lines=25> */
.L_x_4697:
[----:B------:R-:W2:Y:S01]  /*0f60*/  LDG.E.STRONG.GPU R14, [R12.64] ;  /* 0x000000060c0e7981 */ /* 0x000ea2000c1ef900 */
[----:B------:R-:W-:Y:S01]  /*0f70*/  YIELD ;  /* 0x0000000000007946 */ /* 0x000fe20003800000 */
[----:B--2---:R-:W-:Y:S01]  /*0f80*/  ISETP.NE.AND P1, PT, R14, R15, PT ;  /* 0x0000000f0e00720c */ /* 0x004fe20003f25270 */
[----:B------:R-:W-:-:S12]  /*0f90*/  CCTL.IVALL ;  /* 0x00000000ff00798f */ /* 0x000fd80002000000 */
[----:B------:R-:W-:Y:S05]  /*0fa0*/  @P1 BRA `(.L_x_4697) ;  /* 0xffffffb000001947 */ /* 0x000fea000383ffff */
.L_x_4696:
[----:B------:R-:W-:Y:S01]  /*0fb0*/  ISETP.NE.AND P1, PT, RZ, c[0x0][0xc], PT ;  /* 0x00000300ff007a0c */ /* 0x000fe20003f25270 */
[----:B------:R-:W-:Y:S01]  /*0fc0*/  WARPSYNC 0xffffffff ;  /* 0xffffffff00007948 */ /* 0x000fe20003800000 */
[----:B------:R-:W-:Y:S11]  /*0fd0*/  BAR.SYNC.DEFER_BLOCKING 0x0 ;  /* 0x0000000000007b1d */ /* 0x000ff60000010000 */
[----:B------:R-:W-:Y:S05]  /*0fe0*/  @!P1 BRA `(.L_x_4695) ;  /* 0x0000074000009947 */ /* 0x000fea0003800000 */
[----:B------:R-:W-:Y:S01]  /*0ff0*/  IADD3 R12, R23, -0x1, RZ ;  /* 0xffffffff170c7810 */ /* 0x000fe20007ffe0ff */
        /* <DEDUP_REMOVED lines=8> */
.L_x_4699:
        /* <DEDUP_REMOVED lines=9> */
[----:B------:R-:W-:Y:S01]  /*1110*/  @!P6 LOP3.LUT R14, R5, 0x1, RZ, 0xc0, !PT ;  /* 0x00000001050ee812 */ /* 0x000fe200078ec0ff */
[----:B------:R-:W2:Y:S02]  /*1120*/  @!P6 S2R R21, SR_CTAID.Y ;  /* 0x000000000015e919 */ /* 0x000ea40000002600 */
[----:B------:R-:W-:Y:S02]  /*1130*/  @!P5 IMAD R13, R13, c[0x0][0x10], RZ ;  /* 0x000004000d0dda24 */ /* 0x000fe400078e02ff */
[----:B------:R-:W3:Y:S01]  /*1140*/  @!P4 S2R R27, SR_CTAID.Y ;  /* 0x00000000001bc919 */ /* 0x000ee20000002600 */
[----:B------:R-:W-:Y:S01]  /*1150*/  @!P4 LOP3.LUT R18, R5, 0x1, RZ, 0xc0, !PT ;  /* 0x000000010512c812 */ /* 0x000fe200078ec0ff */
[----:B------:R-:W-:Y:S01]  /*1160*/  @!P5 IMAD R13, R13, c[0x0][0xc], RZ ;  /* 0x000003000d0dda24 */ /* 0x000fe200078e02ff */
[----:B------:R-:W-:Y:S01]  /*1170*/  @!P2 LOP3.LUT R28, R5, 0x1, RZ, 0xc0, !PT ;  /* 0x00000001051ca812 */ /* 0x000fe200078ec0ff */
[----:B------:R-:W4:Y:S01]  /*1180*/  @!P2 S2R R25, SR_CTAID.Y ;  /* 0x000000000019a919 */ /* 0x000f220000002600 */
[----:B------:R-:W-:-:S02]  /*1190*/  @!P6 IMAD R14, R14, c[0x0][0x10], RZ ;  /* 0x000004000e0eea24 */ /* 0x000fc400078e02ff */
[----:B------:R-:W-:Y:S01]  /*11a0*/  @!P5 SHF.L.U32 R13, R13, 0x1, RZ ;  /* 0x000000010d0dd819 */ /* 0x000fe200000006ff */
[----:B------:R-:W-:Y:S02]  /*11b0*/  @!P4 IMAD R19, R18, c[0x0][0x10], RZ ;  /* 0x000004001213ca24 */ /* 0x000fe400078e02ff */
[----:B------:R-:W-:Y:S01]  /*11c0*/  @!P6 IMAD R18, R14, c[0x0][0xc], RZ ;  /* 0x000003000e12ea24 */ /* 0x000fe200078e02ff */
[----:B------:R-:W-:Y:S01]  /*11d0*/  @!P6 MOV R14, 0x4 ;  /* 0x00000004000ee802 */ /* 0x000fe20000000f00 */
[----:B------:R-:W-:Y:S02]  /*11e0*/  @!P2 IMAD R30, R28, c[0x0][0x10], RZ ;  /* 0x000004001c1eaa24 */ /* 0x000fe400078e02ff */
[----:B------:R-:W-:Y:S01]  /*11f0*/  @!P4 IMAD R28, R19, c[0x0][0xc], RZ ;  /* 0x00000300131cca24 */ /* 0x000fe200078e02ff */
[----:B------:R-:W-:Y:S01]  /*1200*/  @!P6 SHF.L.U32 R29, R18, 0x1, RZ ;  /* 0x00000001121de819 */ /* 0x000fe200000006ff */
[----:B-1----:R-:W-:Y:S01]  /*1210*/  @!P5 IMAD R19, R24, c[0x0][0x10], R15 ;  /* 0x000004001813da24 */ /* 0x002fe200078e020f */
[----:B------:R-:W-:Y:S01]  /*1220*/  @!P4 MOV R18, 0x4 ;  /* 0x000000040012c802 */ /* 0x000fe20000000f00 */
[----:B------:R-:W-:Y:S01]  /*1230*/  @!P2 IMAD R30, R30, c[0x0][0xc], RZ ;  /* 0x000003001e1eaa24 */ /* 0x000fe200078e02ff */
[----:B------:R-:W-:Y:S01]  /*1240*/  @!P4 SHF.L.U32 R31, R28, 0x1, RZ ;  /* 0x000000011c1fc819 */ /* 0x000fe200000006ff */
[----:B--2---:R-:W-:Y:S01]  /*1250*/  @!P6 IMAD R21, R12, c[0x0][0x10], R21 ;  /* 0x000004000c15ea24 */ /* 0x004fe200078e0215 */
[----:B------:R-:W-:Y:S01]  /*1260*/  @!P5 MOV R12, 0x4 ;  /* 0x00000004000cd802 */ /* 0x000fe20000000f00 */
[----:B------:R-:W-:Y:S01]  /*1270*/  @!P6 IMAD.WIDE R14, R29, R14, c[0x0][0x198] ;  /* 0x000066001d0ee625 */ /* 0x000fe200078e020e */
[----:B------:R-:W-:-:S02]  /*1280*/  @!P2 MOV R28, 0x4 ;  /* 0x00000004001ca802 */ /* 0x000fc40000000f00 */
[----:B------:R-:W-:Y:S01]  /*1290*/  @!P2 SHF.L.U32 R29, R30, 0x1, RZ ;  /* 0x000000011e1da819 */ /* 0x000fe200000006ff */
[----:B------:R-:W-:-:S04]  /*12a0*/  @!P5 IMAD.WIDE R12, R13, R12, c[0x0][0x198] ;  /* 0x000066000d0cd625 */ /* 0x000fc800078e020c */
[----:B---3--:R-:W-:Y:S02]  /*12b0*/  @!P4 IMAD R27, R20, c[0x0][0x10], R27 ;  /* 0x00000400141bca24 */ /* 0x008fe400078e021b */
[----:B------:R-:W-:-:S04]  /*12c0*/  @!P5 IMAD.WIDE.U32 R12, R19, 0x8, R12 ;  /* 0x00000008130cd825 */ /* 0x000fc800078e000c */
[----:B------:R-:W-:Y:S02]  /*12d0*/  @!P4 IMAD.WIDE R18, R31, R18, c[0x0][0x198] ;  /* 0x000066001f12c625 */ /* 0x000fe400078e0212 */
[----:B------:R-:W2:Y:S02]  /*12e0*/  @!P5 LDG.E.64 R12, [R12.64] ;  /* 0x000000060c0cd981 */ /* 0x000ea4000c1e1b00 */
        /* <DEDUP_REMOVED lines=20> */
.L_x_4698:
        /* <DEDUP_REMOVED lines=17> */
.L_x_4701:
[----:B------:R-:W-:Y:S05]  /*1540*/  BSYNC B0 ;  /* 0x0000000000007941 */ /* 0x000fea0003800000 */
.L_x_4700:
        /* <DEDUP_REMOVED lines=30> */
.L_x_4695:
[----:B------:R-:W-:Y:S01]  /*1730*/  LOP3.LUT P1, RZ, R3, R0, RZ, 0xfc, !PT ;  /* 0x0000000003ff7212 */ /* 0x000fe2000782fcff */
[----:B------:R1:W-:Y:S01]  /*1740*/  @!P3 STS.64 [0xb0], R16 ;  /* 0x0000b010ff00b388 */ /* 0x0003e20000000a00 */
        /* <DEDUP_REMOVED lines=12> */
[----:B------:R2:W3:Y:S04]  /*1810*/  LDG.E.U16 R24, [R12.64] ;  /* 0x000000060c187981 */ /* 0x0004e8000c1e1500 */
[----:B------:R2:W4:Y:S04]  /*1820*/  LDG.E.U16 R26, [R12.64+0x2] ;  /* 0x000002060c1a7981 */ /* 0x000528000c1e1500 */
[----:B------:R5:W4:Y:S04]  /*1830*/  LDG.E.U16 R25, [R14.64] ;  /* 0x000000060e197981 */ /* 0x000b28000c1e1500 */
[----:B------:R5:W4:Y:S01]  /*1840*/  LDG.E.U16 R27, [R14.64+0x2] ;  /* 0x000002060e1b7981 */ /* 0x000b22000c1e1500 */
[----:B01----:R-:W-:-:S02]  /*1850*/  MOV R16, 0x3f800000 ;  /* 0x3f80000000107802 */ /* 0x003fc40000000f00 */
[----:B------:R-:W-:Y:S01]  /*1860*/  ISETP.NE.AND P4, PT, RZ, UR5, PT ;  /* 0x00000005ff007c0c */ /* 0x000fe2000bf85270 */
[----:B------:R-:W0:Y:S01]  /*1870*/  LDS.64 R22, [0xb0] ;  /* 0x0000b000ff167984 */ /* 0x000e220000000a00 */
[----:B------:R-:W-:Y:S02]  /*1880*/  ISETP.GE.U32.AND P2, PT, R7, c[0x0][0x1c8], PT ;  /* 0x0000720007007a0c */ /* 0x000fe40003f46070 */
[----:B------:R-:W-:Y:S02]  /*1890*/  ISETP.GE.U32.AND P3, PT, R36, c[0x0][0x1c8], PT ;  /* 0x0000720024007a0c */ /* 0x000fe40003f66070 */
[----:B------:R-:W-:Y:S02]  /*18a0*/  ISETP.GE.AND.EX P2, PT, R38, c[0x0][0x1cc], PT, P2 ;  /* 0x0000730026007a0c */ /* 0x000fe40003f46320 */
[----:B------:R-:W-:Y:S02]  /*18b0*/  ISETP.GE.AND.EX P3, PT, R40, c[0x0][0x1cc], PT, P3 ;  /* 0x0000730028007a0c */ /* 0x000fe40003f66330 */
[----:B------:R-:W-:-:S02]  /*18c0*/  ISETP.GT.U32.OR P2, PT, R0, 0x22f, P2 ;  /* 0x0000022f0000780c */ /* 0x000fc40001744470 */
[----:B------:R-:W-:Y:S01]  /*18d0*/  ISETP.GT.U32.OR P3, PT, R0, 0x22f, P3 ;  /* 0x0000022f0000780c */ /* 0x000fe20001f64470 */
[----:B0-----:R-:W-:-:S04]  /*18e0*/  FMUL.FTZ R22, R22, c[0x0][0x1f4] ;  /* 0x00007d0016167a20 */ /* 0x001fc80000410000 */
[C---:B------:R-:W-:Y:S02]  /*18f0*/  FMUL.FTZ R28, R22.reuse, R22 ;  /* 0x00000016161c7220 */ /* 0x040fe40000410000 */
[C---:B-----5:R-:W-:Y:S02]  /*1900*/  FADD.FTZ R15, -R22.reuse, R10 ;  /* 0x0000000a160f7221 */ /* 0x060fe40000010100 */
[----:B------:R-:W-:Y:S02]  /*1910*/  FFMA.FTZ R23, R23, c[0x0][0x1f4], -R28 ;  /* 0x00007d0017177a23 */ /* 0x000fe4000001081c */
[C---:B--2---:R-:W-:Y:S02]  /*1920*/  FADD.FTZ R13, -R22.reuse, R8 ;  /* 0x00000008160d7221 */ /* 0x044fe40000010100 */
        /* <DEDUP_REMOVED lines=37> */
.L_x_4702:
        /* <DEDUP_REMOVED lines=11> */
.L_x_4704:
[----:B------:R-:W-:Y:S05]  /*1c30*/  BSYNC B0 ;  /* 0x0000000000007941 */ /* 0x000fea0003800000 */
.L_x_4703:
        /* <DEDUP_REMOVED lines=13> */
.L_x_4705:
        /* <DEDUP_REMOVED lines=11> */
.L_x_4707:
[----:B------:R-:W-:Y:S05]  /*1dc0*/  BSYNC B0 ;  /* 0x0000000000007941 */ /* 0x000fea0003800000 */
.L_x_4706:
        /* <DEDUP_REMOVED lines=13> */
.L_x_4708:
        /* <DEDUP_REMOVED lines=11> */
.L_x_4710:
[----:B------:R-:W-:Y:S05]  /*1f50*/  BSYNC B0 ;  /* 0x0000000000007941 */ /* 0x000fea0003800000 */
.L_x_4709:
        /* <DEDUP_REMOVED lines=13> */
.L_x_4711:
        /* <DEDUP_REMOVED lines=10> */
.L_x_4713:
[----:B------:R-:W-:Y:S05]  /*20d0*/  BSYNC B0 ;  /* 0x0000000000007941 */ /* 0x000fea0003800000 */
.L_x_4712:
[----:B------:R-:W-:Y:S02]  /*20e0*/  IADD3 R43, R43, c[0x0][0x10], RZ ;  /* 0x000004002b2b7a10 */ /* 0x000fe40007ffe0ff */
[----:B------:R-:W-:Y:S02]  /*20f0*/  IADD3 R5, R5, 0x1, RZ ;  /* 0x0000000105057810 */ /* 0x000fe40007ffe0ff */
[----:B------:R-:W-:-:S13]  /*2100*/  ISETP.GE.AND P1, PT, R43, UR4, PT ;  /* 0x000000042b007c0c */ /* 0x000fda000bf26270 */
[----:B------:R-:W-:Y:S01]  /*2110*/  @P1 CALL.REL.NOINC `(.L_x_4714) ;  /* 0x0000001000001944 */ /* 0x000fe20003c00000 */
[----:B------:R-:W-:Y:S05]  /*2120*/  BRA `(.L_x_4715) ;  /* 0xffffe0b000007947 */ /* 0x000fea000383ffff */
.L_x_4714:
[----:B------:R-:W-:Y:S05]  /*2130*/  EXIT ;  /* 0x000000000000794d */ /* 0x000fea0003800000 */
.L_x_4716:
        /* <DEDUP_REMOVED lines=12> */
.L_x_5214:


//--------------------- .text._Z35group_norm_nhwc_fwd_one_pass_kernelI11Fp32IOBf16WLi128ELi70ELi560EEv26Group_norm_nhwc_fwd_params --------------------------
	.section	.text._Z35group_norm_nhwc_fwd_one_pass_kernelI11Fp32IOBf16WLi128ELi70ELi560EEv26Group_norm_nhwc_fwd_params,"ax",@progbits
	.sectioninfo	@"SHI_REGISTERS=56"
	.align	128
        .global         _Z35group_norm_nhwc_fwd_one_pass_kernelI11Fp32IOBf16WLi128ELi70ELi560EEv26Group_norm_nhwc_fwd_params
        .type           _Z35group_norm_nhwc_fwd_one_pass_kernelI11Fp32IOBf16WLi128ELi70ELi560EEv26Group_norm_nhwc_fwd_params,@function
        .size           _Z35group_norm_nhwc_fwd_one_pass_kernelI11Fp32IOBf16WLi128ELi70ELi560EEv26Group_norm_nhwc_fwd_params,(.L_x_5215 - _Z35group_norm_nhwc_fwd_one_pass_kernelI11Fp32IOBf16WLi128ELi70ELi560EEv26Group_norm_nhwc_fwd_params)
        .other          _Z35group_norm_nhwc_fwd_one_pass_kernelI11Fp32IOBf16WLi128ELi70ELi560EEv26Group_norm_nhwc_fwd_params,@"STO_CUDA_ENTRY STV_DEFAULT"
_Z35group_norm_nhwc_fwd_one_pass_kernelI11Fp32IOBf16WLi128ELi70ELi560EEv26Group_norm_nhwc_fwd_params:
.text._Z35group_norm_nhwc_fwd_one_pass_kernelI11Fp32IOBf16WLi128ELi70ELi560EEv26Group_norm_nhwc_fwd_params:
        /* <DEDUP_REMOVED lines=11> */
[----:B------:R-:W-:Y:S01]  /*00b0*/  HFMA2.MMA R36, -RZ, RZ, 0, 0 ;  /* 0x00000000ff247435 */ /* 0x000fe200000001ff */
[----:B------:R-:W1:Y:S01]  /*00c0*/  S2R R33, SR_LANEID ;  /* 0x0000000000217919 */ /* 0x000e620000000000 */
[----:B------:R-:W-:Y:S01]  /*00d0*/  ULDC.U8 UR5, c[0x0][0x1dc] ;  /* 0x0000770000057ab9 */ /* 0x000fe20000000000 */
[-C--:B------:R-:W-:Y:S01]  /*00e0*/  IADD3 R2, -R3, R35.reuse, RZ ;  /* 0x0000002303027210 */ /* 0x080fe20007ffe1ff */
[----:B------:R-:W-:Y:S01]  /*00f0*/  ULDC.64 UR6, c[0x0][0x118] ;  /* 0x0000460000067ab9 */ /* 0x000fe20000000a00 */
[----:B------:R-:W-:Y:S02]  /*0100*/  LEA.HI R0, R0, R35, RZ, 0x5 ;  /* 0x0000002300007211 */ /* 0x000fe400078f28ff */
        /* <DEDUP_REMOVED lines=17> */
.L_x_4751:
[----:B0-----:R-:W-:Y:S01]  /*0220*/  IABS R5, c[0x0][0x1d8] ;  /* 0x0000760000057a13 */ /* 0x001fe20000000000 */
[----:B------:R-:W-:Y:S01]  /*0230*/  @P0 IMAD R6, R32, c[0x0][0x1c0], RZ ;  /* 0x0000700020060a24 */ /* 0x000fe200078e02ff */
[----:B------:R-:W-:-:S02]  /*0240*/  ISETP.GE.U32.AND P4, PT, R43, c[0x0][0x1c8], PT ;  /* 0x000072002b007a0c */ /* 0x000fc40003f86070 */
[----:B------:R-:W0:Y:S01]  /*0250*/  I2F.RP R0, R5 ;  /* 0x0000000500007306 */ /* 0x000e220000209400 */
[----:B------:R-:W-:Y:S01]  /*0260*/  SHF.R.S32.HI R31, RZ, 0x1f, R43 ;  /* 0x0000001fff1f7819 */ /* 0x000fe2000001142b */
[----:B------:R-:W-:Y:S01]  /*0270*/  @P0 IMAD R9, R45, c[0x0][0x1c4], R6 ;  /* 0x000071002d090a24 */ /* 0x000fe200078e0206 */
[----:B------:R-:W-:Y:S02]  /*0280*/  SHF.R.S32.HI R30, RZ, 0x1f, R42 ;  /* 0x0000001fff1e7819 */ /* 0x000fe4000001142a */
[----:B------:R-:W-:-:S04]  /*0290*/  ISETP.GE.AND.EX P4, PT, R31, c[0x0][0x1cc], PT, P4 ;  /* 0x000073001f007a0c */ /* 0x000fc80003f86340 */
[----:B------:R-:W-:Y:S01]  /*02a0*/  ISETP.GT.U32.OR P4, PT, R35, 0x22f, P4 ;  /* 0x0000022f2300780c */ /* 0x000fe20002784470 */
[----:B0-----:R-:W0:Y:S02]  /*02b0*/  MUFU.RCP R0, R0 ;  /* 0x0000000000007308 */ /* 0x001e240000001000 */
[----:B01----:R-:W-:-:S06]  /*02c0*/  IADD3 R2, R0, 0xffffffe, RZ ;  /* 0x0ffffffe00027810 */ /* 0x003fcc0007ffe0ff */
        /* <DEDUP_REMOVED lines=18> */
[----:B------:R-:W-:-:S06]  /*03f0*/  @P1 IADD3 R3, R3, 0x1, RZ ;  /* 0x0000000103031810 */ /* 0x000fcc0007ffe0ff */
[----:B------:R-:W-:Y:S02]  /*0400*/  @!P3 IADD3 R3, -R3, RZ, RZ ;  /* 0x000000ff0303b210 */ /* 0x000fe40007ffe1ff */
[----:B------:R-:W-:Y:S02]  /*0410*/  @!P2 LOP3.LUT R3, RZ, c[0x0][0x1d8], RZ, 0x33, !PT ;  /* 0x00007600ff03aa12 */ /* 0x000fe400078e33ff */
[----:B------:R-:W-:Y:S02]  /*0420*/  ISETP.GE.U32.AND P2, PT, R42, c[0x0][0x1c8], PT ;  /* 0x000072002a007a0c */ /* 0x000fe40003f46070 */
[----:B------:R-:W-:Y:S02]  /*0430*/  IADD3 R7, -R3, RZ, RZ ;  /* 0x000000ff03077210 */ /* 0x000fe40007ffe1ff */
[----:B------:R-:W-:Y:S02]  /*0440*/  ISETP.GE.U32.AND P3, PT, R41, c[0x0][0x1c8], PT ;  /* 0x0000720029007a0c */ /* 0x000fe40003f66070 */
[----:B------:R-:W-:Y:S01]  /*0450*/  SHF.R.S32.HI R2, RZ, 0x1f, R3 ;  /* 0x0000001fff027819 */ /* 0x000fe20000011403 */
[----:B------:R-:W-:Y:S01]  /*0460*/  IMAD R48, R7, c[0x0][0x1d8], R46 ;  /* 0x0000760007307a24 */ /* 0x000fe200078e022e */
[----:B------:R-:W-:-:S02]  /*0470*/  ISETP.GE.AND.EX P2, PT, R30, c[0x0][0x1cc], PT, P2 ;  /* 0x000073001e007a0c */ /* 0x000fc40003f46320 */
[----:B------:R-:W-:Y:S01]  /*0480*/  ISETP.GE.AND.EX P3, PT, R0, c[0x0][0x1cc], PT, P3 ;  /* 0x0000730000007a0c */ /* 0x000fe20003f66330 */
[----:B------:R-:W-:Y:S01]  /*0490*/  IMAD R48, R48, 0x46, RZ ;  /* 0x0000004630307824 */ /* 0x000fe200078e02ff */
[C---:B------:R-:W-:Y:S01]  /*04a0*/  ISETP.GT.U32.OR P2, PT, R35.reuse, 0x22f, P2 ;  /* 0x0000022f2300780c */ /* 0x040fe20001744470 */
[----:B------:R-:W-:Y:S01]  /*04b0*/  IMAD R4, R2, c[0x0][0x1d0], RZ ;  /* 0x0000740002047a24 */ /* 0x000fe200078e02ff */
[----:B------:R-:W-:Y:S02]  /*04c0*/  ISETP.GT.U32.OR P3, PT, R35, 0x22f, P3 ;  /* 0x0000022f2300780c */ /* 0x000fe40001f64470 */
[----:B------:R-:W-:Y:S01]  /*04d0*/  IADD3 R50, P1, R47, R48, RZ ;  /* 0x000000302f327210 */ /* 0x000fe20007f3e0ff */
[----:B------:R-:W-:Y:S01]  /*04e0*/  IMAD R53, R3, c[0x0][0x1d4], R4 ;  /* 0x0000750003357a24 */ /* 0x000fe200078e0204 */
[----:B------:R-:W-:Y:S01]  /*04f0*/  SHF.R.S32.HI R2, RZ, 0x1f, R40 ;  /* 0x0000001fff027819 */ /* 0x000fe20000011428 */
[----:B------:R-:W-:Y:S01]  /*0500*/  @!P4 IMAD R4, R31, c[0x0][0x1c0], RZ ;  /* 0x000070001f04ca24 */ /* 0x000fe200078e02ff */
[----:B------:R-:W-:-:S02]  /*0510*/  LEA.HI.X.SX32 R51, R48, R5, 0x1, P1 ;  /* 0x0000000530337211 */ /* 0x000fc400008f0eff */
[----:B------:R-:W-:-:S03]  /*0520*/  ISETP.GE.U32.AND P1, PT, R40, c[0x0][0x1c8], PT ;  /* 0x0000720028007a0c */ /* 0x000fc60003f26070 */
[----:B------:R-:W-:Y:S01]  /*0530*/  IMAD.WIDE.U32 R50, R3, c[0x0][0x1d0], R50 ;  /* 0x0000740003327a25 */ /* 0x000fe200078e0032 */
[----:B------:R-:W-:-:S03]  /*0540*/  ISETP.GE.AND.EX P1, PT, R2, c[0x0][0x1cc], PT, P1 ;  /* 0x0000730002007a0c */ /* 0x000fc60003f26310 */
[----:B------:R-:W-:Y:S01]  /*0550*/  @!P2 IMAD R5, R30, c[0x0][0x1c0], RZ ;  /* 0x000070001e05aa24 */ /* 0x000fe200078e02ff */
[----:B------:R-:W-:Y:S01]  /*0560*/  IADD3 R53, R51, R53, RZ ;  /* 0x0000003533357210 */ /* 0x000fe20007ffe0ff */
[----:B------:R-:W-:Y:S01]  /*0570*/  @!P3 IMAD R6, R0, c[0x0][0x1c0], RZ ;  /* 0x000070000006ba24 */ /* 0x000fe200078e02ff */
[-C--:B------:R-:W-:Y:S01]  /*0580*/  @P0 MOV R52, R50.reuse ;  /* 0x0000003200340202 */ /* 0x080fe20000000f00 */
[----:B------:R-:W-:Y:S01]  /*0590*/  @!P4 IMAD R3, R43, c[0x0][0x1c4], R4 ;  /* 0x000071002b03ca24 */ /* 0x000fe200078e0204 */
[-C--:B------:R-:W-:Y:S01]  /*05a0*/  @!P4 MOV R10, R50.reuse ;  /* 0x00000032000ac202 */ /* 0x080fe20000000f00 */
[----:B------:R-:W-:Y:S01]  /*05b0*/  @!P2 IMAD R17, R42, c[0x0][0x1c4], R5 ;  /* 0x000071002a11aa24 */ /* 0x000fe200078e0205 */
[-C--:B------:R-:W-:Y:S01]  /*05c0*/  @!P4 MOV R11, R53.reuse ;  /* 0x00000035000bc202 */ /* 0x080fe20000000f00 */
[----:B------:R-:W-:Y:S01]  /*05d0*/  @P0 IMAD.WIDE.U32 R12, R45, c[0x0][0x1c0], R52 ;  /* 0x000070002d0c0a25 */ /* 0x000fe200078e0034 */
[----:B------:R-:W-:Y:S02]  /*05e0*/  @!P3 MOV R4, R50 ;  /* 0x000000320004b202 */ /* 0x000fe40000000f00 */
[-C--:B------:R-:W-:Y:S01]  /*05f0*/  @!P3 MOV R5, R53.reuse ;  /* 0x000000350005b202 */ /* 0x080fe20000000f00 */
[----:B------:R-:W-:Y:S01]  /*0600*/  @!P4 IMAD.WIDE.U32 R10, R43, c[0x0][0x1c0], R10 ;  /* 0x000070002b0aca25 */ /* 0x000fe200078e000a */
[----:B------:R-:W-:-:S02]  /*0610*/  @!P2 MOV R7, R53 ;  /* 0x000000350007a202 */ /* 0x000fc40000000f00 */
[----:B------:R-:W-:Y:S01]  /*0620*/  ISETP.GT.U32.OR P1, PT, R35, 0x22f, P1 ;  /* 0x0000022f2300780c */ /* 0x000fe20000f24470 */
[C---:B------:R-:W-:Y:S01]  /*0630*/  @!P3 IMAD R19, R41.reuse, c[0x0][0x1c4], R6 ;  /* 0x000071002913ba24 */ /* 0x040fe200078e0206 */
[----:B------:R-:W-:Y:S01]  /*0640*/  @!P2 MOV R6, R50 ;  /* 0x000000320006a202 */ /* 0x000fe20000000f00 */
[----:B------:R-:W-:Y:S01]  /*0650*/  @!P3 IMAD.WIDE.U32 R4, R41, c[0x0][0x1c0], R4 ;  /* 0x000070002904ba25 */ /* 0x000fe200078e0004 */
[----:B------:R-:W-:Y:S02]  /*0660*/  @P0 IADD3 R9, R13, R9, RZ ;  /* 0x000000090d090210 */ /* 0x000fe40007ffe0ff */
[----:B------:R-:W-:Y:S01]  /*0670*/  @P0 LEA R14, P5, R12, c[0x0][0x170], 0x2 ;  /* 0x00005c000c0e0a11 */ /* 0x000fe200078a10ff */
[----:B------:R-:W-:Y:S01]  /*0680*/  @!P2 IMAD.WIDE.U32 R6, R42, c[0x0][0x1c0], R6 ;  /* 0x000070002a06aa25 */ /* 0x000fe200078e0006 */
[----:B------:R-:W-:Y:S02]  /*0690*/  @!P4 IADD3 R3, R11, R3, RZ ;  /* 0x000000030b03c210 */ /* 0x000fe40007ffe0ff */
[----:B------:R-:W-:-:S02]  /*06a0*/  @!P4 LEA R8, P6, R10, c[0x0][0x170], 0x2 ;  /* 0x00005c000a08ca11 */ /* 0x000fc400078c10ff */
[----:B------:R-:W-:Y:S02]  /*06b0*/  @P0 LEA.HI.X R15, R12, c[0x0][0x174], R9, 0x2, P5 ;  /* 0x00005d000c0f0a11 */ /* 0x000fe400028f1409 */
[----:B------:R-:W-:Y:S02]  /*06c0*/  @!P4 LEA.HI.X R9, R10, c[0x0][0x174], R3, 0x2, P6 ;  /* 0x00005d000a09ca11 */ /* 0x000fe400030f1403 */
[----:B------:R-:W-:Y:S02]  /*06d0*/  @!P3 IADD3 R3, R5, R19, RZ ;  /* 0x000000130503b210 */ /* 0x000fe40007ffe0ff */
[----:B------:R-:W-:Y:S02]  /*06e0*/  @!P3 LEA R12, P6, R4, c[0x0][0x170], 0x2 ;  /* 0x00005c00040cba11 */ /* 0x000fe400078c10ff */
[----:B------:R-:W-:Y:S02]  /*06f0*/  @!P2 IADD3 R7, R7, R17, RZ ;  /* 0x000000110707a210 */ /* 0x000fe40007ffe0ff */
[----:B------:R-:W-:-:S02]  /*0700*/  @!P2 LEA R10, P5, R6, c[0x0][0x170], 0x2 ;  /* 0x00005c00060aaa11 */ /* 0x000fc400078a10ff */
[----:B------:R-:W-:Y:S02]  /*0710*/  @!P3 LEA.HI.X R13, R4, c[0x0][0x174], R3, 0x2, P6 ;  /* 0x00005d00040dba11 */ /* 0x000fe400030f1403 */
[----:B------:R-:W-:Y:S01]  /*0720*/  @!P2 LEA.HI.X R11, R6, c[0x0][0x174], R7, 0x2, P5 ;  /* 0x00005d00060baa11 */ /* 0x000fe200028f1407 */
[----:B------:R-:W-:Y:S01]  /*0730*/  CS2R R4, SRZ ;  /* 0x0000000000047805 */ /* 0x000fe2000001ff00 */
[----:B------:R-:W-:Y:S01]  /*0740*/  @!P1 IMAD R7, R2, c[0x0][0x1c0], RZ ;  /* 0x0000700002079a24 */ /* 0x000fe200078e02ff */
[----:B------:R-:W-:-:S03]  /*0750*/  @!P1 MOV R6, R50 ;  /* 0x0000003200069202 */ /* 0x000fc60000000f00 */
[C---:B------:R-:W-:Y:S01]  /*0760*/  @!P1 IMAD R17, R40.reuse, c[0x0][0x1c4], R7 ;  /* 0x0000710028119a24 */ /* 0x040fe200078e0207 */
[----:B------:R-:W-:Y:S01]  /*0770*/  @!P1 MOV R7, R53 ;  /* 0x0000003500079202 */ /* 0x000fe20000000f00 */
[----:B------:R0:W2:Y:S01]  /*0780*/  @!P4 LDG.E.64 R4, [R8.64] ;  /* 0x000000060804c981 */ /* 0x0000a2000c1e1b00 */
[----:B------:R-:W-:Y:S02]  /*0790*/  ISETP.GE.U32.AND P4, PT, R39, c[0x0][0x1c8], PT ;  /* 0x0000720027007a0c */ /* 0x000fe40003f86070 */
[----:B------:R-:W-:Y:S01]  /*07a0*/  SHF.R.S32.HI R3, RZ, 0x1f, R39 ;  /* 0x0000001fff037819 */ /* 0x000fe20000011427 */
[----:B------:R-:W-:-:S03]  /*07b0*/  @!P1 IMAD.WIDE.U32 R6, R40, c[0x0][0x1c0], R6 ;  /* 0x0000700028069a25 */ /* 0x000fc600078e0006 */
[----:B------:R-:W-:Y:S02]  /*07c0*/  ISETP.GE.AND.EX P4, PT, R3, c[0x0][0x1cc], PT, P4 ;  /* 0x0000730003007a0c */ /* 0x000fe40003f86340 */
[----:B------:R-:W-:Y:S02]  /*07d0*/  @!P1 IADD3 R7, R7, R17, RZ ;  /* 0x0000001107079210 */ /* 0x000fe40007ffe0ff */
[----:B------:R-:W-:Y:S02]  /*07e0*/  ISETP.GT.U32.OR P4, PT, R35, 0x22f, P4 ;  /* 0x0000022f2300780c */ /* 0x000fe40002784470 */
[----:B------:R-:W-:Y:S02]  /*07f0*/  @!P1 LEA R20, P6, R6, c[0x0][0x170], 0x2 ;  /* 0x00005c0006149a11 */ /* 0x000fe400078c10ff */
[----:B------:R-:W-:Y:S02]  /*0800*/  ISETP.GE.U32.AND P5, PT, R38, c[0x0][0x1c8], PT ;  /* 0x0000720026007a0c */ /* 0x000fe40003fa6070 */
[----:B------:R-:W-:-:S02]  /*0810*/  SHF.R.S32.HI R28, RZ, 0x1f, R38 ;  /* 0x0000001fff1c7819 */ /* 0x000fc40000011426 */
[----:B------:R-:W-:Y:S02]  /*0820*/  @!P1 LEA.HI.X R21, R6, c[0x0][0x174], R7, 0x2, P6 ;  /* 0x00005d0006159a11 */ /* 0x000fe400030f1407 */
[----:B------:R-:W-:Y:S01]  /*0830*/  CS2R R6, SRZ ;  /* 0x0000000000067805 */ /* 0x000fe2000001ff00 */
[----:B------:R-:W-:Y:S01]  /*0840*/  ISETP.GE.AND.EX P5, PT, R28, c[0x0][0x1cc], PT, P5 ;  /* 0x000073001c007a0c */ /* 0x000fe20003fa6350 */
[----:B0-----:R-:W-:-:S03]  /*0850*/  CS2R R8, SRZ ;  /* 0x0000000000087805 */ /* 0x001fc6000001ff00 */
[----:B------:R-:W-:Y:S01]  /*0860*/  ISETP.GT.U32.OR P5, PT, R35, 0x22f, P5 ;  /* 0x0000022f2300780c */ /* 0x000fe20002fa4470 */
[----:B------:R0:W3:Y:S01]  /*0870*/  @P0 LDG.E.64 R6, [R14.64] ;  /* 0x000000060e060981 */ /* 0x0000e2000c1e1b00 */
[----:B------:R-:W-:Y:S01]  /*0880*/  @!P4 IMAD R16, R3, c[0x0][0x1c0], RZ ;  /* 0x000070000310ca24 */ /* 0x000fe200078e02ff */
[----:B------:R-:W-:Y:S02]  /*0890*/  SHF.R.S32.HI R29, RZ, 0x1f, R37 ;  /* 0x0000001fff1d7819 */ /* 0x000fe40000011425 */
[----:B------:R1:W4:Y:S01]  /*08a0*/  @!P2 LDG.E.64 R8, [R10.64] ;  /* 0x000000060a08a981 */ /* 0x000322000c1e1b00 */
[----:B------:R-:W-:Y:S02]  /*08b0*/  ISETP.GE.U32.AND P2, PT, R37, c[0x0][0x1c8], PT ;  /* 0x0000720025007a0c */ /* 0x000fe40003f46070 */
[----:B0-----:R-:W-:Y:S02]  /*08c0*/  @!P4 MOV R14, R50 ;  /* 0x00000032000ec202 */ /* 0x001fe40000000f00 */
[----:B------:R-:W-:Y:S01]  /*08d0*/  @!P4 MOV R15, R53 ;  /* 0x00000035000fc202 */ /* 0x000fe20000000f00 */
[----:B------:R-:W-:Y:S01]  /*08e0*/  @!P4 IMAD R17, R39, c[0x0][0x1c4], R16 ;  /* 0x000071002711ca24 */ /* 0x000fe200078e0210 */
[----:B-1----:R-:W-:Y:S01]  /*08f0*/  CS2R R10, SRZ ;  /* 0x00000000000a7805 */ /* 0x002fe2000001ff00 */
[----:B------:R-:W-:-:S02]  /*0900*/  ISETP.GE.AND.EX P2, PT, R29, c[0x0][0x1cc], PT, P2 ;  /* 0x000073001d007a0c */ /* 0x000fc40003f46320 */
[----:B------:R-:W-:Y:S01]  /*0910*/  @!P4 IMAD.WIDE.U32 R14, R39, c[0x0][0x1c0], R14 ;  /* 0x00007000270eca25 */ /* 0x000fe200078e000e */
[----:B------:R-:W-:Y:S02]  /*0920*/  @!P5 MOV R16, R50 ;  /* 0x000000320010d202 */ /* 0x000fe40000000f00 */
[----:B------:R0:W5:Y:S01]  /*0930*/  @!P3 LDG.E.64 R10, [R12.64] ;  /* 0x000000060c0ab981 */ /* 0x000162000c1e1b00 */
[----:B------:R-:W-:Y:S01]  /*0940*/  @!P5 IMAD R19, R28, c[0x0][0x1c0], RZ ;  /* 0x000070001c13da24 */ /* 0x000fe200078e02ff */
[----:B------:R-:W-:Y:S02]  /*0950*/  ISETP.GT.U32.OR P2, PT, R35, 0x22f, P2 ;  /* 0x0000022f2300780c */ /* 0x000fe40001744470 */
[----:B------:R-:W-:Y:S02]  /*0960*/  @!P4 IADD3 R15, R15, R17, RZ ;  /* 0x000000110f0fc210 */ /* 0x000fe40007ffe0ff */
[----:B------:R-:W-:Y:S02]  /*0970*/  @!P4 LEA R18, P3, R14, c[0x0][0x170], 0x2 ;  /* 0x00005c000e12ca11 */ /* 0x000fe400078610ff */
[----:B------:R-:W-:Y:S01]  /*0980*/  @!P5 MOV R17, R53 ;  /* 0x000000350011d202 */ /* 0x000fe20000000f00 */
[----:B------:R-:W-:Y:S01]  /*0990*/  @!P5 IMAD R23, R38, c[0x0][0x1c4], R19 ;  /* 0x000071002617da24 */ /* 0x000fe200078e0213 */
[----:B0-----:R-:W-:Y:S01]  /*09a0*/  CS2R R12, SRZ ;  /* 0x00000000000c7805 */ /* 0x001fe2000001ff00 */
[----:B------:R-:W-:-:S02]  /*09b0*/  @!P4 LEA.HI.X R19, R14, c[0x0][0x174], R15, 0x2, P3 ;  /* 0x00005d000e13ca11 */ /* 0x000fc400018f140f */
[----:B------:R-:W-:Y:S01]  /*09c0*/  @!P5 IMAD.WIDE.U32 R16, R38, c[0x0][0x1c0], R16 ;  /* 0x000070002610da25 */ /* 0x000fe200078e0010 */
[----:B------:R-:W-:Y:S02]  /*09d0*/  CS2R R14, SRZ ;  /* 0x00000000000e7805 */ /* 0x000fe4000001ff00 */
[----:B------:R0:W5:Y:S02]  /*09e0*/  @!P1 LDG.E.64 R12, [R20.64] ;  /* 0x00000006140c9981 */ /* 0x000164000c1e1b00 */
[----:B------:R-:W-:Y:S02]  /*09f0*/  @!P5 IADD3 R17, R17, R23, RZ ;  /* 0x000000171111d210 */ /* 0x000fe40007ffe0ff */
[----:B------:R1:W5:Y:S01]  /*0a00*/  @!P4 LDG.E.64 R14, [R18.64] ;  /* 0x00000006120ec981 */ /* 0x000362000c1e1b00 */
[----:B------:R-:W-:Y:S01]  /*0a10*/  @!P2 IMAD R22, R29, c[0x0][0x1c0], RZ ;  /* 0x000070001d16aa24 */ /* 0x000fe200078e02ff */
[----:B0-----:R-:W-:Y:S02]  /*0a20*/  @!P5 LEA R20, P1, R16, c[0x0][0x170], 0x2 ;  /* 0x00005c001014da11 */ /* 0x001fe400078210ff */
[----:B-1----:R-:W-:-:S02]  /*0a30*/  @!P2 MOV R18, R50 ;  /* 0x000000320012a202 */ /* 0x002fc40000000f00 */
[----:B------:R-:W-:Y:S02]  /*0a40*/  @!P2 MOV R19, R53 ;  /* 0x000000350013a202 */ /* 0x000fe40000000f00 */
[----:B------:R-:W-:Y:S02]  /*0a50*/  @!P5 LEA.HI.X R21, R16, c[0x0][0x174], R17, 0x2, P1 ;  /* 0x00005d001015da11 */ /* 0x000fe400008f1411 */
[----:B------:R-:W-:Y:S01]  /*0a60*/  CS2R R16, SRZ ;  /* 0x0000000000107805 */ /* 0x000fe2000001ff00 */
[C---:B------:R-:W-:Y:S02]  /*0a70*/  @!P2 IMAD R23, R37.reuse, c[0x0][0x1c4], R22 ;  /* 0x000071002517aa24 */ /* 0x040fe400078e0216 */
[----:B------:R-:W-:-:S03]  /*0a80*/  @!P2 IMAD.WIDE.U32 R18, R37, c[0x0][0x1c0], R18 ;  /* 0x000070002512aa25 */ /* 0x000fc600078e0012 */
[----:B------:R0:W5:Y:S02]  /*0a90*/  @!P5 LDG.E.64 R16, [R20.64] ;  /* 0x000000061410d981 */ /* 0x000164000c1e1b00 */
[----:B------:R-:W-:Y:S02]  /*0aa0*/  @!P2 IADD3 R23, R19, R23, RZ ;  /* 0x000000171317a210 */ /* 0x000fe40007ffe0ff */
[----:B0-----:R-:W-:-:S04]  /*0ab0*/  @!P2 LEA R20, P1, R18, c[0x0][0x170], 0x2 ;  /* 0x00005c001214aa11 */ /* 0x001fc800078210ff */
[----:B------:R-:W-:Y:S02]  /*0ac0*/  @!P2 LEA.HI.X R21, R18, c[0x0][0x174], R23, 0x2, P1 ;  /* 0x00005d001215aa11 */ /* 0x000fe400008f1417 */
[----:B------:R-:W-:-:S06]  /*0ad0*/  CS2R R18, SRZ ;  /* 0x0000000000127805 */ /* 0x000fcc000001ff00 */
[----:B------:R0:W5:Y:S01]  /*0ae0*/  @!P2 LDG.E.64 R18, [R20.64] ;  /* 0x000000061412a981 */ /* 0x000162000c1e1b00 */
[----:B------:R-:W-:Y:S01]  /*0af0*/  ISETP.GT.AND P1, PT, R35, 0x21f, PT ;  /* 0x0000021f2300780c */ /* 0x000fe20003f24270 */
[----:B--2---:R-:W-:-:S04]  /*0b00*/  FMUL.FTZ R25, R5, R5 ;  /* 0x0000000505197220 */ /* 0x004fc80000410000 */
[----:B------:R-:W-:Y:S02]  /*0b10*/  FFMA.FTZ R22, R4, R4, R25 ;  /* 0x0000000404167223 */ /* 0x000fe40000010019 */
[----:B---3--:R-:W-:-:S04]  /*0b20*/  FMUL.FTZ R23, R7, R7 ;  /* 0x0000000707177220 */ /* 0x008fc80000410000 */
[----:B------:R-:W-:Y:S02]  /*0b30*/  FFMA.FTZ R23, R6, R6, R23 ;  /* 0x0000000606177223 */ /* 0x000fe40000010017 */
[----:B----4-:R-:W-:Y:S02]  /*0b40*/  FMUL.FTZ R25, R9, R9 ;  /* 0x0000000909197220 */ /* 0x010fe40000410000 */
[----:B------:R-:W-:Y:S02]  /*0b50*/  FADD.FTZ R23, RZ, R23 ;  /* 0x00000017ff177221 */ /* 0x000fe40000010000 */
[----:B------:R-:W-:Y:S02]  /*0b60*/  FFMA.FTZ R25, R8, R8, R25 ;  /* 0x0000000808197223 */ /* 0x000fe40000010019 */
[----:B------:R-:W-:-:S04]  /*0b70*/  FADD.FTZ R22, R23, R22 ;  /* 0x0000001617167221 */ /* 0x000fc80000010000 */
[----:B------:R-:W-:Y:S02]  /*0b80*/  FADD.FTZ R22, R22, R25 ;  /* 0x0000001916167221 */ /* 0x000fe40000010000 */
[----:B-----5:R-:W-:-:S04]  /*0b90*/  FMUL.FTZ R23, R11, R11 ;  /* 0x0000000b0b177220 */ /* 0x020fc80000410000 */
[----:B------:R-:W-:Y:S02]  /*0ba0*/  FFMA.FTZ R23, R10, R10, R23 ;  /* 0x0000000a0a177223 */ /* 0x000fe40000010017 */
[----:B0-----:R-:W-:Y:S02]  /*0bb0*/  FADD.FTZ R20, R6, R7 ;  /* 0x0000000706147221 */ /* 0x001fe40000010000 */
[----:B------:R-:W-:Y:S02]  /*0bc0*/  FADD.FTZ R22, R22, R23 ;  /* 0x0000001716167221 */ /* 0x000fe40000010000 */
[----:B------:R-:W-:-:S04]  /*0bd0*/  FMUL.FTZ R21, R13, R13 ;  /* 0x0000000d0d157220 */ /* 0x000fc80000410000 */
[----:B------:R-:W-:Y:S02]  /*0be0*/  FFMA.FTZ R21, R12, R12, R21 ;  /* 0x0000000c0c157223 */ /* 0x000fe40000010015 */
[----:B------:R-:W-:Y:S02]  /*0bf0*/  FMUL.FTZ R23, R15, R15 ;  /* 0x0000000f0f177220 */ /* 0x000fe40000410000 */
[----:B------:R-:W-:Y:S02]  /*0c00*/  FADD.FTZ R22, R22, R21 ;  /* 0x0000001516167221 */ /* 0x000fe40000010000 */
[----:B------:R-:W-:Y:S02]  /*0c10*/  FADD.FTZ R20, RZ, R20 ;  /* 0x00000014ff147221 */ /* 0x000fe40000010000 */
[----:B------:R-:W-:Y:S02]  /*0c20*/  FADD.FTZ R21, R4, R5 ;  /* 0x0000000504157221 */ /* 0x000fe40000010000 */
[----:B------:R-:W-:-:S02]  /*0c30*/  FFMA.FTZ R23, R14, R14, R23 ;  /* 0x0000000e0e177223 */ /* 0x000fc40000010017 */
[----:B------:R-:W-:Y:S02]  /*0c40*/  FADD.FTZ R20, R20, R21 ;  /* 0x0000001514147221 */ /* 0x000fe40000010000 */
[----:B------:R-:W-:Y:S02]  /*0c50*/  FADD.FTZ R22, R22, R23 ;  /* 0x0000001716167221 */ /* 0x000fe40000010000 */
[----:B------:R-:W-:Y:S02]  /*0c60*/  FADD.FTZ R21, R8, R9 ;  /* 0x0000000908157221 */ /* 0x000fe40000010000 */
[----:B------:R-:W-:Y:S02]  /*0c70*/  FMUL.FTZ R23, R17, R17 ;  /* 0x0000001111177220 */ /* 0x000fe40000410000 */
[----:B------:R-:W-:Y:S02]  /*0c80*/  FADD.FTZ R20, R20, R21 ;  /* 0x0000001514147221 */ /* 0x000fe40000010000 */
[----:B------:R-:W-:-:S02]  /*0c90*/  FFMA.FTZ R23, R16, R16, R23 ;  /* 0x0000001010177223 */ /* 0x000fc40000010017 */
[----:B------:R-:W-:Y:S02]  /*0ca0*/  FADD.FTZ R21, R10, R11 ;  /* 0x0000000b0a157221 */ /* 0x000fe40000010000 */
[----:B------:R-:W-:Y:S02]  /*0cb0*/  FADD.FTZ R22, R22, R23 ;  /* 0x0000001716167221 */ /* 0x000fe40000010000 */
[----:B------:R-:W-:Y:S02]  /*0cc0*/  FADD.FTZ R20, R20, R21 ;  /* 0x0000001514147221 */ /* 0x000fe40000010000 */
[----:B------:R-:W-:-:S04]  /*0cd0*/  FADD.FTZ R21, R12, R13 ;  /* 0x0000000d0c157221 */ /* 0x000fc80000010000 */
[----:B------:R-:W-:Y:S02]  /*0ce0*/  FADD.FTZ R20, R20, R21 ;  /* 0x0000001514147221 */ /* 0x000fe40000010000 */
[----:B------:R-:W-:Y:S02]  /*0cf0*/  FMUL.FTZ R23, R19, R19 ;  /* 0x0000001313177220 */ /* 0x000fe40000410000 */
[----:B------:R-:W-:Y:S02]  /*0d00*/  FADD.FTZ R21, R14, R15 ;  /* 0x0000000f0e157221 */ /* 0x000fe40000010000 */
[----:B------:R-:W-:Y:S02]  /*0d10*/  FFMA.FTZ R23, R18, R18, R23 ;  /* 0x0000001212177223 */ /* 0x000fe40000010017 */
[----:B------:R-:W-:Y:S02]  /*0d20*/  FADD.FTZ R20, R20, R21 ;  /* 0x0000001514147221 */ /* 0x000fe40000010000 */
[----:B------:R-:W-:Y:S01]  /*0d30*/  FADD.FTZ R22, R22, R23 ;  /* 0x0000001716167221 */ /* 0x000fe20000010000 */
[----:B------:R-:W-:Y:S01]  /*0d40*/  MOV R23, 0xffffffe0 ;  /* 0xffffffe000177802 */ /* 0x000fe20000000f00 */
[----:B------:R-:W-:-:S04]  /*0d50*/  FADD.FTZ R21, R16, R17 ;  /* 0x0000001110157221 */ /* 0x000fc80000010000 */
[----:B------:R-:W-:Y:S02]  /*0d60*/  IMAD R24, R44, R23, 0x22f ;  /* 0x0000022f2c187424 */ /* 0x000fe400078e0217 */
[----:B------:R-:W-:Y:S02]  /*0d70*/  FADD.FTZ R20, R20, R21 ;  /* 0x0000001514147221 */ /* 0x000fe40000010000 */
[----:B------:R-:W-:Y:S01]  /*0d80*/  FADD.FTZ R23, R18, R19 ;  /* 0x0000001312177221 */ /* 0x000fe20000010000 */
[----:B------:R-:W-:-:S03]  /*0d90*/  SEL R24, R24, 0x1f, P1 ;  /* 0x0000001f18187807 */ /* 0x000fc60000800000 */
[----:B------:R-:W-:Y:S02]  /*0da0*/  FADD.FTZ R23, R20, R23 ;  /* 0x0000001714177221 */ /* 0x000fe40000010000 */
        /* <DEDUP_REMOVED lines=80> */
.L_x_4718:
[----:B------:R-:W-:Y:S05]  /*12b0*/  BSYNC B0 ;  /* 0x0000000000007941 */ /* 0x000fea0003800000 */
.L_x_4717:
        /* <DEDUP_REMOVED lines=11> */
[----:B------:R-:W-:Y:S02]  /*1370*/  SHF.L.U32 R23, R23, 0x1, RZ ;  /* 0x0000000117177819 */ /* 0x000fe400000006ff */
[----:B-1----:R-:W-:-:S03]  /*1380*/  IADD3 R27, R22, R49, RZ ;  /* 0x00000031161b7210 */ /* 0x002fc60007ffe0ff */
[----:B------:R-:W-:-:S04]  /*1390*/  IMAD.WIDE R22, R23, R24, c[0x0][0x198] ;  /* 0x0000660017167625 */ /* 0x000fc800078e0218 */
[----:B------:R-:W-:-:S04]  /*13a0*/  IMAD R49, R34, c[0x0][0x10], R49 ;  /* 0x0000040022317a24 */ /* 0x000fc800078e0231 */
[----:B------:R-:W-:Y:S01]  /*13b0*/  IMAD.WIDE.U32 R22, R49, 0x8, R22 ;  /* 0x0000000831167825 */ /* 0x000fe200078e0016 */
[----:B------:R-:W-:-:S04]  /*13c0*/  SEL R49, R26, 0xffffffff, !P1 ;  /* 0xffffffff1a317807 */ /* 0x000fc80004800000 */
[----:B------:R1:W-:Y:S02]  /*13d0*/  STG.E.64 [R22.64], R20 ;  /* 0x0000001416007986 */ /* 0x0003e4000c101b06 */
[----:B-1----:R-:W-:Y:S02]  /*13e0*/  IMAD.WIDE.U32 R22, R27, R24, c[0x0][0x190] ;  /* 0x000064001b167625 */ /* 0x002fe400078e0018 */
[----:B------:R-:W-:Y:S06]  /*13f0*/  MEMBAR.ALL.GPU ;  /* 0x0000000000007992 */ /* 0x000fec000000a000 */
[----:B------:R-:W-:Y:S01]  /*1400*/  SEL R27, RZ, c[0x0][0xc], P1 ;  /* 0x00000300ff1b7a07 */ /* 0x000fe20000800000 */
[----:B------:R-:W-:-:S00]  /*1410*/  ERRBAR ;  /* 0x00000000000079ab */ /* 0x000fc00000000000 */
[----:B------:R1:W-:Y:S02]  /*1420*/  RED.E.ADD.S32.STRONG.GPU [R22.64], R49 ;  /* 0x000000311600798e */ /* 0x0003e4000c10e386 */
[----:B------:R-:W-:-:S13]  /*1430*/  ISETP.NE.AND P1, PT, R27, -0x1, PT ;  /* 0xffffffff1b00780c */ /* 0x000fda0003f25270 */
[----:B-1----:R-:W-:Y:S05]  /*1440*/  @!P1 BRA `(.L_x_4720) ;  /* 0x0000005000009947 */ /* 0x002fea0003800000 */
.L_x_4721:
[----:B------:R-:W2:Y:S01]  /*1450*/  LDG.E.STRONG.GPU R24, [R22.64] ;  /* 0x0000000616187981 */ /* 0x000ea2000c1ef900 */
[----:B------:R-:W-:Y:S01]  /*1460*/  YIELD ;  /* 0x0000000000007946 */ /* 0x000fe20003800000 */
[----:B--2---:R-:W-:Y:S01]  /*1470*/  ISETP.NE.AND P1, PT, R24, R27, PT ;  /* 0x0000001b1800720c */ /* 0x004fe20003f25270 */
[----:B------:R-:W-:-:S12]  /*1480*/  CCTL.IVALL ;  /* 0x00000000ff00798f */ /* 0x000fd80002000000 */
[----:B------:R-:W-:Y:S05]  /*1490*/  @P1 BRA `(.L_x_4721) ;  /* 0xffffffb000001947 */ /* 0x000fea000383ffff */
.L_x_4720:
        /* <DEDUP_REMOVED lines=11> */
.L_x_4723:
        /* <DEDUP_REMOVED lines=59> */
.L_x_4722:
        /* <DEDUP_REMOVED lines=19> */
.L_x_4725:
[----:B------:R-:W-:Y:S05]  /*1a30*/  BSYNC B0 ;  /* 0x0000000000007941 */ /* 0x000fea0003800000 */
.L_x_4724:
        /* <DEDUP_REMOVED lines=9> */
[----:B------:R-:W-:Y:S02]  /*1ad0*/  @!P2 IMAD R24, R24, c[0x0][0xc], RZ ;  /* 0x000003001818aa24 */ /* 0x000fe400078e02ff */
[----:B-1----:R-:W-:-:S03]  /*1ae0*/  @!P2 IMAD R25, R23, c[0x0][0x10], R22 ;  /* 0x000004001719aa24 */ /* 0x002fc600078e0216 */
[----:B------:R-:W-:Y:S02]  /*1af0*/  @!P2 SHF.L.U32 R22, R24, 0x1, RZ ;  /* 0x000000011816a819 */ /* 0x000fe400000006ff */
        /* <DEDUP_REMOVED lines=18> */
.L_x_4719:
[----:B------:R-:W-:Y:S01]  /*1c20*/  LOP3.LUT P1, RZ, R34, R35, RZ, 0xfc, !PT ;  /* 0x0000002322ff7212 */ /* 0x000fe2000782fcff */
[----:B------:R1:W-:Y:S01]  /*1c30*/  @!P3 STS.64 [0xb0], R20 ;  /* 0x0000b014ff00b388 */ /* 0x0003e20000000a00 */
[----:B------:R-:W-:Y:S01]  /*1c40*/  ISETP.EQ.U32.AND P2, PT, RZ, c[0x0][0x168], PT ;  /* 0x00005a00ff007a0c */ /* 0x000fe20003f42070 */
[----:B------:R-:W-:Y:S01]  /*1c50*/  HFMA2.MMA R27, -RZ, RZ, 0, 1.1920928955078125e-07 ;  /* 0x00000002ff1b7435 */ /* 0x000fe200000001ff */
        /* <DEDUP_REMOVED lines=10> */
[----:B------:R0:W2:Y:S04]  /*1d00*/  LDG.E.U16 R23, [R24.64] ;  /* 0x0000000618177981 */ /* 0x0000a8000c1e1500 */
[----:B------:R0:W3:Y:S04]  /*1d10*/  LDG.E.U16 R22, [R24.64+0x2] ;  /* 0x0000020618167981 */ /* 0x0000e8000c1e1500 */
[----:B------:R1:W4:Y:S04]  /*1d20*/  LDG.E.U16 R26, [R20.64] ;  /* 0x00000006141a7981 */ /* 0x000328000c1e1500 */
[----:B------:R1:W5:Y:S01]  /*1d30*/  LDG.E.U16 R27, [R20.64+0x2] ;  /* 0x00000206141b7981 */ /* 0x000362000c1e1500 */
[----:B------:R-:W-:-:S02]  /*1d40*/  ISETP.NE.AND P6, PT, RZ, UR5, PT ;  /* 0x00000005ff007c0c */ /* 0x000fc4000bfc5270 */
[----:B0-----:R-:W-:Y:S01]  /*1d50*/  MOV R24, 0x3f800000 ;  /* 0x3f80000000187802 */ /* 0x001fe20000000f00 */
[----:B-1----:R-:W0:Y:S02]  /*1d60*/  LDS.64 R20, [0xb0] ;  /* 0x0000b000ff147984 */ /* 0x002e240000000a00 */
[----:B0-----:R-:W-:-:S04]  /*1d70*/  FMUL.FTZ R25, R20, c[0x0][0x1f4] ;  /* 0x00007d0014197a20 */ /* 0x001fc80000410000 */
[C---:B------:R-:W-:Y:S02]  /*1d80*/  FMUL.FTZ R48, R25.reuse, R25 ;  /* 0x0000001919307220 */ /* 0x040fe40000410000 */
[----:B------:R-:W-:Y:S02]  /*1d90*/  FADD.FTZ R49, -R25, R6 ;  /* 0x0000000619317221 */ /* 0x000fe40000010100 */
[----:B------:R-:W-:Y:S02]  /*1da0*/  FFMA.FTZ R48, R21, c[0x0][0x1f4], -R48 ;  /* 0x00007d0015307a23 */ /* 0x000fe40000010830 */
[----:B------:R-:W-:-:S03]  /*1db0*/  FADD.FTZ R7, -R25, R7 ;  /* 0x0000000719077221 */ /* 0x000fc60000010100 */
[----:B------:R-:W-:-:S13]  /*1dc0*/  FSETP.GTU.FTZ.AND P1, PT, R48, RZ, PT ;  /* 0x000000ff3000720b */ /* 0x000fda0003f3c000 */
[----:B------:R-:W-:-:S04]  /*1dd0*/  @P1 FADD.FTZ R48, R48, c[0x0][0x188] ;  /* 0x0000620030301621 */ /* 0x000fc80000010000 */
[----:B------:R-:W0:Y:S02]  /*1de0*/  @P1 MUFU.RSQ R24, R48 ;  /* 0x0000003000181308 */ /* 0x000e240000001400 */
[-C--:B0-----:R-:W-:Y:S02]  /*1df0*/  FMUL.FTZ R7, R7, R24.reuse ;  /* 0x0000001807077220 */ /* 0x081fe40000410000 */
[----:B------:R-:W-:Y:S01]  /*1e00*/  FMUL.FTZ R6, R49, R24 ;  /* 0x0000001831067220 */ /* 0x000fe20000410000 */
[----:B--2---:R-:W-:Y:S02]  /*1e10*/  PRMT R23, RZ, 0x5410, R23 ;  /* 0x00005410ff177816 */ /* 0x004fe40000000017 */
[----:B---3--:R-:W-:Y:S02]  /*1e20*/  PRMT R22, RZ, 0x5410, R22 ;  /* 0x00005410ff167816 */ /* 0x008fe40000000016 */
[----:B----4-:R-:W-:Y:S02]  /*1e30*/  PRMT R21, RZ, 0x5410, R26 ;  /* 0x00005410ff157816 */ /* 0x010fe4000000001a */
[----:B-----5:R-:W-:-:S03]  /*1e40*/  PRMT R20, RZ, 0x5410, R27 ;  /* 0x00005410ff147816 */ /* 0x020fc6000000001b */
        /* <DEDUP_REMOVED lines=13> */
.L_x_4726:
        /* <DEDUP_REMOVED lines=11> */
.L_x_4728:
[----:B------:R-:W-:Y:S05]  /*1fd0*/  BSYNC B0 ;  /* 0x0000000000007941 */ /* 0x000fea0003800000 */
.L_x_4727:
[----:B------:R-:W-:Y:S01]  /*1fe0*/  FADD.FTZ R4, -R25, R4 ;  /* 0x0000000419047221 */ /* 0x000fe20000010100 */
[----:B------:R-:W-:Y:S01]  /*1ff0*/  ISETP.GE.U32.AND P1, PT, R43, c[0x0][0x1c8], PT ;  /* 0x000072002b007a0c */ /* 0x000fe20003f26070 */
[C---:B------:R-:W-:Y:S01]  /*2000*/  FADD.FTZ R5, -R25.reuse, R5 ;  /* 0x0000000519057221 */ /* 0x040fe20000010100 */
[----:B------:R-:W-:Y:S01]  /*2010*/  ISETP.GE.U32.AND P2, PT, R42, c[0x0][0x1c8], PT ;  /* 0x000072002a007a0c */ /* 0x000fe20003f46070 */
[----:B------:R-:W-:Y:S01]  /*2020*/  FADD.FTZ R8, -R25, R8 ;  /* 0x0000000819087221 */ /* 0x000fe20000010100 */
[----:B------:R-:W-:Y:S01]  /*2030*/  ISETP.GE.AND.EX P1, PT, R31, c[0x0][0x1cc], PT, P1 ;  /* 0x000073001f007a0c */ /* 0x000fe20003f26310 */
[----:B------:R-:W-:Y:S01]  /*2040*/  FADD.FTZ R9, -R25, R9 ;  /* 0x0000000919097221 */ /* 0x000fe20000010100 */
[----:B------:R-:W-:Y:S01]  /*2050*/  ISETP.GE.AND.EX P2, PT, R30, c[0x0][0x1cc], PT, P2 ;  /* 0x000073001e007a0c */ /* 0x000fe20003f46320 */
[-C--:B------:R-:W-:Y:S01]  /*2060*/  FMUL.FTZ R4, R4, R24.reuse ;  /* 0x0000001804047220 */ /* 0x080fe20000410000 */
[----:B------:R-:W-:Y:S01]  /*2070*/  ISETP.GT.U32.OR P1, PT, R35, 0x22f, P1 ;  /* 0x0000022f2300780c */ /* 0x000fe20000f24470 */
[----:B------:R-:W-:Y:S01]  /*2080*/  FMUL.FTZ R5, R5, R24 ;  /* 0x0000001805057220 */ /* 0x000fe20000410000 */
        /* <DEDUP_REMOVED lines=10> */
[----:B------:R-:W-:Y:S02]  /*2130*/  FADD.FTZ R19, -R25, R19 ;  /* 0x0000001319137221 */ /* 0x000fe40000010100 */
[-C--:B------:R-:W-:Y:S02]  /*2140*/  FMUL.FTZ R26, R8, R24.reuse ;  /* 0x00000018081a7220 */ /* 0x080fe40000410000 */
[----:B------:R-:W-:Y:S02]  /*2150*/  FMUL.FTZ R25, R9, R24 ;  /* 0x0000001809197220 */ /* 0x000fe40000410000 */
[----:B------:R-:W-:-:S02]  /*2160*/  FFMA.FTZ R4, R23, R4, R21 ;  /* 0x0000000417047223 */ /* 0x000fc40000010015 */
        /* <DEDUP_REMOVED lines=12> */
.L_x_4729:
[----:B------:R-:W-:Y:S01]  /*2230*/  BSSY B0, `(.L_x_4730) ;  /* 0x000000b000007945 */ /* 0x000fe20003800000 */
[----:B------:R-:W-:Y:S05]  /*2240*/  @P1 BRA `(.L_x_4731) ;  /* 0x0000009000001947 */ /* 0x000fea0003800000 */
[----:B0-----:R-:W-:Y:S01]  /*2250*/  IMAD R6, R31, c[0x0][0x1c0], RZ ;  /* 0x000070001f067a24 */ /* 0x001fe200078e02ff */
        /* <DEDUP_REMOVED lines=8> */
.L_x_4731:
[----:B------:R-:W-:Y:S05]  /*22e0*/  BSYNC B0 ;  /* 0x0000000000007941 */ /* 0x000fea0003800000 */
.L_x_4730:
        /* <DEDUP_REMOVED lines=13> */
.L_x_4732:
        /* <DEDUP_REMOVED lines=11> */
.L_x_4734:
[----:B------:R-:W-:Y:S05]  /*2470*/  BSYNC B0 ;  /* 0x0000000000007941 */ /* 0x000fea0003800000 */
.L_x_4733:
[----:B------:R-:W-:Y:S01]  /*2480*/  ISETP.GE.U32.AND P5, PT, R41, c[0x0][0x1c8], PT ;  /* 0x0000720029007a0c */ /* 0x000fe20003fa6070 */
[-C--:B------:R-:W-:Y:S01]  /*2490*/  FMUL.FTZ R10, R10, R24.reuse ;  /* 0x000000180a0a7220 */ /* 0x080fe20000410000 */
        /* <DEDUP_REMOVED lines=17> */
[----:B------:R-:W-:Y:S01]  /*25b0*/  FMUL.FTZ R19, R19, R24 ;  /* 0x0000001813137220 */ /* 0x000fe20000410000 */
[----:B------:R-:W-:Y:S01]  /*25c0*/  ISETP.GT.U32.OR P5, PT, R35, 0x22f, P5 ;  /* 0x0000022f2300780c */ /* 0x000fe20002fa4470 */
[----:B0-----:R-:W-:Y:S01]  /*25d0*/  FFMA.FTZ R4, R23, R10, R21 ;  /* 0x0000000a17047223 */ /* 0x001fe20000010015 */
[C---:B------:R-:W-:Y:S01]  /*25e0*/  ISETP.GT.U32.OR P1, PT, R35.reuse, 0x22f, P1 ;  /* 0x0000022f2300780c */ /* 0x040fe20000f24470 */
[----:B------:R-:W-:Y:S01]  /*25f0*/  FFMA.FTZ R5, R22, R11, R20 ;  /* 0x0000000b16057223 */ /* 0x000fe20000010014 */
[----:B------:R-:W-:-:S02]  /*2600*/  ISETP.GT.U32.OR P2, PT, R35, 0x22f, P2 ;  /* 0x0000022f2300780c */ /* 0x000fc40001744470 */
        /* <DEDUP_REMOVED lines=13> */
.L_x_4735:
        /* <DEDUP_REMOVED lines=11> */
.L_x_4737:
[----:B------:R-:W-:Y:S05]  /*2790*/  BSYNC B0 ;  /* 0x0000000000007941 */ /* 0x000fea0003800000 */
.L_x_4736:
        /* <DEDUP_REMOVED lines=13> */
.L_x_4738:
        /* <DEDUP_REMOVED lines=11> */
.L_x_4740:
[----:B------:R-:W-:Y:S05]  /*2920*/  BSYNC B0 ;  /* 0x0000000000007941 */ /* 0x000fea0003800000 */
.L_x_4739:
        /* <DEDUP_REMOVED lines=13> */
.L_x_4741:
[----:B------:R-:W-:Y:S01]  /*2a00*/  BSSY B0, `(.L_x_4742) ;  /* 0x000000b000007945 */ /* 0x000fe20003800000 */
[----:B------:R-:W-:Y:S05]  /*2a10*/  @P2 BRA `(.L_x_4743) ;  /* 0x0000009000002947 */ /* 0x000fea0003800000 */
[----:B------:R-:W-:Y:S01]  /*2a20*/  IMAD R0, R3, c[0x0][0x1c0], RZ ;  /* 0x0000700003007a24 */ /* 0x000fe200078e02ff */
[----:B------:R-:W-:Y:S02]  /*2a30*/  MOV R2, R50 ;  /* 0x0000003200027202 */ /* 0x000fe40000000f00 */
[----:B------:R-:W-:Y:S01]  /*2a40*/  MOV R3, R53 ;  /* 0x0000003500037202 */ /* 0x000fe20000000f00 */
[----:B0-----:R-:W-:-:S04]  /*2a50*/  IMAD R5, R39, c[0x0][0x1c4], R0 ;  /* 0x0000710027057a24 */ /* 0x001fc800078e0200 */
[----:B------:R-:W-:-:S05]  /*2a60*/  IMAD.WIDE.U32 R2, R39, c[0x0][0x1c0], R2 ;  /* 0x0000700027027a25 */ /* 0x000fca00078e0002 */
[----:B------:R-:W-:Y:S02]  /*2a70*/  IADD3 R5, R3, R5, RZ ;  /* 0x0000000503057210 */ /* 0x000fe40007ffe0ff */
[----:B------:R-:W-:-:S04]  /*2a80*/  LEA R4, P1, R2, c[0x0][0x160], 0x2 ;  /* 0x0000580002047a11 */ /* 0x000fc800078210ff */
[----:B------:R-:W-:-:S05]  /*2a90*/  LEA.HI.X R5, R2, c[0x0][0x164], R5, 0x2, P1 ;  /* 0x0000590002057a11 */ /* 0x000fca00008f1405 */
[----:B------:R0:W-:Y:S04]  /*2aa0*/  STG.E.64 [R4.64], R14 ;  /* 0x0000000e04007986 */ /* 0x0001e8000c101b06 */
.L_x_4743:
[----:B------:R-:W-:Y:S05]  /*2ab0*/  BSYNC B0 ;  /* 0x0000000000007941 */ /* 0x000fea0003800000 */
.L_x_4742:
        /* <DEDUP_REMOVED lines=13> */
.L_x_4744:
[----:B------:R-:W-:Y:S01]  /*2b90*/  BSSY B0, `(.L_x_4745) ;  /* 0x000000b000007945 */ /* 0x000fe20003800000 */
[----:B------:R-:W-:Y:S05]  /*2ba0*/  @P3 BRA `(.L_x_4746) ;  /* 0x0000009000003947 */ /* 0x000fea0003800000 */
[----:B------:R-:W-:Y:S01]  /*2bb0*/  MOV R2, R50 ;  /* 0x0000003200027202 */ /* 0x000fe20000000f00 */
[----:B0-----:R-:W-:Y:S01]  /*2bc0*/  IMAD R5, R28, c[0x0][0x1c0], RZ ;  /* 0x000070001c057a24 */ /* 0x001fe200078e02ff */
[----:B------:R-:W-:-:S03]  /*2bd0*/  MOV R3, R53 ;  /* 0x0000003500037202 */ /* 0x000fc60000000f00 */
[C---:B------:R-:W-:Y:S02]  /*2be0*/  IMAD R5, R38.reuse, c[0x0][0x1c4], R5 ;  /* 0x0000710026057a24 */ /* 0x040fe400078e0205 */
[----:B------:R-:W-:-:S05]  /*2bf0*/  IMAD.WIDE.U32 R2, R38, c[0x0][0x1c0], R2 ;  /* 0x0000700026027a25 */ /* 0x000fca00078e0002 */
[----:B------:R-:W-:Y:S02]  /*2c00*/  IADD3 R5, R3, R5, RZ ;  /* 0x0000000503057210 */ /* 0x000fe40007ffe0ff */
[----:B------:R-:W-:-:S04]  /*2c10*/  LEA R4, P1, R2, c[0x0][0x160], 0x2 ;  /* 0x0000580002047a11 */ /* 0x000fc800078210ff */
[----:B------:R-:W-:-:S05]  /*2c20*/  LEA.HI.X R5, R2, c[0x0][0x164], R5, 0x2, P1 ;  /* 0x0000590002057a11 */ /* 0x000fca00008f1405 */
[----:B------:R0:W-:Y:S04]  /*2c30*/  STG.E.64 [R4.64], R16 ;  /* 0x0000001004007986 */ /* 0x0001e8000c101b06 */
.L_x_4746:
[----:B------:R-:W-:Y:S05]  /*2c40*/  BSYNC B0 ;  /* 0x0000000000007941 */ /* 0x000fea0003800000 */
.L_x_4745:
        /* <DEDUP_REMOVED lines=13> */
.L_x_4747:
        /* <DEDUP_REMOVED lines=10> */
.L_x_4749:
[----:B------:R-:W-:Y:S05]  /*2dc0*/  BSYNC B0 ;  /* 0x0000000000007941 */ /* 0x000fea0003800000 */
.L_x_4748:
[----:B------:R-:W-:Y:S02]  /*2dd0*/  IADD3 R46, R46, c[0x0][0x10], RZ ;  /* 0x000004002e2e7a10 */ /* 0x000fe40007ffe0ff */
[----:B------:R-:W-:Y:S02]  /*2de0*/  IADD3 R36, R36, 0x1, RZ ;  /* 0x0000000124247810 */ /* 0x000fe40007ffe0ff */
[----:B------:R-:W-:-:S13]  /*2df0*/  ISETP.GE.AND P1, PT, R46, UR4, PT ;  /* 0x000000042e007c0c */ /* 0x000fda000bf26270 */
[----:B------:R-:W-:Y:S01]  /*2e00*/  @P1 CALL.REL.NOINC `(.L_x_4750) ;  /* 0x0000001000001944 */ /* 0x000fe20003c00000 */
[----:B------:R-:W-:Y:S05]  /*2e10*/  BRA `(.L_x_4751) ;  /* 0xffffd40000007947 */ /* 0x000fea000383ffff */
.L_x_4750:
[----:B------:R-:W-:Y:S05]  /*2e20*/  EXIT ;  /* 0x000000000000794d */ /* 0x000fea0003800000 */
.L_x_4752:
        /* <DEDUP_REMOVED lines=13> */
.L_x_5215:


//--------------------- .text._Z35group_norm_nhwc_fwd_one_pass_kernelI11Fp32IOBf16WLi256ELi70ELi560EEv26Group_norm_nhwc_fwd_params --------------------------
	.section	.text._Z35group_norm_nhwc_fwd_one_pass_kernelI11Fp32IOBf16WLi256ELi70ELi560EEv26Group_norm_nhwc_fwd_params,"ax",@progbits
	.sectioninfo	@"SHI_REGISTERS=96"
	.align	128
        .global         _Z35group_norm_nhwc_fwd_one_pass_kernelI11Fp32IOBf16WLi256ELi70ELi560EEv26Group_norm_nhwc_fwd_params
        .type           _Z35group_norm_nhwc_fwd_one_pass_kernelI11Fp32IOBf16WLi256ELi70ELi560EEv26Group_norm_nhwc_fwd_params,@function
        .size           _Z35group_norm_nhwc_fwd_one_pass_kernelI11Fp32IOBf16WLi256ELi70ELi560EEv26Group_norm_nhwc_fwd_params,(.L_x_5216 - _Z35group_norm_nhwc_fwd_one_pass_kernelI11Fp32IOBf16WLi256ELi70ELi560EEv26Group_norm_nhwc_fwd_params)
        .other          _Z35group_norm_nhwc_fwd_one_pass_kernelI11Fp32IOBf16WLi256ELi70ELi560EEv26Group_norm_nhwc_fwd_params,@"STO_CUDA_ENTRY STV_DEFAULT"
_Z35group_norm_nhwc_fwd_one_pass_kernelI11Fp32IOBf16WLi256ELi70ELi560EEv26Group_norm_nhwc_fwd_params:
.text._Z35group_norm_nhwc_fwd_one_pass_kernelI11Fp32IOBf16WLi256ELi70ELi560EEv26Group_norm_nhwc_fwd_params:
        /* <DEDUP_REMOVED lines=38> */
[C---:B------:R-:W-:Y:S02]  /*0260*/  IADD3 R10, R82.reuse, 0xc0, RZ ;  /* 0x000000c0520a7810 */ /* 0x040fe40007ffe0ff */
[C---:B------:R-:W-:Y:S02]  /*0270*/  IADD3 R11, R82.reuse, 0xd0, RZ ;  /* 0x000000d0520b7810 */ /* 0x040fe40007ffe0ff */
[C---:B------:R-:W-:Y:S02]  /*0280*/  IADD3 R12, R82.reuse, 0xe0, RZ ;  /* 0x000000e0520c7810 */ /* 0x040fe40007ffe0ff */
[----:B-1----:R-:W-:Y:S02]  /*0290*/  IADD3 R13, R82, 0xf0, RZ ;  /* 0x000000f0520d7810 */ /* 0x002fe40007ffe0ff */
.L_x_4811:
[----:B0-----:R-:W-:Y:S02]  /*02a0*/  IABS R17, c[0x0][0x1d8] ;  /* 0x0000760000117a13 */ /* 0x001fe40000000000 */
[----:B------:R-:W-:Y:S02]  /*02b0*/  SHF.R.S32.HI R87, RZ, 0x1f, R80 ;  /* 0x0000001fff577819 */ /* 0x000fe40000011450 */
[----:B------:R-:W0:Y:S01]  /*02c0*/  I2F.RP R16, R17 ;  /* 0x0000001100107306 */ /* 0x000e220000209400 */
[----:B------:R-:W-:-:S02]  /*02d0*/  ISETP.GE.U32.AND P4, PT, R79, c[0x0][0x1c8], PT ;  /* 0x000072004f007a0c */ /* 0x000fc40003f86070 */
[----:B------:R-:W-:Y:S02]  /*02e0*/  SHF.R.S32.HI R86, RZ, 0x1f, R79 ;  /* 0x0000001fff567819 */ /* 0x000fe4000001144f */
[----:B------:R-:W-:Y:S02]  /*02f0*/  SHF.R.S32.HI R85, RZ, 0x1f, R78 ;  /* 0x0000001fff557819 */ /* 0x000fe4000001144e */
[----:B------:R-:W-:Y:S02]  /*0300*/  ISETP.GE.AND.EX P4, PT, R86, c[0x0][0x1cc], PT, P4 ;  /* 0x0000730056007a0c */ /* 0x000fe40003f86340 */
[----:B------:R-:W-:Y:S02]  /*0310*/  ISETP.GE.U32.AND P5, PT, R77, c[0x0][0x1c8], PT ;  /* 0x000072004d007a0c */ /* 0x000fe40003fa6070 */
[----:B------:R-:W-:Y:S01]  /*0320*/  ISETP.GT.U32.OR P4, PT, R0, 0x22f, P4 ;  /* 0x0000022f0000780c */ /* 0x000fe20002784470 */
        /* <DEDUP_REMOVED lines=12> */
[----:B------:R-:W-:Y:S02]  /*03f0*/  IMAD R16, R17, R16, R18 ;  /* 0x0000001011107224 */ /* 0x000fe400078e0212 */
[----:B------:R-:W-:-:S03]  /*0400*/  @!P4 IMAD R18, R86, c[0x0][0x1c0], RZ ;  /* 0x000070005612ca24 */ /* 0x000fc600078e02ff */
[----:B------:R-:W-:Y:S01]  /*0410*/  ISETP.GT.U32.AND P2, PT, R17, R16, PT ;  /* 0x000000101100720c */ /* 0x000fe20003f44070 */
[----:B------:R-:W-:-:S12]  /*0420*/  @!P4 IMAD R23, R79, c[0x0][0x1c4], R18 ;  /* 0x000071004f17ca24 */ /* 0x000fd800078e0212 */
[-C--:B------:R-:W-:Y:S02]  /*0430*/  @!P2 IADD3 R16, R16, -R17.reuse, RZ ;  /* 0x800000111010a210 */ /* 0x080fe40007ffe0ff */
[----:B------:R-:W-:Y:S02]  /*0440*/  @!P2 IADD3 R15, R15, 0x1, RZ ;  /* 0x000000010f0fa810 */ /* 0x000fe40007ffe0ff */
[----:B------:R-:W-:Y:S02]  /*0450*/  ISETP.GE.U32.AND P1, PT, R16, R17, PT ;  /* 0x000000111000720c */ /* 0x000fe40003f26070 */
[----:B------:R-:W-:Y:S02]  /*0460*/  ISETP.NE.AND P2, PT, RZ, c[0x0][0x1d8], PT ;  /* 0x00007600ff007a0c */ /* 0x000fe40003f45270 */
[----:B------:R-:W-:-:S09]  /*0470*/  SHF.R.S32.HI R16, RZ, 0x1f, R84 ;  /* 0x0000001fff107819 */ /* 0x000fd20000011454 */
[----:B------:R-:W-:-:S04]  /*0480*/  @P1 IADD3 R15, R15, 0x1, RZ ;  /* 0x000000010f0f1810 */ /* 0x000fc80007ffe0ff */
[----:B------:R-:W-:Y:S02]  /*0490*/  @!P3 IADD3 R15, -R15, RZ, RZ ;  /* 0x000000ff0f0fb210 */ /* 0x000fe40007ffe1ff */
[----:B------:R-:W-:Y:S02]  /*04a0*/  @!P2 LOP3.LUT R15, RZ, c[0x0][0x1d8], RZ, 0x33, !PT ;  /* 0x00007600ff0faa12 */ /* 0x000fe400078e33ff */
[----:B------:R-:W-:Y:S02]  /*04b0*/  ISETP.GE.U32.AND P2, PT, R78, c[0x0][0x1c8], PT ;  /* 0x000072004e007a0c */ /* 0x000fe40003f46070 */
[----:B------:R-:W-:Y:S02]  /*04c0*/  IADD3 R14, -R15, RZ, RZ ;  /* 0x000000ff0f0e7210 */ /* 0x000fe40007ffe1ff */
[----:B------:R-:W-:Y:S02]  /*04d0*/  ISETP.GE.AND.EX P2, PT, R85, c[0x0][0x1cc], PT, P2 ;  /* 0x0000730055007a0c */ /* 0x000fe40003f46320 */
[----:B------:R-:W-:Y:S01]  /*04e0*/  ISETP.GE.U32.AND P3, PT, R76, c[0x0][0x1c8], PT ;  /* 0x000072004c007a0c */ /* 0x000fe20003f66070 */
[----:B------:R-:W-:Y:S01]  /*04f0*/  IMAD R89, R14, c[0x0][0x1d8], R83 ;  /* 0x000076000e597a24 */ /* 0x000fe200078e0253 */
[----:B------:R-:W-:-:S02]  /*0500*/  SHF.R.S32.HI R14, RZ, 0x1f, R15 ;  /* 0x0000001fff0e7819 */ /* 0x000fc4000001140f */
[----:B------:R-:W-:Y:S01]  /*0510*/  ISETP.GT.U32.OR P2, PT, R0, 0x22f, P2 ;  /* 0x0000022f0000780c */ /* 0x000fe20001744470 */
[----:B------:R-:W-:Y:S02]  /*0520*/  IMAD R89, R89, 0x46, RZ ;  /* 0x0000004659597824 */ /* 0x000fe400078e02ff */
[----:B------:R-:W-:-:S03]  /*0530*/  IMAD R14, R14, c[0x0][0x1d0], RZ ;  /* 0x000074000e0e7a24 */ /* 0x000fc600078e02ff */
[----:B------:R-:W-:Y:S01]  /*0540*/  IADD3 R90, P1, R84, R89, RZ ;  /* 0x00000059545a7210 */ /* 0x000fe20007f3e0ff */
[----:B------:R-:W-:Y:S01]  /*0550*/  IMAD R93, R15, c[0x0][0x1d4], R14 ;  /* 0x000075000f5d7a24 */ /* 0x000fe200078e020e */
[----:B------:R-:W-:Y:S02]  /*0560*/  SHF.R.S32.HI R14, RZ, 0x1f, R77 ;  /* 0x0000001fff0e7819 */ /* 0x000fe4000001144d */
[----:B------:R-:W-:Y:S02]  /*0570*/  LEA.HI.X.SX32 R91, R89, R16, 0x1, P1 ;  /* 0x00000010595b7211 */ /* 0x000fe400008f0eff */
[----:B------:R-:W-:Y:S01]  /*0580*/  ISETP.GE.U32.AND P1, PT, R80, c[0x0][0x1c8], PT ;  /* 0x0000720050007a0c */ /* 0x000fe20003f26070 */
[----:B------:R-:W-:Y:S01]  /*0590*/  @!P2 IMAD R27, R85, c[0x0][0x1c0], RZ ;  /* 0x00007000551baa24 */ /* 0x000fe200078e02ff */
[----:B------:R-:W-:Y:S01]  /*05a0*/  ISETP.GE.AND.EX P5, PT, R14, c[0x0][0x1cc], PT, P5 ;  /* 0x000073000e007a0c */ /* 0x000fe20003fa6350 */
[----:B------:R-:W-:Y:S01]  /*05b0*/  IMAD.WIDE.U32 R90, R15, c[0x0][0x1d0], R90 ;  /* 0x000074000f5a7a25 */ /* 0x000fe200078e005a */
[----:B------:R-:W-:-:S02]  /*05c0*/  ISETP.GE.AND.EX P1, PT, R87, c[0x0][0x1cc], PT, P1 ;  /* 0x0000730057007a0c */ /* 0x000fc40003f26310 */
[----:B------:R-:W-:Y:S01]  /*05d0*/  ISETP.GT.U32.OR P5, PT, R0, 0x22f, P5 ;  /* 0x0000022f0000780c */ /* 0x000fe20002fa4470 */
[----:B------:R-:W-:Y:S01]  /*05e0*/  @P0 IMAD R15, R5, c[0x0][0x1c0], RZ ;  /* 0x00007000050f0a24 */ /* 0x000fe200078e02ff */
[----:B------:R-:W-:Y:S02]  /*05f0*/  IADD3 R93, R91, R93, RZ ;  /* 0x0000005d5b5d7210 */ /* 0x000fe40007ffe0ff */
[-C--:B------:R-:W-:Y:S01]  /*0600*/  @P0 MOV R92, R90.reuse ;  /* 0x0000005a005c0202 */ /* 0x080fe20000000f00 */
[----:B------:R-:W-:Y:S01]  /*0610*/  @P0 IMAD R15, R82, c[0x0][0x1c4], R15 ;  /* 0x00007100520f0a24 */ /* 0x000fe200078e020f */
[----:B------:R-:W-:Y:S02]  /*0620*/  ISETP.GT.U32.OR P1, PT, R0, 0x22f, P1 ;  /* 0x0000022f0000780c */ /* 0x000fe40000f24470 */
[----:B------:R-:W-:Y:S01]  /*0630*/  @!P4 MOV R18, R90 ;  /* 0x0000005a0012c202 */ /* 0x000fe20000000f00 */
[----:B------:R-:W-:Y:S01]  /*0640*/  @P0 IMAD.WIDE.U32 R16, R82, c[0x0][0x1c0], R92 ;  /* 0x0000700052100a25 */ /* 0x000fe200078e005c */
[----:B------:R-:W-:-:S04]  /*0650*/  @!P4 MOV R19, R93 ;  /* 0x0000005d0013c202 */ /* 0x000fc80000000f00 */
[----:B------:R-:W-:Y:S01]  /*0660*/  @P0 IADD3 R17, R17, R15, RZ ;  /* 0x0000000f11110210 */ /* 0x000fe20007ffe0ff */
[----:B------:R-:W-:Y:S01]  /*0670*/  @!P4 IMAD.WIDE.U32 R18, R79, c[0x0][0x1c0], R18 ;  /* 0x000070004f12ca25 */ /* 0x000fe200078e0012 */
[C---:B------:R-:W-:Y:S02]  /*0680*/  @P0 LEA R36, P6, R16.reuse, c[0x0][0x170], 0x2 ;  /* 0x00005c0010240a11 */ /* 0x040fe400078c10ff */
[----:B------:R-:W-:Y:S02]  /*0690*/  SHF.R.S32.HI R15, RZ, 0x1f, R76 ;  /* 0x0000001fff0f7819 */ /* 0x000fe4000001144c */
[----:B------:R-:W-:Y:S01]  /*06a0*/  @P0 LEA.HI.X R37, R16, c[0x0][0x174], R17, 0x2, P6 ;  /* 0x00005d0010250a11 */ /* 0x000fe200030f1411 */
[----:B------:R-:W-:Y:S01]  /*06b0*/  @!P1 IMAD R17, R87, c[0x0][0x1c0], RZ ;  /* 0x0000700057119a24 */ /* 0x000fe200078e02ff */
[----:B------:R-:W-:Y:S02]  /*06c0*/  @!P1 MOV R16, R90 ;  /* 0x0000005a00109202 */ /* 0x000fe40000000f00 */
[----:B------:R-:W-:Y:S01]  /*06d0*/  @!P4 IADD3 R19, R19, R23, RZ ;  /* 0x000000171313c210 */ /* 0x000fe20007ffe0ff */
[----:B------:R-:W-:Y:S01]  /*06e0*/  @!P1 IMAD R21, R80, c[0x0][0x1c4], R17 ;  /* 0x0000710050159a24 */ /* 0x000fe200078e0211 */
[----:B------:R-:W-:-:S02]  /*06f0*/  @!P1 MOV R17, R93 ;  /* 0x0000005d00119202 */ /* 0x000fc40000000f00 */
[----:B------:R-:W-:-:S03]  /*0700*/  ISETP.GE.AND.EX P3, PT, R15, c[0x0][0x1cc], PT, P3 ;  /* 0x000073000f007a0c */ /* 0x000fc60003f66330 */
[----:B------:R-:W-:Y:S01]  /*0710*/  @!P1 IMAD.WIDE.U32 R16, R80, c[0x0][0x1c0], R16 ;  /* 0x0000700050109a25 */ /* 0x000fe200078e0010 */
[----:B------:R-:W-:-:S04]  /*0720*/  ISETP.GT.U32.OR P3, PT, R0, 0x22f, P3 ;  /* 0x0000022f0000780c */ /* 0x000fc80001f64470 */
[----:B------:R-:W-:Y:S01]  /*0730*/  @!P1 IADD3 R17, R17, R21, RZ ;  /* 0x0000001511119210 */ /* 0x000fe20007ffe0ff */
[----:B------:R-:W-:Y:S01]  /*0740*/  @!P2 IMAD R21, R78, c[0x0][0x1c4], R27 ;  /* 0x000071004e15aa24 */ /* 0x000fe200078e021b */
[----:B------:R-:W-:-:S04]  /*0750*/  @!P1 LEA R24, P6, R16, c[0x0][0x170], 0x2 ;  /* 0x00005c0010189a11 */ /* 0x000fc800078c10ff */
[----:B------:R-:W-:Y:S02]  /*0760*/  @!P1 LEA.HI.X R25, R16, c[0x0][0x174], R17, 0x2, P6 ;  /* 0x00005d0010199a11 */ /* 0x000fe400030f1411 */
[----:B------:R-:W-:Y:S01]  /*0770*/  @!P2 MOV R16, R90 ;  /* 0x0000005a0010a202 */ /* 0x000fe20000000f00 */
[----:B------:R-:W-:Y:S01]  /*0780*/  @!P3 IMAD R23, R15, c[0x0][0x1c0], RZ ;  /* 0x000070000f17ba24 */ /* 0x000fe200078e02ff */
[----:B------:R-:W-:Y:S02]  /*0790*/  @!P2 MOV R17, R93 ;  /* 0x0000005d0011a202 */ /* 0x000fe40000000f00 */
[----:B------:R-:W-:Y:S01]  /*07a0*/  @!P4 LEA R26, P6, R18, c[0x0][0x170], 0x2 ;  /* 0x00005c00121aca11 */ /* 0x000fe200078c10ff */
[----:B------:R-:W-:Y:S02]  /*07b0*/  @!P3 IMAD R23, R76, c[0x0][0x1c4], R23 ;  /* 0x000071004c17ba24 */ /* 0x000fe400078e0217 */
[----:B------:R-:W-:Y:S01]  /*07c0*/  @!P2 IMAD.WIDE.U32 R16, R78, c[0x0][0x1c0], R16 ;  /* 0x000070004e10aa25 */ /* 0x000fe200078e0010 */
[----:B------:R-:W-:-:S02]  /*07d0*/  @!P4 LEA.HI.X R27, R18, c[0x0][0x174], R19, 0x2, P6 ;  /* 0x00005d00121bca11 */ /* 0x000fc400030f1413 */
[----:B------:R-:W-:Y:S01]  /*07e0*/  @!P5 MOV R19, R93 ;  /* 0x0000005d0013d202 */ /* 0x000fe20000000f00 */
[----:B------:R-:W-:Y:S01]  /*07f0*/  @!P5 IMAD R18, R14, c[0x0][0x1c0], RZ ;  /* 0x000070000e12da24 */ /* 0x000fe200078e02ff */
[----:B------:R-:W-:Y:S02]  /*0800*/  @!P2 IADD3 R17, R17, R21, RZ ;  /* 0x000000151111a210 */ /* 0x000fe40007ffe0ff */
        /* <DEDUP_REMOVED lines=9> */
[----:B------:R-:W-:Y:S01]  /*08a0*/  CS2R R20, SRZ ;  /* 0x0000000000147805 */ /* 0x000fe2000001ff00 */
[C---:B------:R-:W-:Y:S02]  /*08b0*/  @!P5 LEA R30, P6, R18.reuse, c[0x0][0x170], 0x2 ;  /* 0x00005c00121eda11 */ /* 0x040fe400078c10ff */
[----:B------:R-:W-:Y:S02]  /*08c0*/  SHF.R.S32.HI R64, RZ, 0x1f, R75 ;  /* 0x0000001fff407819 */ /* 0x000fe4000001144b */
[----:B------:R-:W-:Y:S01]  /*08d0*/  @!P5 LEA.HI.X R31, R18, c[0x0][0x174], R19, 0x2, P6 ;  /* 0x00005d00121fda11 */ /* 0x000fe200030f1413 */
[----:B------:R0:W2:Y:S01]  /*08e0*/  @!P2 LDG.E.64 R20, [R32.64] ;  /* 0x000000062014a981 */ /* 0x0000a2000c1e1b00 */
[----:B------:R-:W-:Y:S01]  /*08f0*/  ISETP.GE.U32.AND P2, PT, R75, c[0x0][0x1c8], PT ;  /* 0x000072004b007a0c */ /* 0x000fe20003f46070 */
[----:B------:R-:W-:Y:S01]  /*0900*/  CS2R R18, SRZ ;  /* 0x0000000000127805 */ /* 0x000fe2000001ff00 */
[----:B------:R-:W-:-:S02]  /*0910*/  @!P3 IADD3 R17, R17, R23, RZ ;  /* 0x000000171111b210 */ /* 0x000fc40007ffe0ff */
[----:B------:R-:W-:Y:S02]  /*0920*/  @!P3 LEA R28, P6, R16, c[0x0][0x170], 0x2 ;  /* 0x00005c00101cba11 */ /* 0x000fe400078c10ff */
[----:B------:R-:W-:Y:S01]  /*0930*/  ISETP.GE.AND.EX P2, PT, R64, c[0x0][0x1cc], PT, P2 ;  /* 0x0000730040007a0c */ /* 0x000fe20003f46320 */
[----:B------:R1:W3:Y:S01]  /*0940*/  @!P4 LDG.E.64 R18, [R26.64] ;  /* 0x000000061a12c981 */ /* 0x0002e2000c1e1b00 */
[----:B------:R-:W-:Y:S02]  /*0950*/  @!P3 LEA.HI.X R29, R16, c[0x0][0x174], R17, 0x2, P6 ;  /* 0x00005d00101dba11 */ /* 0x000fe400030f1411 */
[----:B------:R-:W-:Y:S01]  /*0960*/  ISETP.GT.U32.OR P2, PT, R0, 0x22f, P2 ;  /* 0x0000022f0000780c */ /* 0x000fe20001744470 */
[----:B------:R-:W-:Y:S01]  /*0970*/  CS2R R16, SRZ ;  /* 0x0000000000107805 */ /* 0x000fe2000001ff00 */
[----:B------:R-:W-:-:S05]  /*0980*/  SHF.R.S32.HI R65, RZ, 0x1f, R74 ;  /* 0x0000001fff417819 */ /* 0x000fca000001144a */
[----:B------:R4:W5:Y:S01]  /*0990*/  @!P1 LDG.E.64 R16, [R24.64] ;  /* 0x0000000618109981 */ /* 0x000962000c1e1b00 */
[----:B------:R-:W-:Y:S02]  /*09a0*/  ISETP.GE.U32.AND P1, PT, R74, c[0x0][0x1c8], PT ;  /* 0x000072004a007a0c */ /* 0x000fe40003f26070 */
[----:B------:R-:W-:Y:S02]  /*09b0*/  ISETP.GE.U32.AND P4, PT, R6, c[0x0][0x1c8], PT ;  /* 0x0000720006007a0c */ /* 0x000fe40003f86070 */
[----:B------:R-:W-:Y:S02]  /*09c0*/  ISETP.GE.AND.EX P1, PT, R65, c[0x0][0x1cc], PT, P1 ;  /* 0x0000730041007a0c */ /* 0x000fe40003f26310 */
[----:B------:R-:W-:Y:S01]  /*09d0*/  SHF.R.S32.HI R66, RZ, 0x1f, R6 ;  /* 0x0000001fff427819 */ /* 0x000fe20000011406 */
[----:B----4-:R-:W-:Y:S01]  /*09e0*/  @!P2 IMAD R24, R64, c[0x0][0x1c0], RZ ;  /* 0x000070004018aa24 */ /* 0x010fe200078e02ff */
[----:B------:R-:W-:Y:S01]  /*09f0*/  ISETP.GT.U32.OR P1, PT, R0, 0x22f, P1 ;  /* 0x0000022f0000780c */ /* 0x000fe20000f24470 */
[----:B------:R-:W-:Y:S01]  /*0a00*/  CS2R R22, SRZ ;  /* 0x0000000000167805 */ /* 0x000fe2000001ff00 */
[----:B------:R-:W-:Y:S01]  /*0a10*/  ISETP.GE.AND.EX P4, PT, R66, c[0x0][0x1cc], PT, P4 ;  /* 0x0000730042007a0c */ /* 0x000fe20003f86340 */
[----:B-1----:R-:W-:Y:S01]  /*0a20*/  @!P2 IMAD R27, R75, c[0x0][0x1c4], R24 ;  /* 0x000071004b1baa24 */ /* 0x002fe200078e0218 */
[----:B------:R-:W-:-:S02]  /*0a30*/  @!P2 MOV R24, R90 ;  /* 0x0000005a0018a202 */ /* 0x000fc40000000f00 */
        /* <DEDUP_REMOVED lines=9> */
[----:B------:R-:W-:-:S02]  /*0ad0*/  ISETP.GE.U32.AND P5, PT, R8, c[0x0][0x1c8], PT ;  /* 0x0000720008007a0c */ /* 0x000fc40003fa6070 */
[----:B------:R-:W-:Y:S02]  /*0ae0*/  SHF.R.S32.HI R68, RZ, 0x1f, R8 ;  /* 0x0000001fff447819 */ /* 0x000fe40000011408 */
[----:B------:R-:W-:Y:S02]  /*0af0*/  ISETP.GT.U32.OR P6, PT, R0, 0x22f, P6 ;  /* 0x0000022f0000780c */ /* 0x000fe400037c4470 */
[----:B------:R-:W-:Y:S02]  /*0b00*/  ISETP.GE.AND.EX P5, PT, R68, c[0x0][0x1cc], PT, P5 ;  /* 0x0000730044007a0c */ /* 0x000fe40003fa6350 */
[----:B------:R-:W-:Y:S01]  /*0b10*/  @!P2 IADD3 R25, R25, R27, RZ ;  /* 0x0000001b1919a210 */ /* 0x000fe20007ffe0ff */
[----:B-1----:R-:W-:Y:S01]  /*0b20*/  @!P1 IMAD R31, R65, c[0x0][0x1c0], RZ ;  /* 0x00007000411f9a24 */ /* 0x002fe200078e02ff */
[----:B------:R-:W-:Y:S02]  /*0b30*/  @!P2 LEA R34, P3, R24, c[0x0][0x170], 0x2 ;  /* 0x00005c001822aa11 */ /* 0x000fe400078610ff */
[----:B------:R-:W-:-:S02]  /*0b40*/  @!P1 MOV R26, R90 ;  /* 0x0000005a001a9202 */ /* 0x000fc40000000f00 */
[-C--:B------:R-:W-:Y:S02]  /*0b50*/  @!P1 MOV R27, R93.reuse ;  /* 0x0000005d001b9202 */ /* 0x080fe40000000f00 */
[----:B------:R-:W-:Y:S01]  /*0b60*/  ISETP.GT.U32.OR P5, PT, R0, 0x22f, P5 ;  /* 0x0000022f0000780c */ /* 0x000fe20002fa4470 */
[----:B------:R-:W-:Y:S01]  /*0b70*/  @!P1 IMAD R31, R74, c[0x0][0x1c4], R31 ;  /* 0x000071004a1f9a24 */ /* 0x000fe200078e021f */
        /* <DEDUP_REMOVED lines=36> */
[----:B------:R-:W-:Y:S01]  /*0dc0*/  CS2R R50, SRZ ;  /* 0x0000000000327805 */ /* 0x000fe2000001ff00 */
[----:B------:R0:W4:Y:S01]  /*0dd0*/  @!P1 LDG.E.64 R46, [R30.64] ;  /* 0x000000061e2e9981 */ /* 0x000122000c1e1b00 */
[----:B------:R-:W-:Y:S02]  /*0de0*/  ISETP.GE.U32.AND P1, PT, R10, c[0x0][0x1c8], PT ;  /* 0x000072000a007a0c */ /* 0x000fe40003f26070 */
[----:B------:R-:W-:Y:S01]  /*0df0*/  SHF.R.S32.HI R70, RZ, 0x1f, R10 ;  /* 0x0000001fff467819 */ /* 0x000fe2000001140a */
[----:B------:R0:W4:Y:S01]  /*0e00*/  @!P4 LDG.E.64 R48, [R28.64] ;  /* 0x000000061c30c981 */ /* 0x000122000c1e1b00 */
[----:B------:R-:W-:-:S02]  /*0e10*/  @!P6 LEA.HI.X R25, R26, c[0x0][0x174], R25, 0x2, P3 ;  /* 0x00005d001a19ea11 */ /* 0x000fc400018f1419 */
[----:B------:R-:W-:Y:S02]  /*0e20*/  @!P5 LEA R26, P3, R32, c[0x0][0x170], 0x2 ;  /* 0x00005c00201ada11 */ /* 0x000fe400078610ff */
[----:B------:R-:W-:Y:S01]  /*0e30*/  ISETP.GE.AND.EX P1, PT, R70, c[0x0][0x1cc], PT, P1 ;  /* 0x0000730046007a0c */ /* 0x000fe20003f26310 */
[----:B------:R0:W4:Y:S01]  /*0e40*/  @!P6 LDG.E.64 R50, [R24.64] ;  /* 0x000000061832e981 */ /* 0x000122000c1e1b00 */
[----:B------:R-:W-:Y:S02]  /*0e50*/  ISETP.GE.U32.AND P4, PT, R11, c[0x0][0x1c8], PT ;  /* 0x000072000b007a0c */ /* 0x000fe40003f86070 */
[----:B------:R-:W-:Y:S02]  /*0e60*/  SHF.R.S32.HI R71, RZ, 0x1f, R11 ;  /* 0x0000001fff477819 */ /* 0x000fe4000001140b */
[----:B------:R-:W-:Y:S01]  /*0e70*/  @!P5 LEA.HI.X R27, R32, c[0x0][0x174], R27, 0x2, P3 ;  /* 0x00005d00201bda11 */ /* 0x000fe200018f141b */
[----:B------:R-:W-:Y:S01]  /*0e80*/  @!P2 IMAD R32, R69, c[0x0][0x1c0], RZ ;  /* 0x000070004520aa24 */ /* 0x000fe200078e02ff */
[----:B------:R-:W-:-:S02]  /*0e90*/  ISETP.GT.U32.OR P1, PT, R0, 0x22f, P1 ;  /* 0x0000022f0000780c */ /* 0x000fc40000f24470 */
[----:B0-----:R-:W-:Y:S02]  /*0ea0*/  @!P2 MOV R24, R90 ;  /* 0x0000005a0018a202 */ /* 0x001fe40000000f00 */
[----:B------:R-:W-:Y:S02]  /*0eb0*/  @!P2 MOV R25, R93 ;  /* 0x0000005d0019a202 */ /* 0x000fe40000000f00 */
[----:B------:R-:W-:Y:S01]  /*0ec0*/  ISETP.GE.AND.EX P4, PT, R71, c[0x0][0x1cc], PT, P4 ;  /* 0x0000730047007a0c */ /* 0x000fe20003f86340 */
[C---:B------:R-:W-:Y:S01]  /*0ed0*/  @!P2 IMAD R29, R9.reuse, c[0x0][0x1c4], R32 ;  /* 0x00007100091daa24 */ /* 0x040fe200078e0220 */
[----:B------:R-:W-:Y:S01]  /*0ee0*/  ISETP.GE.U32.AND P3, PT, R12, c[0x0][0x1c8], PT ;  /* 0x000072000c007a0c */ /* 0x000fe20003f66070 */
[----:B------:R-:W-:Y:S01]  /*0ef0*/  @!P2 IMAD.WIDE.U32 R24, R9, c[0x0][0x1c0], R24 ;  /* 0x000070000918aa25 */ /* 0x000fe200078e0018 */
[----:B------:R-:W-:Y:S02]  /*0f00*/  SHF.R.S32.HI R72, RZ, 0x1f, R12 ;  /* 0x0000001fff487819 */ /* 0x000fe4000001140c */
[----:B------:R-:W-:-:S02]  /*0f10*/  ISETP.GT.U32.OR P4, PT, R0, 0x22f, P4 ;  /* 0x0000022f0000780c */ /* 0x000fc40002784470 */
[----:B------:R-:W-:Y:S01]  /*0f20*/  ISETP.GE.AND.EX P3, PT, R72, c[0x0][0x1cc], PT, P3 ;  /* 0x0000730048007a0c */ /* 0x000fe20003f66330 */
[----:B------:R-:W-:Y:S01]  /*0f30*/  CS2R R52, SRZ ;  /* 0x0000000000347805 */ /* 0x000fe2000001ff00 */
[----:B------:R-:W-:Y:S02]  /*0f40*/  @!P2 IADD3 R25, R25, R29, RZ ;  /* 0x0000001d1919a210 */ /* 0x000fe40007ffe0ff */
[----:B------:R-:W-:Y:S02]  /*0f50*/  @!P2 LEA R34, P6, R24, c[0x0][0x170], 0x2 ;  /* 0x00005c001822aa11 */ /* 0x000fe400078c10ff */
[----:B------:R-:W-:Y:S01]  /*0f60*/  ISETP.GT.U32.OR P3, PT, R0, 0x22f, P3 ;  /* 0x0000022f0000780c */ /* 0x000fe20001f64470 */
[----:B------:R0:W4:Y:S01]  /*0f70*/  @!P5 LDG.E.64 R52, [R26.64] ;  /* 0x000000061a34d981 */ /* 0x000122000c1e1b00 */
[----:B------:R-:W-:Y:S01]  /*0f80*/  @!P2 LEA.HI.X R35, R24, c[0x0][0x174], R25, 0x2, P6 ;  /* 0x00005d001823aa11 */ /* 0x000fe200030f1419 */
[----:B------:R-:W-:Y:S01]  /*0f90*/  @!P1 IMAD R25, R70, c[0x0][0x1c0], RZ ;  /* 0x0000700046199a24 */ /* 0x000fe200078e02ff */
[----:B------:R-:W-:-:S02]  /*0fa0*/  @!P1 MOV R28, R90 ;  /* 0x0000005a001c9202 */ /* 0x000fc40000000f00 */
[----:B------:R-:W-:Y:S01]  /*0fb0*/  @!P1 MOV R29, R93 ;  /* 0x0000005d001d9202 */ /* 0x000fe20000000f00 */
[C---:B------:R-:W-:Y:S01]  /*0fc0*/  @!P1 IMAD R25, R10.reuse, c[0x0][0x1c4], R25 ;  /* 0x000071000a199a24 */ /* 0x040fe200078e0219 */
[----:B------:R-:W-:Y:S02]  /*0fd0*/  ISETP.GE.U32.AND P5, PT, R13, c[0x0][0x1c8], PT ;  /* 0x000072000d007a0c */ /* 0x000fe40003fa6070 */
[----:B------:R-:W-:Y:S01]  /*0fe0*/  SHF.R.S32.HI R73, RZ, 0x1f, R13 ;  /* 0x0000001fff497819 */ /* 0x000fe2000001140d */
[----:B------:R-:W-:-:S04]  /*0ff0*/  @!P1 IMAD.WIDE.U32 R28, R10, c[0x0][0x1c0], R28 ;  /* 0x000070000a1c9a25 */ /* 0x000fc800078e001c */
[----:B------:R-:W-:Y:S01]  /*1000*/  @!P4 IMAD R24, R71, c[0x0][0x1c0], RZ ;  /* 0x000070004718ca24 */ /* 0x000fe200078e02ff */
[----:B------:R-:W-:Y:S02]  /*1010*/  ISETP.GE.AND.EX P5, PT, R73, c[0x0][0x1cc], PT, P5 ;  /* 0x0000730049007a0c */ /* 0x000fe40003fa6350 */
[-C--:B0-----:R-:W-:Y:S01]  /*1020*/  @!P4 MOV R26, R90.reuse ;  /* 0x0000005a001ac202 */ /* 0x081fe20000000f00 */
[----:B------:R-:W-:Y:S01]  /*1030*/  @!P4 IMAD R31, R11, c[0x0][0x1c4], R24 ;  /* 0x000071000b1fca24 */ /* 0x000fe200078e0218 */
[----:B------:R-:W-:Y:S02]  /*1040*/  @!P4 MOV R27, R93 ;  /* 0x0000005d001bc202 */ /* 0x000fe40000000f00 */
[----:B------:R-:W-:Y:S01]  /*1050*/  @!P1 IADD3 R29, R29, R25, RZ ;  /* 0x000000191d1d9210 */ /* 0x000fe20007ffe0ff */
[----:B------:R-:W-:Y:S01]  /*1060*/  @!P3 IMAD R33, R72, c[0x0][0x1c0], RZ ;  /* 0x000070004821ba24 */ /* 0x000fe200078e02ff */
[----:B------:R-:W-:Y:S02]  /*1070*/  @!P3 MOV R24, R90 ;  /* 0x0000005a0018b202 */ /* 0x000fe40000000f00 */
[----:B------:R-:W-:Y:S01]  /*1080*/  @!P3 MOV R25, R93 ;  /* 0x0000005d0019b202 */ /* 0x000fe20000000f00 */
[----:B------:R-:W-:Y:S01]  /*1090*/  CS2R R54, SRZ ;  /* 0x0000000000367805 */ /* 0x000fe2000001ff00 */
[----:B------:R-:W-:Y:S01]  /*10a0*/  ISETP.GT.U32.OR P5, PT, R0, 0x22f, P5 ;  /* 0x0000022f0000780c */ /* 0x000fe20002fa4470 */
[----:B------:R-:W-:Y:S01]  /*10b0*/  @!P4 IMAD.WIDE.U32 R26, R11, c[0x0][0x1c0], R26 ;  /* 0x000070000b1aca25 */ /* 0x000fe200078e001a */
[----:B------:R-:W-:-:S03]  /*10c0*/  @!P1 LEA R32, P6, R28, c[0x0][0x170], 0x2 ;  /* 0x00005c001c209a11 */ /* 0x000fc600078c10ff */
[C---:B-1----:R-:W-:Y:S01]  /*10d0*/  @!P3 IMAD R37, R12.reuse, c[0x0][0x1c4], R33 ;  /* 0x000071000c25ba24 */ /* 0x042fe200078e0221 */
[----:B------:R-:W4:Y:S01]  /*10e0*/  @!P2 LDG.E.64 R54, [R34.64] ;  /* 0x000000062236a981 */ /* 0x000f22000c1e1b00 */
[----:B------:R-:W-:Y:S01]  /*10f0*/  @!P3 IMAD.WIDE.U32 R24, R12, c[0x0][0x1c0], R24 ;  /* 0x000070000c18ba25 */ /* 0x000fe200078e0018 */
[----:B------:R-:W-:Y:S02]  /*1100*/  @!P1 LEA.HI.X R33, R28, c[0x0][0x174], R29, 0x2, P6 ;  /* 0x00005d001c219a11 */ /* 0x000fe400030f141d */
[----:B------:R-:W-:Y:S02]  /*1110*/  @!P4 IADD3 R27, R27, R31, RZ ;  /* 0x0000001f1b1bc210 */ /* 0x000fe40007ffe0ff */
[----:B------:R-:W-:Y:S02]  /*1120*/  @!P4 LEA R30, P2, R26, c[0x0][0x170], 0x2 ;  /* 0x00005c001a1eca11 */ /* 0x000fe400078410ff */
[----:B------:R-:W-:Y:S02]  /*1130*/  @!P3 IADD3 R25, R25, R37, RZ ;  /* 0x000000251919b210 */ /* 0x000fe40007ffe0ff */
[----:B------:R-:W-:Y:S01]  /*1140*/  @!P3 LEA R28, P6, R24, c[0x0][0x170], 0x2 ;  /* 0x00005c00181cba11 */ /* 0x000fe200078c10ff */
[----:B------:R-:W-:Y:S01]  /*1150*/  CS2R R56, SRZ ;  /* 0x0000000000387805 */ /* 0x000fe2000001ff00 */
[----:B------:R-:W-:-:S02]  /*1160*/  @!P4 LEA.HI.X R31, R26, c[0x0][0x174], R27, 0x2, P2 ;  /* 0x00005d001a1fca11 */ /* 0x000fc400010f141b */
[----:B------:R-:W-:Y:S01]  /*1170*/  @!P3 LEA.HI.X R29, R24, c[0x0][0x174], R25, 0x2, P6 ;  /* 0x00005d00181dba11 */ /* 0x000fe200030f1419 */
[----:B------:R-:W-:Y:S01]  /*1180*/  @!P5 IMAD R24, R73, c[0x0][0x1c0], RZ ;  /* 0x000070004918da24 */ /* 0x000fe200078e02ff */
[----:B------:R-:W-:Y:S01]  /*1190*/  @!P5 MOV R26, R90 ;  /* 0x0000005a001ad202 */ /* 0x000fe20000000f00 */
[----:B------:R-:W-:Y:S01]  /*11a0*/  CS2R R58, SRZ ;  /* 0x00000000003a7805 */ /* 0x000fe2000001ff00 */
[----:B------:R-:W-:Y:S01]  /*11b0*/  @!P5 MOV R27, R93 ;  /* 0x0000005d001bd202 */ /* 0x000fe20000000f00 */
[----:B------:R0:W4:Y:S01]  /*11c0*/  @!P1 LDG.E.64 R56, [R32.64] ;  /* 0x0000000620389981 */ /* 0x000122000c1e1b00 */
[C---:B------:R-:W-:Y:S01]  /*11d0*/  @!P5 IMAD R25, R13.reuse, c[0x0][0x1c4], R24 ;  /* 0x000071000d19da24 */ /* 0x040fe200078e0218 */
[----:B------:R-:W-:Y:S02]  /*11e0*/  CS2R R60, SRZ ;  /* 0x00000000003c7805 */ /* 0x000fe4000001ff00 */
        /* <DEDUP_REMOVED lines=172> */
.L_x_4754:
[----:B------:R-:W-:Y:S05]  /*1cb0*/  BSYNC B0 ;  /* 0x0000000000007941 */ /* 0x000fea0003800000 */
.L_x_4753:
        /* <DEDUP_REMOVED lines=25> */
.L_x_4757:
[----:B------:R-:W2:Y:S01]  /*1e50*/  LDG.E.STRONG.GPU R26, [R24.64] ;  /* 0x00000006181a7981 */ /* 0x000ea2000c1ef900 */
[----:B------:R-:W-:Y:S01]  /*1e60*/  YIELD ;  /* 0x0000000000007946 */ /* 0x000fe20003800000 */
[----:B--2---:R-:W-:Y:S01]  /*1e70*/  ISETP.NE.AND P1, PT, R26, R27, PT ;  /* 0x0000001b1a00720c */ /* 0x004fe20003f25270 */
[----:B------:R-:W-:-:S12]  /*1e80*/  CCTL.IVALL ;  /* 0x00000000ff00798f */ /* 0x000fd80002000000 */
[----:B------:R-:W-:Y:S05]  /*1e90*/  @P1 BRA `(.L_x_4757) ;  /* 0xffffffb000001947 */ /* 0x000fea000383ffff */
.L_x_4756:
        /* <DEDUP_REMOVED lines=11> */
.L_x_4759:
        /* <DEDUP_REMOVED lines=59> */
.L_x_4758:
        /* <DEDUP_REMOVED lines=19> */
.L_x_4761:
[----:B------:R-:W-:Y:S05]  /*2430*/  BSYNC B0 ;  /* 0x0000000000007941 */ /* 0x000fea0003800000 */
.L_x_4760:
        /* <DEDUP_REMOVED lines=30> */
.L_x_4755:
        /* <DEDUP_REMOVED lines=14> */
[----:B------:R-:W2:Y:S04]  /*2700*/  LDG.E.U16 R39, [R30.64] ;  /* 0x000000061e277981 */ /* 0x000ea8000c1e1500 */
[----:B------:R2:W3:Y:S04]  /*2710*/  LDG.E.U16 R89, [R30.64+0x2] ;  /* 0x000002061e597981 */ /* 0x0004e8000c1e1500 */
[----:B------:R1:W4:Y:S04]  /*2720*/  LDG.E.U16 R38, [R34.64] ;  /* 0x0000000622267981 */ /* 0x000328000c1e1500 */
[----:B------:R1:W5:Y:S01]  /*2730*/  LDG.E.U16 R88, [R34.64+0x2] ;  /* 0x0000020622587981 */ /* 0x000362000c1e1500 */
[----:B------:R-:W-:-:S02]  /*2740*/  MOV R29, 0x3f800000 ;  /* 0x3f800000001d7802 */ /* 0x000fc40000000f00 */
[----:B------:R-:W-:Y:S01]  /*2750*/  ISETP.NE.AND P5, PT, RZ, UR5, PT ;  /* 0x00000005ff007c0c */ /* 0x000fe2000bfa5270 */
[----:B------:R-:W0:Y:S02]  /*2760*/  LDS.64 R26, [0xb0] ;  /* 0x0000b000ff1a7984 */ /* 0x000e240000000a00 */
[----:B0-----:R-:W-:-:S04]  /*2770*/  FMUL.FTZ R28, R26, c[0x0][0x1f4] ;  /* 0x00007d001a1c7a20 */ /* 0x001fc80000410000 */
[C---:B------:R-:W-:Y:S02]  /*2780*/  FMUL.FTZ R26, R28.reuse, R28 ;  /* 0x0000001c1c1a7220 */ /* 0x040fe40000410000 */
[C---:B------:R-:W-:Y:S02]  /*2790*/  FADD.FTZ R42, -R28.reuse, R42 ;  /* 0x0000002a1c2a7221 */ /* 0x040fe40000010100 */
[----:B------:R-:W-:Y:S02]  /*27a0*/  FFMA.FTZ R26, R27, c[0x0][0x1f4], -R26 ;  /* 0x00007d001b1a7a23 */ /* 0x000fe4000001081a */
[C---:B------:R-:W-:Y:S02]  /*27b0*/  FADD.FTZ R24, -R28.reuse, R43 ;  /* 0x0000002b1c187221 */ /* 0x040fe40000010100 */
[----:B-1----:R-:W-:Y:S01]  /*27c0*/  FADD.FTZ R34, -R28, R16 ;  /* 0x000000101c227221 */ /* 0x002fe20000010100 */
[----:B------:R-:W-:Y:S01]  /*27d0*/  FSETP.GTU.FTZ.AND P1, PT, R26, RZ, PT ;  /* 0x000000ff1a00720b */ /* 0x000fe20003f3c000 */
[----:B------:R-:W-:-:S12]  /*27e0*/  FADD.FTZ R36, -R28, R17 ;  /* 0x000000111c247221 */ /* 0x000fd80000010100 */
        /* <DEDUP_REMOVED lines=21> */
.L_x_4762:
        /* <DEDUP_REMOVED lines=11> */
.L_x_4764:
[----:B------:R-:W-:Y:S05]  /*29f0*/  BSYNC B0 ;  /* 0x0000000000007941 */ /* 0x000fea0003800000 */
.L_x_4763:
[----:B------:R-:W-:Y:S01]  /*2a00*/  ISETP.GE.U32.AND P6, PT, R80, c[0x0][0x1c8], PT ;  /* 0x0000720050007a0c */ /* 0x000fe20003fc6070 */
[-C--:B0-----:R-:W-:Y:S01]  /*2a10*/  FMUL.FTZ R16, R34, R29.reuse ;  /* 0x0000001d22107220 */ /* 0x081fe20000410000 */
[----:B------:R-:W-:Y:S01]  /*2a20*/  ISETP.GE.U32.AND P1, PT, R79, c[0x0][0x1c8], PT ;  /* 0x000072004f007a0c */ /* 0x000fe20003f26070 */
[----:B------:R-:W-:Y:S01]  /*2a30*/  FMUL.FTZ R36, R36, R29 ;  /* 0x0000001d24247220 */ /* 0x000fe20000410000 */
[----:B------:R-:W-:Y:S01]  /*2a40*/  ISETP.GE.U32.AND P2, PT, R78, c[0x0][0x1c8], PT ;  /* 0x000072004e007a0c */ /* 0x000fe20003f46070 */
[C---:B------:R-:W-:Y:S01]  /*2a50*/  FADD.FTZ R26, -R28.reuse, R18 ;  /* 0x000000121c1a7221 */ /* 0x040fe20000010100 */
[----:B------:R-:W-:Y:S01]  /*2a60*/  ISETP.GE.U32.AND P3, PT, R77, c[0x0][0x1c8], PT ;  /* 0x000072004d007a0c */ /* 0x000fe20003f66070 */
[----:B------:R-:W-:Y:S01]  /*2a70*/  FADD.FTZ R34, -R28, R19 ;  /* 0x000000131c227221 */ /* 0x000fe20000010100 */
[----:B------:R-:W-:Y:S01]  /*2a80*/  ISETP.GE.U32.AND P4, PT, R76, c[0x0][0x1c8], PT ;  /* 0x000072004c007a0c */ /* 0x000fe20003f86070 */
[----:B------:R-:W-:Y:S01]  /*2a90*/  FFMA.FTZ R16, R30, R16, R33 ;  /* 0x000000101e107223 */ /* 0x000fe20000010021 */
[----:B------:R-:W-:Y:S01]  /*2aa0*/  ISETP.GE.AND.EX P6, PT, R87, c[0x0][0x1cc], PT, P6 ;  /* 0x0000730057007a0c */ /* 0x000fe20003fc6360 */
[----:B------:R-:W-:Y:S01]  /*2ab0*/  FFMA.FTZ R17, R31, R36, R32 ;  /* 0x000000241f117223 */ /* 0x000fe20000010020 */
        /* <DEDUP_REMOVED lines=20> */
.L_x_4765:
        /* <DEDUP_REMOVED lines=11> */
.L_x_4767:
[----:B------:R-:W-:Y:S05]  /*2cb0*/  BSYNC B0 ;  /* 0x0000000000007941 */ /* 0x000fea0003800000 */
.L_x_4766:
[-C--:B0-----:R-:W-:Y:S02]  /*2cc0*/  FMUL.FTZ R16, R26, R29.reuse ;  /* 0x0000001d1a107220 */ /* 0x081fe40000410000 */
[----:B------:R-:W-:Y:S02]  /*2cd0*/  FMUL.FTZ R34, R34, R29 ;  /* 0x0000001d22227220 */ /* 0x000fe40000410000 */
[C---:B------:R-:W-:Y:S02]  /*2ce0*/  FADD.FTZ R24, -R28.reuse, R20 ;  /* 0x000000141c187221 */ /* 0x040fe40000010100 */
[----:B------:R-:W-:Y:S02]  /*2cf0*/  FADD.FTZ R26, -R28, R21 ;  /* 0x000000151c1a7221 */ /* 0x000fe40000010100 */
        /* <DEDUP_REMOVED lines=13> */
.L_x_4768:
        /* <DEDUP_REMOVED lines=11> */
.L_x_4770:
[----:B------:R-:W-:Y:S05]  /*2e80*/  BSYNC B0 ;  /* 0x0000000000007941 */ /* 0x000fea0003800000 */
.L_x_4769:
[-C--:B------:R-:W-:Y:S02]  /*2e90*/  FMUL.FTZ R24, R24, R29.reuse ;  /* 0x0000001d18187220 */ /* 0x080fe40000410000 */
[----:B------:R-:W-:Y:S02]  /*2ea0*/  FMUL.FTZ R26, R26, R29 ;  /* 0x0000001d1a1a7220 */ /* 0x000fe40000410000 */
[C---:B------:R-:W-:Y:S02]  /*2eb0*/  FADD.FTZ R34, -R28.reuse, R22 ;  /* 0x000000161c227221 */ /* 0x040fe40000010100 */
[----:B------:R-:W-:Y:S02]  /*2ec0*/  FADD.FTZ R36, -R28, R23 ;  /* 0x000000171c247221 */ /* 0x000fe40000010100 */
        /* <DEDUP_REMOVED lines=13> */
.L_x_4771:
        /* <DEDUP_REMOVED lines=11> */
.L_x_4773:
[----:B------:R-:W-:Y:S05]  /*3050*/  BSYNC B0 ;  /* 0x0000000000007941 */ /* 0x000fea0003800000 */
.L_x_4772:
        /* <DEDUP_REMOVED lines=17> */
.L_x_4774:
        /* <DEDUP_REMOVED lines=11> */
.L_x_4776:
[----:B------:R-:W-:Y:S05]  /*3220*/  BSYNC B0 ;  /* 0x0000000000007941 */ /* 0x000fea0003800000 */
.L_x_4775:
[-C--:B------:R-:W-:Y:S02]  /*3230*/  FMUL.FTZ R40, R40, R29.reuse ;  /* 0x0000001d28287220 */ /* 0x080fe40000410000 */
[----:B------:R-:W-:Y:S02]  /*3240*/  FMUL.FTZ R24, R24, R29 ;  /* 0x0000001d18187220 */ /* 0x000fe40000410000 */
[C---:B------:R-:W-:Y:S02]  /*3250*/  FADD.FTZ R44, -R28.reuse, R44 ;  /* 0x0000002c1c2c7221 */ /* 0x040fe40000010100 */
[----:B0-----:R-:W-:Y:S02]  /*3260*/  FADD.FTZ R20, -R28, R45 ;  /* 0x0000002d1c147221 */ /* 0x001fe40000010100 */
        /* <DEDUP_REMOVED lines=13> */
.L_x_4777:
        /* <DEDUP_REMOVED lines=11> */
.L_x_4779:
[----:B------:R-:W-:Y:S05]  /*33f0*/  BSYNC B0 ;  /* 0x0000000000007941 */ /* 0x000fea0003800000 */
.L_x_4778:
[----:B------:R-:W-:Y:S01]  /*3400*/  ISETP.GE.U32.AND P6, PT, R75, c[0x0][0x1c8], PT ;  /* 0x000072004b007a0c */ /* 0x000fe20003fc6070 */
[-C--:B------:R-:W-:Y:S01]  /*3410*/  FMUL.FTZ R44, R44, R29.reuse ;  /* 0x0000001d2c2c7220 */ /* 0x080fe20000410000 */
[----:B------:R-:W-:Y:S01]  /*3420*/  ISETP.GE.U32.AND P1, PT, R74, c[0x0][0x1c8], PT ;  /* 0x000072004a007a0c */ /* 0x000fe20003f26070 */
[----:B------:R-:W-:Y:S01]  /*3430*/  FMUL.FTZ R20, R20, R29 ;  /* 0x0000001d14147220 */ /* 0x000fe20000410000 */
[----:B------:R-:W-:Y:S01]  /*3440*/  ISETP.GE.U32.AND P2, PT, R6, c[0x0][0x1c8], PT ;  /* 0x0000720006007a0c */ /* 0x000fe20003f46070 */
[C---:B------:R-:W-:Y:S01]  /*3450*/  FADD.FTZ R46, -R28.reuse, R46 ;  /* 0x0000002e1c2e7221 */ /* 0x040fe20000010100 */
[----:B------:R-:W-:Y:S01]  /*3460*/  ISETP.GE.U32.AND P3, PT, R7, c[0x0][0x1c8], PT ;  /* 0x0000720007007a0c */ /* 0x000fe20003f66070 */
[----:B------:R-:W-:Y:S01]  /*3470*/  FADD.FTZ R38, -R28, R47 ;  /* 0x0000002f1c267221 */ /* 0x000fe20000010100 */
[----:B------:R-:W-:Y:S01]  /*3480*/  ISETP.GE.U32.AND P4, PT, R8, c[0x0][0x1c8], PT ;  /* 0x0000720008007a0c */ /* 0x000fe20003f86070 */
        /* <DEDUP_REMOVED lines=25> */
[----:B------:R-:W-:Y:S02]  /*3620*/  FADD.FTZ R28, -R28, R63 ;  /* 0x0000003f1c1c7221 */ /* 0x000fe40000010100 */
[----:B0-----:R-:W-:-:S02]  /*3630*/  FFMA.FTZ R16, R30, R44, R33 ;  /* 0x0000002c1e107223 */ /* 0x001fc40000010021 */
        /* <DEDUP_REMOVED lines=12> */
.L_x_4780:
        /* <DEDUP_REMOVED lines=11> */
.L_x_4782:
[----:B------:R-:W-:Y:S05]  /*37b0*/  BSYNC B0 ;  /* 0x0000000000007941 */ /* 0x000fea0003800000 */
.L_x_4781:
[-C--:B------:R-:W-:Y:S02]  /*37c0*/  FMUL.FTZ R46, R46, R29.reuse ;  /* 0x0000001d2e2e7220 */ /* 0x080fe40000410000 */
[-C--:B------:R-:W-:Y:S02]  /*37d0*/  FMUL.FTZ R38, R38, R29.reuse ;  /* 0x0000001d26267220 */ /* 0x080fe40000410000 */
[-C--:B------:R-:W-:Y:S02]  /*37e0*/  FMUL.FTZ R48, R48, R29.reuse ;  /* 0x0000001d30307220 */ /* 0x080fe40000410000 */
[----:B------:R-:W-:Y:S02]  /*37f0*/  FMUL.FTZ R40, R40, R29 ;  /* 0x0000001d28287220 */ /* 0x000fe40000410000 */
        /* <DEDUP_REMOVED lines=13> */
.L_x_4783:
        /* <DEDUP_REMOVED lines=11> */
.L_x_4785:
[----:B------:R-:W-:Y:S05]  /*3980*/  BSYNC B0 ;  /* 0x0000000000007941 */ /* 0x000fea0003800000 */
.L_x_4784:
        /* <DEDUP_REMOVED lines=13> */
.L_x_4786:
        /* <DEDUP_REMOVED lines=11> */
.L_x_4788:
[----:B------:R-:W-:Y:S05]  /*3b10*/  BSYNC B0 ;  /* 0x0000000000007941 */ /* 0x000fea0003800000 */
.L_x_4787:
        /* <DEDUP_REMOVED lines=17> */
.L_x_4789:
        /* <DEDUP_REMOVED lines=11> */
.L_x_4791:
[----:B------:R-:W-:Y:S05]  /*3ce0*/  BSYNC B0 ;  /* 0x0000000000007941 */ /* 0x000fea0003800000 */
.L_x_4790:
        /* <DEDUP_REMOVED lines=13> */
.L_x_4792:
        /* <DEDUP_REMOVED lines=11> */
.L_x_4794:
[----:B------:R-:W-:Y:S05]  /*3e70*/  BSYNC B0 ;  /* 0x0000000000007941 */ /* 0x000fea0003800000 */
.L_x_4793:
        /* <DEDUP_REMOVED lines=21> */
[----:B------:R-:W-:Y:S01]  /*3fd0*/  FFMA.FTZ R14, R30, R54, R33 ;  /* 0x000000361e0e7223 */ /* 0x000fe20000010021 */
[C---:B------:R-:W-:Y:S01]  /*3fe0*/  ISETP.GT.U32.OR P1, PT, R0.reuse, 0x22f, P1 ;  /* 0x0000022f0000780c */ /* 0x040fe20000f24470 */
[----:B------:R-:W-:Y:S01]  /*3ff0*/  FFMA.FTZ R15, R31, R15, R32 ;  /* 0x0000000f1f0f7223 */ /* 0x000fe20000010020 */
[----:B------:R-:W-:-:S02]  /*4000*/  ISETP.GT.U32.OR P2, PT, R0, 0x22f, P2 ;  /* 0x0000022f0000780c */ /* 0x000fc40001744470 */
        /* <DEDUP_REMOVED lines=13> */
.L_x_4795:
        /* <DEDUP_REMOVED lines=11> */
.L_x_4797:
[----:B------:R-:W-:Y:S05]  /*4190*/  BSYNC B0 ;  /* 0x0000000000007941 */ /* 0x000fea0003800000 */
.L_x_4796:
        /* <DEDUP_REMOVED lines=13> */
.L_x_4798:
        /* <DEDUP_REMOVED lines=11> */
.L_x_4800:
[----:B------:R-:W-:Y:S05]  /*4320*/  BSYNC B0 ;  /* 0x0000000000007941 */ /* 0x000fea0003800000 */
.L_x_4799:
        /* <DEDUP_REMOVED lines=13> */
.L_x_4801:
        /* <DEDUP_REMOVED lines=11> */
.L_x_4803:
[----:B------:R-:W-:Y:S05]  /*44b0*/  BSYNC B0 ;  /* 0x0000000000007941 */ /* 0x000fea0003800000 */
.L_x_4802:
        /* <DEDUP_REMOVED lines=13> */
.L_x_4804:
        /* <DEDUP_REMOVED lines=11> */
.L_x_4806:
[----:B------:R-:W-:Y:S05]  /*4640*/  BSYNC B0 ;  /* 0x0000000000007941 */ /* 0x000fea0003800000 */
.L_x_4805:
        /* <DEDUP_REMOVED lines=13> */
.L_x_4807:
        /* <DEDUP_REMOVED lines=10> */
.L_x_4809:
[----:B------:R-:W-:Y:S05]  /*47c0*/  BSYNC B0 ;  /* 0x0000000000007941 */ /* 0x000fea0003800000 */
.L_x_4808:
[----:B------:R-:W-:Y:S02]  /*47d0*/  IADD3 R83, R83, c[0x0][0x10], RZ ;  /* 0x0000040053537a10 */ /* 0x000fe40007ffe0ff */
[----:B------:R-:W-:Y:S02]  /*47e0*/  IADD3 R4, R4, 0x1, RZ ;  /* 0x0000000104047810 */ /* 0x000fe40007ffe0ff */
[----:B------:R-:W-:-:S13]  /*47f0*/  ISETP.GE.AND P1, PT, R83, UR4, PT ;  /* 0x0000000453007c0c */ /* 0x000fda000bf26270 */
[----:B------:R-:W-:Y:S01]  /*4800*/  @P1 CALL.REL.NOINC `(.L_x_4810) ;  /* 0x0000001000001944 */ /* 0x000fe20003c00000 */
[----:B------:R-:W-:Y:S05]  /*4810*/  BRA `(.L_x_4811) ;  /* 0xffffba8000007947 */ /* 0x000fea000383ffff */
.L_x_4810:
[----:B------:R-:W-:Y:S05]  /*4820*/  EXIT ;  /* 0x000000000000794d */ /* 0x000fea0003800000 */
.L_x_4812:
        /* <DEDUP_REMOVED lines=13> */
.L_x_5216:


//--------------------- .text._Z35group_norm_nhwc_fwd_one_pass_kernelI11Fp32IOBf16WLi512ELi70ELi560EEv26Group_norm_nhwc_fwd_params --------------------------
	.section	.text._Z35group_norm_nhwc_fwd_one_pass_kernelI11Fp32IOBf16WLi512ELi70ELi560EEv26Group_norm_nhwc_fwd_params,"ax",@progbits
	.sectioninfo	@"SHI_REGISTERS=96"
	.align	128
        .global         _Z35group_norm_nhwc_fwd_one_pass_kernelI11Fp32IOBf16WLi512ELi70ELi560EEv26Group_norm_nhwc_fwd_params
        .type           _Z35group_norm_nhwc_fwd_one_pass_kernelI11Fp32IOBf16WLi512ELi70ELi560EEv26Group_norm_nhwc_fwd_params,@function
        .size           _Z35group_norm_nhwc_fwd_one_pass_kernelI11Fp32IOBf16WLi512ELi70ELi560EEv26Group_norm_nhwc_fwd_params,(.L_x_5217 - _Z35group_norm_nhwc_fwd_one_pass_kernelI11Fp32IOBf16WLi512ELi70ELi560EEv26Group_norm_nhwc_fwd_params)
        .other          _Z35group_norm_nhwc_fwd_one_pass_kernelI11Fp32IOBf16WLi512ELi70ELi560EEv26Group_norm_nhwc_fwd_params,@"STO_CUDA_ENTRY STV_DEFAULT"
_Z35group_norm_nhwc_fwd_one_pass_kernelI11Fp32IOBf16WLi512ELi70ELi560EEv26Group_norm_nhwc_fwd_params:
.text._Z35group_norm_nhwc_fwd_one_pass_kernelI11Fp32IOBf16WLi512ELi70ELi560EEv26Group_norm_nhwc_fwd_params:
        /* <DEDUP_REMOVED lines=30> */
[----:B------:R-:W-:Y:S02]  /*01e0*/  IADD3 R3, R0, 0x50, RZ ;  /* 0x0000005000037810 */ /* 0x000fe40007ffe0ff */
[----:B------:R-:W-:Y:S02]  /*01f0*/  ISETP.GE.AND.EX P0, PT, R2, c[0x0][0x1cc], PT, P0 ;  /* 0x0000730002007a0c */ /* 0x000fe40003f06300 */
        /* <DEDUP_REMOVED lines=27> */
.L_x_4919:
        /* <DEDUP_REMOVED lines=106> */
[----:B------:R-:W-:Y:S02]  /*0a50*/  @!P3 LEA R20, P6, R10, c[0x0][0x170], 0x2 ;  /* 0x00005c000a14ba11 */ /* 0x000fe400078c10ff */
        /* <DEDUP_REMOVED lines=31> */
[----:B------:R-:W-:Y:S02]  /*0c50*/  IADD3 R29, R0, 0x80, RZ ;  /* 0x00000080001d7810 */ /* 0x000fe40007ffe0ff */
        /* <DEDUP_REMOVED lines=71> */
[----:B------:R-:W-:Y:S01]  /*10d0*/  IADD3 R43, R0, 0xd0, RZ ;  /* 0x000000d0002b7810 */ /* 0x000fe20007ffe0ff */
        /* <DEDUP_REMOVED lines=72> */
[----:B------:R-:W-:Y:S01]  /*1560*/  IADD3 R49, R0, 0x110, RZ ;  /* 0x0000011000317810 */ /* 0x000fe20007ffe0ff */
[----:B------:R-:W-:-:S03]  /*1570*/  CS2R R32, SRZ ;  /* 0x0000000000207805 */ /* 0x000fc6000001ff00 */
[----:B------:R-:W-:Y:S01]  /*1580*/  SHF.R.S32.HI R46, RZ, 0x1f, R49 ;  /* 0x0000001fff2e7819 */ /* 0x000fe20000011431 */
        /* <DEDUP_REMOVED lines=18> */
[----:B------:R-:W-:Y:S01]  /*16b0*/  ISETP.GT.U32.OR P1, PT, R84, 0x22f, P1 ;  /* 0x0000022f5400780c */ /* 0x000fe20000f24470 */
        /* <DEDUP_REMOVED lines=15> */
[----:B------:R-:W-:Y:S01]  /*17b0*/  @!P3 IMAD R45, R93, c[0x0][0x1c4], R45 ;  /* 0x000071005d2dba24 */ /* 0x000fe200078e022d */
[----:B------:R-:W-:Y:S01]  /*17c0*/  @!P4 IADD3 R43, R43, R46, RZ ;  /* 0x0000002e2b2bc210 */ /* 0x000fe20007ffe0ff */
[----:B------:R-:W-:Y:S01]  /*17d0*/  @!P3 IMAD.WIDE.U32 R40, R93, c[0x0][0x1c0], R40 ;  /* 0x000070005d28ba25 */ /* 0x000fe200078e0028 */
[----:B------:R-:W-:Y:S02]  /*17e0*/  @!P4 LEA R48, P5, R42, c[0x0][0x170], 0x2 ;  /* 0x00005c002a30ca11 */ /* 0x000fe400078a10ff */
[----:B------:R-:W-:Y:S01]  /*17f0*/  ISETP.GE.AND.EX P6, PT, R47, c[0x0][0x1cc], PT, P6 ;  /* 0x000073002f007a0c */ /* 0x000fe20003fc6360 */
[----:B------:R-:W-:Y:S01]  /*1800*/  @!P2 IMAD R46, R50, c[0x0][0x1c0], RZ ;  /* 0x00007000322eaa24 */ /* 0x000fe200078e02ff */
[----:B------:R-:W-:-:S02]  /*1810*/  @!P4 LEA.HI.X R49, R42, c[0x0][0x174], R43, 0x2, P5 ;  /* 0x00005d002a31ca11 */ /* 0x000fc400028f142b */
[----:B------:R-:W-:Y:S02]  /*1820*/  @!P3 IADD3 R41, R41, R45, RZ ;  /* 0x0000002d2929b210 */ /* 0x000fe40007ffe0ff */
[----:B------:R-:W-:Y:S02]  /*1830*/  @!P3 LEA R50, P5, R40, c[0x0][0x170], 0x2 ;  /* 0x00005c002832ba11 */ /* 0x000fe400078a10ff */
[-C--:B------:R-:W-:Y:S02]  /*1840*/  @!P1 MOV R42, R2.reuse ;  /* 0x00000002002a9202 */ /* 0x080fe40000000f00 */
[----:B------:R-:W-:Y:S02]  /*1850*/  @!P1 MOV R43, R5 ;  /* 0x00000005002b9202 */ /* 0x000fe40000000f00 */
[----:B------:R-:W-:Y:S01]  /*1860*/  ISETP.GT.U32.OR P6, PT, R84, 0x22f, P6 ;  /* 0x0000022f5400780c */ /* 0x000fe200037c4470 */
[----:B------:R-:W-:Y:S01]  /*1870*/  @!P1 IMAD R44, R92, c[0x0][0x1c4], R44 ;  /* 0x000071005c2c9a24 */ /* 0x000fe200078e022c */
        /* <DEDUP_REMOVED lines=11> */
[----:B------:R-:W-:Y:S01]  /*1930*/  @!P2 LEA R46, P5, R40, c[0x0][0x170], 0x2 ;  /* 0x00005c00282eaa11 */ /* 0x000fe200078a10ff */
        /* <DEDUP_REMOVED lines=46> */
[----:B------:R-:W-:Y:S01]  /*1c20*/  @!P3 IMAD R56, R88, c[0x0][0x1c4], R56 ;  /* 0x000071005838ba24 */ /* 0x000fe200078e0238 */
        /* <DEDUP_REMOVED lines=12> */
[----:B------:R-:W-:Y:S01]  /*1cf0*/  @!P2 IMAD R46, R87, c[0x0][0x1c4], R46 ;  /* 0x00007100572eaa24 */ /* 0x000fe200078e022e */
        /* <DEDUP_REMOVED lines=297> */
[----:B-1----:R-:W-:-:S05]  /*2f90*/  @!P1 FADD.FTZ R83, R83, R46 ;  /* 0x0000002e53539221 */ /* 0x002fca0000010000 */
[----:B------:R0:W-:Y:S04]  /*2fa0*/  @!P2 STS.64 [R81.X8+0x18], R82 ;  /* 0x000018525100a388 */ /* 0x0001e80000008a00 */
[----:B------:R-:W-:Y:S06]  /*2fb0*/  BAR.SYNC.DEFER_BLOCKING 0x0 ;  /* 0x0000000000007b1d */ /* 0x000fec0000010000 */
[----:B------:R-:W-:Y:S05]  /*2fc0*/  @P3 BRA `(.L_x_4814) ;  /* 0x000002b000003947 */ /* 0x000fea0003800000 */
[----:B------:R-:W1:Y:S02]  /*2fd0*/  LDS.128 R44, [0x20] ;  /* 0x00002000ff2c7984 */ /* 0x000e640000000c00 */
[----:B-1----:R-:W-:-:S02]  /*2fe0*/  FADD.FTZ R44, R82, R44 ;  /* 0x0000002c522c7221 */ /* 0x002fc40000010000 */
[----:B------:R-:W-:Y:S02]  /*2ff0*/  FADD.FTZ R45, R83, R45 ;  /* 0x0000002d532d7221 */ /* 0x000fe40000010000 */
[----:B0-----:R-:W-:Y:S02]  /*3000*/  FADD.FTZ R81, R44, R46 ;  /* 0x0000002e2c517221 */ /* 0x001fe40000010000 */
        /* <DEDUP_REMOVED lines=33> */
[----:B------:R-:W0:Y:S01]  /*3220*/  LDS.64 R82, [0xa0] ;  /* 0x0000a000ff527984 */ /* 0x000e220000000a00 */
[----:B------:R-:W-:Y:S02]  /*3230*/  FADD.FTZ R44, R81, R44 ;  /* 0x0000002c512c7221 */ /* 0x000fe40000010000 */
[----:B------:R-:W-:-:S02]  /*3240*/  FADD.FTZ R45, R45, R47 ;  /* 0x0000002f2d2d7221 */ /* 0x000fc40000010000 */
[----:B------:R-:W-:-:S04]  /*3250*/  FADD.FTZ R44, R44, R46 ;  /* 0x0000002e2c2c7221 */ /* 0x000fc80000010000 */
[----:B0-----:R-:W-:Y:S02]  /*3260*/  FADD.FTZ R82, R44, R82 ;  /* 0x000000522c527221 */ /* 0x001fe40000010000 */
[----:B------:R-:W-:Y:S02]  /*3270*/  FADD.FTZ R83, R45, R83 ;  /* 0x000000532d537221 */ /* 0x000fe40000010000 */
.L_x_4814:
[----:B------:R-:W-:Y:S05]  /*3280*/  BSYNC B0 ;  /* 0x0000000000007941 */ /* 0x000fea0003800000 */
.L_x_4813:
        /* <DEDUP_REMOVED lines=34> */
.L_x_4817:
[----:B------:R-:W2:Y:S01]  /*34b0*/  LDG.E.STRONG.GPU R47, [R44.64] ;  /* 0x0000000c2c2f7981 */ /* 0x000ea2000c1ef900 */
[----:B------:R-:W-:Y:S01]  /*34c0*/  YIELD ;  /* 0x0000000000007946 */ /* 0x000fe20003800000 */
[----:B--2---:R-:W-:Y:S01]  /*34d0*/  ISETP.NE.AND P1, PT, R47, R46, PT ;  /* 0x0000002e2f00720c */ /* 0x004fe20003f25270 */
[----:B------:R-:W-:-:S12]  /*34e0*/  CCTL.IVALL ;  /* 0x00000000ff00798f */ /* 0x000fd80002000000 */
[----:B------:R-:W-:Y:S05]  /*34f0*/  @P1 BRA `(.L_x_4817) ;  /* 0xffffffb000001947 */ /* 0x000fea000383ffff */
.L_x_4816:
        /* <DEDUP_REMOVED lines=11> */
.L_x_4819:
        /* <DEDUP_REMOVED lines=31> */
[----:B------:R-:W-:Y:S02]  /*37a0*/  ISETP.EQ.OR P4, PT, R45, UR16, P3 ;  /* 0x000000102d007c0c */ /* 0x000fe40009f82670 */
[----:B------:R-:W-:-:S11]  /*37b0*/  MOV R81, UR4 ;  /* 0x0000000400517c02 */ /* 0x000fd60008000f00 */
[----:B------:R-:W0:Y:S01]  /*37c0*/  @!P4 S2R R45, SR_CTAID.Y ;  /* 0x00000000002dc919 */ /* 0x000e220000002600 */
[----:B------:R-:W-:-:S05]  /*37d0*/  @!P4 LOP3.LUT R81, R81, 0x1, RZ, 0xc0, !PT ;  /* 0x000000015151c812 */ /* 0x000fca00078ec0ff */
[----:B------:R-:W-:Y:S02]  /*37e0*/  @!P4 IMAD R81, R81, c[0x0][0x10], RZ ;  /* 0x000004005151ca24 */ /* 0x000fe400078e02ff */
[----:B--2---:R-:W-:Y:S01]  /*37f0*/  @!P1 FADD.FTZ R82, R82, R84 ;  /* 0x0000005452529221 */ /* 0x004fe20000010000 */
[----:B------:R-:W-:Y:S01]  /*3800*/  @!P4 MOV R84, 0x4 ;  /* 0x000000040054c802 */ /* 0x000fe20000000f00 */
[----:B------:R-:W-:Y:S02]  /*3810*/  @!P1 FADD.FTZ R83, R83, R85 ;  /* 0x0000005553539221 */ /* 0x000fe40000010000 */
[----:B---3--:R-:W-:Y:S02]  /*3820*/  @!P2 FADD.FTZ R82, R82, R46 ;  /* 0x0000002e5252a221 */ /* 0x008fe40000010000 */
[----:B------:R-:W-:Y:S01]  /*3830*/  @!P4 IMAD R46, R81, c[0x0][0xc], RZ ;  /* 0x00000300512eca24 */ /* 0x000fe200078e02ff */
[----:B------:R-:W-:-:S04]  /*3840*/  MOV R81, UR6 ;  /* 0x0000000600517c02 */ /* 0x000fc80008000f00 */
[----:B------:R-:W-:Y:S01]  /*3850*/  @!P4 SHF.L.U32 R46, R46, 0x1, RZ ;  /* 0x000000012e2ec819 */ /* 0x000fe200000006ff */
[----:B------:R-:W-:Y:S01]  /*3860*/  UIADD3 UR6, UR5, 0x3, URZ ;  /* 0x0000000305067890 */ /* 0x000fe2000fffe03f */
[----:B0-----:R-:W-:-:S03]  /*3870*/  @!P4 IMAD R45, R81, c[0x0][0x10], R45 ;  /* 0x00000400512dca24 */ /* 0x001fc600078e022d */
        /* <DEDUP_REMOVED lines=26> */
.L_x_4818:
        /* <DEDUP_REMOVED lines=25> */
.L_x_4821:
[----:B------:R-:W-:Y:S05]  /*3bb0*/  BSYNC B0 ;  /* 0x0000000000007941 */ /* 0x000fea0003800000 */
.L_x_4820:
        /* <DEDUP_REMOVED lines=35> */
.L_x_4815:
[----:B------:R-:W0:Y:S01]  /*3df0*/  S2R R85, SR_TID.X ;  /* 0x0000000000557919 */ /* 0x000e220000002100 */
[----:B------:R-:W-:Y:S02]  /*3e00*/  ISETP.EQ.U32.AND P2, PT, RZ, c[0x0][0x168], PT ;  /* 0x00005a00ff007a0c */ /* 0x000fe40003f42070 */
[----:B------:R-:W-:Y:S01]  /*3e10*/  MOV R44, UR9 ;  /* 0x00000009002c7c02 */ /* 0x000fe20008000f00 */
[----:B------:R1:W-:Y:S01]  /*3e20*/  @!P3 STS.64 [0xb0], R82 ;  /* 0x0000b052ff00b388 */ /* 0x0003e20000000a00 */
[----:B------:R-:W-:Y:S02]  /*3e30*/  IADD3 R81, R74, UR14, RZ ;  /* 0x0000000e4a517c10 */ /* 0x000fe4000fffe0ff */
[----:B0-----:R-:W-:-:S04]  /*3e40*/  LOP3.LUT P1, RZ, R85, UR16, RZ, 0xfc, !PT ;  /* 0x0000001055ff7c12 */ /* 0x001fc8000f82fcff */
[----:B------:R-:W-:-:S13]  /*3e50*/  ISETP.EQ.OR.EX P1, PT, RZ, c[0x0][0x16c], P1, P2 ;  /* 0x00005b00ff007a0c */ /* 0x000fda0000f22720 */
[----:B------:R-:W-:Y:S01]  /*3e60*/  @!P1 MOV R45, 0x8 ;  /* 0x00000008002d9802 */ /* 0x000fe20000000f00 */
[----:B------:R-:W-:Y:S01]  /*3e70*/  @!P1 FMUL.FTZ R47, R83, c[0x0][0x1f4] ;  /* 0x00007d00532f9a20 */ /* 0x000fe20000410000 */
[----:B-1----:R-:W-:Y:S01]  /*3e80*/  HFMA2.MMA R83, -RZ, RZ, 0, 1.1920928955078125e-07 ;  /* 0x00000002ff537435 */ /* 0x002fe200000001ff */
        /* <DEDUP_REMOVED lines=19> */
[----:B0-----:R-:W-:Y:S02]  /*3fc0*/  FADD.FTZ R44, R28, -UR5 ;  /* 0x800000051c2c7e21 */ /* 0x001fe40008010000 */
[----:B------:R-:W-:-:S08]  /*3fd0*/  FADD.FTZ R45, R29, -UR5 ;  /* 0x800000051d2d7e21 */ /* 0x000fd00008010000 */
[----:B------:R-:W-:Y:S01]  /*3fe0*/  VOTEU.ANY UP0, P1 ;  /* 0x00000000003f7886 */ /* 0x000fe20000800100 */
[----:B------:R-:W-:-:S13]  /*3ff0*/  PLOP3.LUT P1, PT, PT, PT, UP0, 0x80, 0x0 ;  /* 0x000000000000781c */ /* 0x000fda0003f2f008 */
        /* <DEDUP_REMOVED lines=23> */
.L_x_4822:
        /* <DEDUP_REMOVED lines=12> */
.L_x_4824:
[----:B------:R-:W-:Y:S05]  /*4230*/  BSYNC B0 ;  /* 0x0000000000007941 */ /* 0x000fea0003800000 */
.L_x_4823:
[----:B0-----:R-:W-:Y:S01]  /*4240*/  IADD3 R45, R0, 0x10, RZ ;  /* 0x00000010002d7810 */ /* 0x001fe20007ffe0ff */
        /* <DEDUP_REMOVED lines=22> */
.L_x_4825:
        /* <DEDUP_REMOVED lines=11> */
.L_x_4827:
[----:B------:R-:W-:Y:S05]  /*4460*/  BSYNC B0 ;  /* 0x0000000000007941 */ /* 0x000fea0003800000 */
.L_x_4826:
        /* <DEDUP_REMOVED lines=23> */
.L_x_4828:
        /* <DEDUP_REMOVED lines=11> */
.L_x_4830:
[----:B------:R-:W-:Y:S05]  /*4690*/  BSYNC B0 ;  /* 0x0000000000007941 */ /* 0x000fea0003800000 */
.L_x_4829:
[----:B0-----:R-:W-:Y:S01]  /*46a0*/  FADD.FTZ R7, R11, -UR5 ;  /* 0x800000050b077e21 */ /* 0x001fe20008010000 */
[----:B------:R-:W-:Y:S01]  /*46b0*/  IADD3 R8, R0, 0x40, RZ ;  /* 0x0000004000087810 */ /* 0x000fe20007ffe0ff */
[----:B------:R-:W-:Y:S01]  /*46c0*/  FADD.FTZ R6, R10, -UR5 ;  /* 0x800000050a067e21 */ /* 0x000fe20008010000 */
[C---:B------:R-:W-:Y:S01]  /*46d0*/  IADD3 R11, R0.reuse, 0x30, RZ ;  /* 0x00000030000b7810 */ /* 0x040fe20007ffe0ff */
[----:B------:R-:W-:Y:S01]  /*46e0*/  FMUL.FTZ R7, R7, UR6 ;  /* 0x0000000607077c20 */ /* 0x000fe20008410000 */
[----:B------:R-:W-:Y:S01]  /*46f0*/  IADD3 R82, R0, 0x50, RZ ;  /* 0x0000005000527810 */ /* 0x000fe20007ffe0ff */
        /* <DEDUP_REMOVED lines=10> */
[----:B------:R-:W-:Y:S02]  /*47a0*/  IADD3 R83, R0, 0x50, RZ ;  /* 0x0000005000537810 */ /* 0x000fe40007ffe0ff */
[----:B------:R-:W-:Y:S02]  /*47b0*/  ISETP.GE.U32.AND P1, PT, R8, c[0x0][0x1c8], PT ;  /* 0x0000720008007a0c */ /* 0x000fe40003f26070 */
[----:B------:R-:W-:Y:S02]  /*47c0*/  ISETP.GE.U32.AND P6, PT, R11, c[0x0][0x1c8], PT ;  /* 0x000072000b007a0c */ /* 0x000fe40003fc6070 */
[----:B------:R-:W-:Y:S02]  /*47d0*/  SHF.R.S32.HI R9, RZ, 0x1f, R9 ;  /* 0x0000001fff097819 */ /* 0x000fe40000011409 */
        /* <DEDUP_REMOVED lines=11> */
[----:B------:R-:W-:Y:S02]  /*4890*/  ISETP.GE.AND.EX P4, PT, R45, c[0x0][0x1cc], PT, P4 ;  /* 0x000073002d007a0c */ /* 0x000fe40003f86340 */
[C---:B------:R-:W-:Y:S02]  /*48a0*/  ISETP.GT.U32.OR P6, PT, R85.reuse, 0x22f, P6 ;  /* 0x0000022f5500780c */ /* 0x040fe400037c4470 */
[----:B------:R-:W-:-:S02]  /*48b0*/  ISETP.GT.U32.OR P1, PT, R85, 0x22f, P1 ;  /* 0x0000022f5500780c */ /* 0x000fc40000f24470 */
        /* <DEDUP_REMOVED lines=14> */
.L_x_4831:
        /* <DEDUP_REMOVED lines=11> */
.L_x_4833:
[----:B------:R-:W-:Y:S05]  /*4a50*/  BSYNC B0 ;  /* 0x0000000000007941 */ /* 0x000fea0003800000 */
.L_x_4832:
        /* <DEDUP_REMOVED lines=17> */
.L_x_4834:
[----:B------:R-:W-:Y:S01]  /*4b70*/  BSSY B0, `(.L_x_4835) ;  /* 0x000000e000007945 */ /* 0x000fe20003800000 */
[----:B------:R-:W-:Y:S05]  /*4b80*/  @P1 BRA `(.L_x_4836) ;  /* 0x000000c000001947 */ /* 0x000fea0003800000 */
[C---:B------:R-:W-:Y:S02]  /*4b90*/  IADD3 R8, R0.reuse, 0x40, RZ ;  /* 0x0000004000087810 */ /* 0x040fe40007ffe0ff */
[----:B------:R-:W-:Y:S02]  /*4ba0*/  IADD3 R11, R0, 0x40, RZ ;  /* 0x00000040000b7810 */ /* 0x000fe40007ffe0ff */
        /* <DEDUP_REMOVED lines=10> */
.L_x_4836:
[----:B------:R-:W-:Y:S05]  /*4c50*/  BSYNC B0 ;  /* 0x0000000000007941 */ /* 0x000fea0003800000 */
.L_x_4835:
        /* <DEDUP_REMOVED lines=17> */
.L_x_4837:
        /* <DEDUP_REMOVED lines=11> */
.L_x_4839:
[----:B------:R-:W-:Y:S05]  /*4e20*/  BSYNC B0 ;  /* 0x0000000000007941 */ /* 0x000fea0003800000 */
.L_x_4838:
        /* <DEDUP_REMOVED lines=17> */
.L_x_4840:
        /* <DEDUP_REMOVED lines=11> */
.L_x_4842:
[----:B------:R-:W-:Y:S05]  /*4ff0*/  BSYNC B0 ;  /* 0x0000000000007941 */ /* 0x000fea0003800000 */
.L_x_4841:
        /* <DEDUP_REMOVED lines=17> */
.L_x_4843:
        /* <DEDUP_REMOVED lines=11> */
.L_x_4845:
[----:B------:R-:W-:Y:S05]  /*51c0*/  BSYNC B0 ;  /* 0x0000000000007941 */ /* 0x000fea0003800000 */
.L_x_4844:
        /* <DEDUP_REMOVED lines=47> */
.L_x_4846:
        /* <DEDUP_REMOVED lines=11> */
.L_x_4848:
[----:B------:R-:W-:Y:S05]  /*5570*/  BSYNC B0 ;  /* 0x0000000000007941 */ /* 0x000fea0003800000 */
.L_x_4847:
        /* <DEDUP_REMOVED lines=17> */
.L_x_4849:
        /* <DEDUP_REMOVED lines=11> */
.L_x_4851:
[----:B------:R-:W-:Y:S05]  /*5740*/  BSYNC B0 ;  /* 0x0000000000007941 */ /* 0x000fea0003800000 */
.L_x_4850:
        /* <DEDUP_REMOVED lines=17> */
.L_x_4852:
        /* <DEDUP_REMOVED lines=11> */
.L_x_4854:
[----:B------:R-:W-:Y:S05]  /*5910*/  BSYNC B0 ;  /* 0x0000000000007941 */ /* 0x000fea0003800000 */
.L_x_4853:
        /* <DEDUP_REMOVED lines=17> */
.L_x_4855:
        /* <DEDUP_REMOVED lines=11> */
.L_x_4857:
[----:B------:R-:W-:Y:S05]  /*5ae0*/  BSYNC B0 ;  /* 0x0000000000007941 */ /* 0x000fea0003800000 */
.L_x_4856:
        /* <DEDUP_REMOVED lines=17> */
.L_x_4858:
        /* <DEDUP_REMOVED lines=11> */
.L_x_4860:
[----:B------:R-:W-:Y:S05]  /*5cb0*/  BSYNC B0 ;  /* 0x0000000000007941 */ /* 0x000fea0003800000 */
.L_x_4859:
        /* <DEDUP_REMOVED lines=47> */
.L_x_4861:
        /* <DEDUP_REMOVED lines=11> */
.L_x_4863:
[----:B------:R-:W-:Y:S05]  /*6060*/  BSYNC B0 ;  /* 0x0000000000007941 */ /* 0x000fea0003800000 */
.L_x_4862:
        /* <DEDUP_REMOVED lines=17> */
.L_x_4864:
        /* <DEDUP_REMOVED lines=11> */
.L_x_4866:
[----:B------:R-:W-:Y:S05]  /*6230*/  BSYNC B0 ;  /* 0x0000000000007941 */ /* 0x000fea0003800000 */
.L_x_4865:
        /* <DEDUP_REMOVED lines=17> */
.L_x_4867:
        /* <DEDUP_REMOVED lines=11> */
.L_x_4869:
[----:B------:R-:W-:Y:S05]  /*6400*/  BSYNC B0 ;  /* 0x0000000000007941 */ /* 0x000fea0003800000 */
.L_x_4868:
        /* <DEDUP_REMOVED lines=17> */
.L_x_4870:
        /* <DEDUP_REMOVED lines=11> */
.L_x_4872:
[----:B------:R-:W-:Y:S05]  /*65d0*/  BSYNC B0 ;  /* 0x0000000000007941 */ /* 0x000fea0003800000 */
.L_x_4871:
[----:B------:R-:W-:Y:S02]  /*65e0*/  FMUL.FTZ R40, R40, UR6 ;  /* 0x0000000628287c20 */ /* 0x000fe40008410000 */
[----:B------:R-:W-:Y:S02]  /*65f0*/  FMUL.FTZ R41, R41, UR6 ;  /* 0x0000000629297c20 */ /* 0x000fe40008410000 */
[----:B------:R-:W-:Y:S02]  /*6600*/  FADD.FTZ R42, R42, -UR5 ;  /* 0x800000052a2a7e21 */ /* 0x000fe40008010000 */
[----:B------:R-:W-:Y:S02]  /*6610*/  FADD.FTZ R43, R43, -UR5 ;  /* 0x800000052b2b7e21 */ /* 0x000fe40008010000 */
        /* <DEDUP_REMOVED lines=13> */
.L_x_4873:
        /* <DEDUP_REMOVED lines=11> */
.L_x_4875:
[----:B------:R-:W-:Y:S05]  /*67a0*/  BSYNC B0 ;  /* 0x0000000000007941 */ /* 0x000fea0003800000 */
.L_x_4874:
[----:B------:R-:W-:Y:S01]  /*67b0*/  ISETP.GE.U32.AND P6, PT, R93, c[0x0][0x1c8], PT ;  /* 0x000072005d007a0c */ /* 0x000fe20003fc6070 */
[----:B------:R-:W-:Y:S01]  /*67c0*/  FMUL.FTZ R42, R42, UR6 ;  /* 0x000000062a2a7c20 */ /* 0x000fe20008410000 */
[----:B------:R-:W-:Y:S01]  /*67d0*/  ISETP.GE.U32.AND P1, PT, R92, c[0x0][0x1c8], PT ;  /* 0x000072005c007a0c */ /* 0x000fe20003f26070 */
[----:B------:R-:W-:Y:S01]  /*67e0*/  FMUL.FTZ R43, R43, UR6 ;  /* 0x000000062b2b7c20 */ /* 0x000fe20008410000 */
[----:B------:R-:W-:Y:S01]  /*67f0*/  SHF.R.S32.HI R17, RZ, 0x1f, R93 ;  /* 0x0000001fff117819 */ /* 0x000fe2000001145d */
[----:B------:R-:W-:Y:S01]  /*6800*/  FADD.FTZ R48, R48, -UR5 ;  /* 0x8000000530307e21 */ /* 0x000fe20008010000 */
[----:B------:R-:W-:Y:S01]  /*6810*/  ISETP.GE.U32.AND P2, PT, R91, c[0x0][0x1c8], PT ;  /* 0x000072005b007a0c */ /* 0x000fe20003f46070 */
[----:B------:R-:W-:Y:S01]  /*6820*/  FADD.FTZ R49, R49, -UR5 ;  /* 0x8000000531317e21 */ /* 0x000fe20008010000 */
[----:B------:R-:W-:Y:S01]  /*6830*/  ISETP.GE.U32.AND P3, PT, R90, c[0x0][0x1c8], PT ;  /* 0x000072005a007a0c */ /* 0x000fe20003f66070 */
[----:B0-----:R-:W-:Y:S01]  /*6840*/  FFMA.FTZ R6, R28, R42, R81 ;  /* 0x0000002a1c067223 */ /* 0x001fe20000010051 */
        /* <DEDUP_REMOVED lines=27> */
.L_x_4876:
        /* <DEDUP_REMOVED lines=11> */
.L_x_4878:
[----:B------:R-:W-:Y:S05]  /*6ab0*/  BSYNC B0 ;  /* 0x0000000000007941 */ /* 0x000fea0003800000 */
.L_x_4877:
        /* <DEDUP_REMOVED lines=17> */
.L_x_4879:
        /* <DEDUP_REMOVED lines=11> */
.L_x_4881:
[----:B------:R-:W-:Y:S05]  /*6c80*/  BSYNC B0 ;  /* 0x0000000000007941 */ /* 0x000fea0003800000 */
.L_x_4880:
        /* <DEDUP_REMOVED lines=17> */
.L_x_4882:
        /* <DEDUP_REMOVED lines=11> */
.L_x_4884:
[----:B------:R-:W-:Y:S05]  /*6e50*/  BSYNC B0 ;  /* 0x0000000000007941 */ /* 0x000fea0003800000 */
.L_x_4883:
        /* <DEDUP_REMOVED lines=17> */
.L_x_4885:
        /* <DEDUP_REMOVED lines=11> */
.L_x_4887:
[----:B------:R-:W-:Y:S05]  /*7020*/  BSYNC B0 ;  /* 0x0000000000007941 */ /* 0x000fea0003800000 */
.L_x_4886:
        /* <DEDUP_REMOVED lines=17> */
.L_x_4888:
        /* <DEDUP_REMOVED lines=11> */
.L_x_4890:
[----:B------:R-:W-:Y:S05]  /*71f0*/  BSYNC B0 ;  /* 0x0000000000007941 */ /* 0x000fea0003800000 */
.L_x_4889:
        /* <DEDUP_REMOVED lines=37> */
.L_x_4891:
        /* <DEDUP_REMOVED lines=11> */
.L_x_4893:
[----:B------:R-:W-:Y:S05]  /*7500*/  BSYNC B0 ;  /* 0x0000000000007941 */ /* 0x000fea0003800000 */
.L_x_4892:
        /* <DEDUP_REMOVED lines=17> */
.L_x_4894:
        /* <DEDUP_REMOVED lines=11> */
.L_x_4896:
[----:B------:R-:W-:Y:S05]  /*76d0*/  BSYNC B0 ;  /* 0x0000000000007941 */ /* 0x000fea0003800000 */
.L_x_4895:
        /* <DEDUP_REMOVED lines=17> */
.L_x_4897:
        /* <DEDUP_REMOVED lines=11> */
.L_x_4899:
[----:B------:R-:W-:Y:S05]  /*78a0*/  BSYNC B0 ;  /* 0x0000000000007941 */ /* 0x000fea0003800000 */
.L_x_4898:
        /* <DEDUP_REMOVED lines=17> */
.L_x_4900:
        /* <DEDUP_REMOVED lines=11> */
.L_x_4902:
[----:B------:R-:W-:Y:S05]  /*7a70*/  BSYNC B0 ;  /* 0x0000000000007941 */ /* 0x000fea0003800000 */
.L_x_4901:
        /* <DEDUP_REMOVED lines=17> */
.L_x_4903:
        /* <DEDUP_REMOVED lines=11> */
.L_x_4905:
[----:B------:R-:W-:Y:S05]  /*7c40*/  BSYNC B0 ;  /* 0x0000000000007941 */ /* 0x000fea0003800000 */
.L_x_4904:
        /* <DEDUP_REMOVED lines=8> */
[----:B------:R-:W-:Y:S01]  /*7cd0*/  ISETP.GE.U32.AND P4, PT, R76, c[0x0][0x1c8], PT ;  /* 0x000072004c007a0c */ /* 0x000fe20003f86070 */
[----:B------:R-:W-:Y:S01]  /*7ce0*/  FMUL.FTZ R68, R68, UR6 ;  /* 0x0000000644447c20 */ /* 0x000fe20008410000 */
[----:B------:R-:W-:Y:S01]  /*7cf0*/  ISETP.GE.U32.AND P3, PT, R75, c[0x0][0x1c8], PT ;  /* 0x000072004b007a0c */ /* 0x000fe20003f66070 */
[----:B------:R-:W-:Y:S01]  /*7d00*/  FMUL.FTZ R69, R69, UR6 ;  /* 0x0000000645457c20 */ /* 0x000fe20008410000 */
[----:B------:R-:W-:Y:S01]  /*7d10*/  SHF.R.S32.HI R14, RZ, 0x1f, R76 ;  /* 0x0000001fff0e7819 */ /* 0x000fe2000001144c */
[----:B0-----:R-:W-:Y:S01]  /*7d20*/  FFMA.FTZ R6, R28, R66, R81 ;  /* 0x000000421c067223 */ /* 0x001fe20000010051 */
[----:B------:R-:W-:Y:S01]  /*7d30*/  SHF.R.S32.HI R13, RZ, 0x1f, R75 ;  /* 0x0000001fff0d7819 */ /* 0x000fe2000001144b */
[----:B------:R-:W-:Y:S01]  /*7d40*/  FFMA.FTZ R7, R29, R67, R84 ;  /* 0x000000431d077223 */ /* 0x000fe20000010054 */
[----:B------:R-:W-:-:S02]  /*7d50*/  ISETP.GE.AND.EX P1, PT, R16, c[0x0][0x1cc], PT, P1 ;  /* 0x0000730010007a0c */ /* 0x000fc40003f26310 */
[----:B------:R-:W-:Y:S02]  /*7d60*/  ISETP.GE.AND.EX P2, PT, R15, c[0x0][0x1cc], PT, P2 ;  /* 0x000073000f007a0c */ /* 0x000fe40003f46320 */
[----:B------:R-:W-:Y:S02]  /*7d70*/  ISETP.GE.AND.EX P4, PT, R14, c[0x0][0x1cc], PT, P4 ;  /* 0x000073000e007a0c */ /* 0x000fe40003f86340 */
[----:B------:R-:W-:Y:S02]  /*7d80*/  ISETP.GE.AND.EX P3, PT, R13, c[0x0][0x1cc], PT, P3 ;  /* 0x000073000d007a0c */ /* 0x000fe40003f66330 */
[C---:B------:R-:W-:Y:S02]  /*7d90*/  ISETP.GT.U32.OR P1, PT, R85.reuse, 0x22f, P1 ;  /* 0x0000022f5500780c */ /* 0x040fe40000f24470 */
[----:B------:R-:W-:Y:S01]  /*7da0*/  ISETP.GT.U32.OR P2, PT, R85, 0x22f, P2 ;  /* 0x0000022f5500780c */ /* 0x000fe20001744470 */
[----:B------:R-:W-:Y:S09]  /*7db0*/  @!P5 BRA `(.L_x_4906) ;  /* 0x000000a00000d947 */ /* 0x000ff20003800000 */
        /* <DEDUP_REMOVED lines=10> */
.L_x_4906:
        /* <DEDUP_REMOVED lines=11> */
.L_x_4908:
[----:B------:R-:W-:Y:S05]  /*7f10*/  BSYNC B0 ;  /* 0x0000000000007941 */ /* 0x000fea0003800000 */
.L_x_4907:
        /* <DEDUP_REMOVED lines=13> */
.L_x_4909:
        /* <DEDUP_REMOVED lines=11> */
.L_x_4911:
[----:B------:R-:W-:Y:S05]  /*80a0*/  BSYNC B0 ;  /* 0x0000000000007941 */ /* 0x000fea0003800000 */
.L_x_4910:
[----:B------:R-:W-:Y:S01]  /*80b0*/  FADD.FTZ R70, R70, -UR5 ;  /* 0x8000000546467e21 */ /* 0x000fe20008010000 */
[----:B------:R-:W-:Y:S01]  /*80c0*/  ISETP.GT.U32.OR P4, PT, R85, 0x22f, P4 ;  /* 0x0000022f5500780c */ /* 0x000fe20002784470 */
[----:B------:R-:W-:Y:S01]  /*80d0*/  FADD.FTZ R71, R71, -UR5 ;  /* 0x8000000547477e21 */ /* 0x000fe20008010000 */
[----:B------:R-:W-:Y:S01]  /*80e0*/  ISETP.GT.U32.OR P3, PT, R85, 0x22f, P3 ;  /* 0x0000022f5500780c */ /* 0x000fe20001f64470 */
[----:B------:R-:W-:Y:S02]  /*80f0*/  FADD.FTZ R72, R72, -UR5 ;  /* 0x8000000548487e21 */ /* 0x000fe40008010000 */
[----:B------:R-:W-:Y:S02]  /*8100*/  FADD.FTZ R73, R73, -UR5 ;  /* 0x8000000549497e21 */ /* 0x000fe40008010000 */
[----:B------:R-:W-:Y:S02]  /*8110*/  FMUL.FTZ R70, R70, UR6 ;  /* 0x0000000646467c20 */ /* 0x000fe40008410000 */
[----:B------:R-:W-:-:S02]  /*8120*/  FMUL.FTZ R71, R71, UR6 ;  /* 0x0000000647477c20 */ /* 0x000fc40008410000 */
[----:B------:R-:W-:Y:S02]  /*8130*/  FMUL.FTZ R72, R72, UR6 ;  /* 0x0000000648487c20 */ /* 0x000fe40008410000 */
[----:B------:R-:W-:Y:S02]  /*8140*/  FMUL.FTZ R73, R73, UR6 ;  /* 0x0000000649497c20 */ /* 0x000fe40008410000 */
        /* <DEDUP_REMOVED lines=13> */
.L_x_4912:
        /* <DEDUP_REMOVED lines=11> */
.L_x_4914:
[----:B------:R-:W-:Y:S05]  /*82d0*/  BSYNC B0 ;  /* 0x0000000000007941 */ /* 0x000fea0003800000 */
.L_x_4913:
        /* <DEDUP_REMOVED lines=13> */
.L_x_4915:
        /* <DEDUP_REMOVED lines=10> */
.L_x_4917:
[----:B------:R-:W-:Y:S05]  /*8450*/  BSYNC B0 ;  /* 0x0000000000007941 */ /* 0x000fea0003800000 */
.L_x_4916:
[----:B------:R-:W-:Y:S02]  /*8460*/  ULDC UR5, c[0x0][0x10] ;  /* 0x0000040000057ab9 */ /* 0x000fe40000000800 */
[----:B------:R-:W-:Y:S02]  /*8470*/  UIADD3 UR9, UR9, UR5, URZ ;  /* 0x0000000509097290 */ /* 0x000fe4000fffe03f */
[----:B------:R-:W-:Y:S02]  /*8480*/  UIADD3 UR4, UR4, 0x1, URZ ;  /* 0x0000000104047890 */ /* 0x000fe4000fffe03f */
[----:B------:R-:W-:-:S06]  /*8490*/  UISETP.GE.AND UP0, UPT, UR9, UR8, UPT ;  /* 0x000000080900728c */ /* 0x000fcc000bf06270 */
[----:B------:R-:W-:-:S13]  /*84a0*/  PLOP3.LUT P1, PT, PT, PT, UP0, 0x80, 0x0 ;  /* 0x000000000000781c */ /* 0x000fda0003f2f008 */
[----:B------:R-:W-:Y:S01]  /*84b0*/  @P1 CALL.REL.NOINC `(.L_x_4918) ;  /* 0x0000001000001944 */ /* 0x000fe20003c00000 */
[----:B------:R-:W-:Y:S05]  /*84c0*/  BRA `(.L_x_4919) ;  /* 0xffff7ee000007947 */ /* 0x000fea000383ffff */
.L_x_4918:
[----:B------:R-:W-:Y:S05]  /*84d0*/  EXIT ;  /* 0x000000000000794d */ /* 0x000fea0003800000 */
.L_x_4920:
        /* <DEDUP_REMOVED lines=10> */
.L_x_5217:


//--------------------- .text._Z35group_norm_nhwc_fwd_one_pass_kernelI11Fp32IOFp16WLi64ELi70ELi560EEv26Group_norm_nhwc_fwd_params --------------------------
	.section	.text._Z35group_norm_nhwc_fwd_one_pass_kernelI11Fp32IOFp16WLi64ELi70ELi560EEv26Group_norm_nhwc_fwd_params,"ax",@progbits
	.sectioninfo	@"SHI_REGISTERS=53"
	.align	128
        .global         _Z35group_norm_nhwc_fwd_one_pass_kernelI11Fp32IOFp16WLi64ELi70ELi560EEv26Group_norm_nhwc_fwd_params
        .type           _Z35group_norm_nhwc_fwd_one_pass_kernelI11Fp32IOFp16WLi64ELi70ELi560EEv26Group_norm_nhwc_fwd_params,@function
        .size           _Z35group_norm_nhwc_fwd_one_pass_kernelI11Fp32IOFp16WLi64ELi70ELi560EEv26Group_norm_nhwc_fwd_params,(.L_x_5218 - _Z35group_norm_nhwc_fwd_one_pass_kernelI11Fp32IOFp16WLi64ELi70ELi560EEv26Group_norm_nhwc_fwd_params)
        .other          _Z35group_norm_nhwc_fwd_one_pass_kernelI11Fp32IOFp16WLi64ELi70ELi560EEv26Group_norm_nhwc_fwd_params,@"STO_CUDA_ENTRY STV_DEFAULT"
_Z35group_norm_nhwc_fwd_one_pass_kernelI11Fp32IOFp16WLi64ELi70ELi560EEv26Group_norm_nhwc_fwd_params:
.text._Z35group_norm_nhwc_fwd_one_pass_kernelI11Fp32IOFp16WLi64ELi70ELi560EEv26Group_norm_nhwc_fwd_params:
        /* <DEDUP_REMOVED lines=30> */
.L_x_4943:
        /* <DEDUP_REMOVED lines=190> */
.L_x_4922:
[----:B------:R-:W-:Y:S05]  /*0dc0*/  BSYNC B0 ;  /* 0x0000000000007941 */ /* 0x000fea0003800000 */
.L_x_4921:
        /* <DEDUP_REMOVED lines=25> */
.L_x_4925:
[----:B------:R-:W2:Y:S01]  /*0f60*/  LDG.E.STRONG.GPU R14, [R12.64] ;  /* 0x000000060c0e7981 */ /* 0x000ea2000c1ef900 */
[----:B------:R-:W-:Y:S01]  /*0f70*/  YIELD ;  /* 0x0000000000007946 */ /* 0x000fe20003800000 */
[----:B--2---:R-:W-:Y:S01]  /*0f80*/  ISETP.NE.AND P1, PT, R14, R15, PT ;  /* 0x0000000f0e00720c */ /* 0x004fe20003f25270 */
[----:B------:R-:W-:-:S12]  /*0f90*/  CCTL.IVALL ;  /* 0x00000000ff00798f */ /* 0x000fd80002000000 */
[----:B------:R-:W-:Y:S05]  /*0fa0*/  @P1 BRA `(.L_x_4925) ;  /* 0xffffffb000001947 */ /* 0x000fea000383ffff */
.L_x_4924:
        /* <DEDUP_REMOVED lines=13> */
.L_x_4927:
        /* <DEDUP_REMOVED lines=59> */
.L_x_4926:
        /* <DEDUP_REMOVED lines=17> */
.L_x_4929:
[----:B------:R-:W-:Y:S05]  /*1540*/  BSYNC B0 ;  /* 0x0000000000007941 */ /* 0x000fea0003800000 */
.L_x_4928:
        /* <DEDUP_REMOVED lines=30> */
.L_x_4923:
        /* <DEDUP_REMOVED lines=15> */
[----:B------:R2:W4:Y:S04]  /*1820*/  LDG.E.U16 R25, [R18.64+0x2] ;  /* 0x0000020612197981 */ /* 0x000528000c1e1500 */
[----:B------:R5:W4:Y:S04]  /*1830*/  LDG.E.U16 R26, [R20.64] ;  /* 0x00000006141a7981 */ /* 0x000b28000c1e1500 */
[----:B------:R5:W4:Y:S01]  /*1840*/  LDG.E.U16 R27, [R20.64+0x2] ;  /* 0x00000206141b7981 */ /* 0x000b22000c1e1500 */
[----:B-1----:R-:W-:-:S02]  /*1850*/  MOV R12, 0x3f800000 ;  /* 0x3f800000000c7802 */ /* 0x002fc40000000f00 */
[----:B------:R-:W-:Y:S01]  /*1860*/  ISETP.NE.AND P4, PT, RZ, UR5, PT ;  /* 0x00000005ff007c0c */ /* 0x000fe2000bf85270 */
[----:B------:R-:W1:Y:S01]  /*1870*/  LDS.64 R22, [0xb0] ;  /* 0x0000b000ff167984 */ /* 0x000e620000000a00 */
[----:B------:R-:W-:Y:S02]  /*1880*/  ISETP.GE.U32.AND P2, PT, R7, c[0x0][0x1c8], PT ;  /* 0x0000720007007a0c */ /* 0x000fe40003f46070 */
[----:B------:R-:W-:Y:S02]  /*1890*/  ISETP.GE.U32.AND P3, PT, R36, c[0x0][0x1c8], PT ;  /* 0x0000720024007a0c */ /* 0x000fe40003f66070 */
[----:B------:R-:W-:Y:S02]  /*18a0*/  ISETP.GE.AND.EX P2, PT, R38, c[0x0][0x1cc], PT, P2 ;  /* 0x0000730026007a0c */ /* 0x000fe40003f46320 */
[----:B------:R-:W-:Y:S02]  /*18b0*/  ISETP.GE.AND.EX P3, PT, R40, c[0x0][0x1cc], PT, P3 ;  /* 0x0000730028007a0c */ /* 0x000fe40003f66330 */
[----:B------:R-:W-:-:S02]  /*18c0*/  ISETP.GT.U32.OR P2, PT, R0, 0x22f, P2 ;  /* 0x0000022f0000780c */ /* 0x000fc40001744470 */
[----:B------:R-:W-:Y:S01]  /*18d0*/  ISETP.GT.U32.OR P3, PT, R0, 0x22f, P3 ;  /* 0x0000022f0000780c */ /* 0x000fe20001f64470 */
[----:B-1----:R-:W-:-:S04]  /*18e0*/  FMUL.FTZ R22, R22, c[0x0][0x1f4] ;  /* 0x00007d0016167a20 */ /* 0x002fc80000410000 */
[C---:B------:R-:W-:Y:S02]  /*18f0*/  FMUL.FTZ R28, R22.reuse, R22 ;  /* 0x00000016161c7220 */ /* 0x040fe40000410000 */
[C---:B------:R-:W-:Y:S02]  /*1900*/  FADD.FTZ R13, -R22.reuse, R8 ;  /* 0x00000008160d7221 */ /* 0x040fe40000010100 */
[----:B------:R-:W-:Y:S02]  /*1910*/  FFMA.FTZ R23, R23, c[0x0][0x1f4], -R28 ;  /* 0x00007d0017177a23 */ /* 0x000fe4000001081c */
[C---:B------:R-:W-:Y:S02]  /*1920*/  FADD.FTZ R9, -R22.reuse, R9 ;  /* 0x0000000916097221 */ /* 0x040fe40000010100 */
[C---:B--2---:R-:W-:Y:S01]  /*1930*/  FADD.FTZ R19, -R22.reuse, R10 ;  /* 0x0000000a16137221 */ /* 0x044fe20000010100 */
[----:B------:R-:W-:Y:S01]  /*1940*/  FSETP.GTU.FTZ.AND P1, PT, R23, RZ, PT ;  /* 0x000000ff1700720b */ /* 0x000fe20003f3c000 */
[----:B------:R-:W-:-:S02]  /*1950*/  FADD.FTZ R11, -R22, R11 ;  /* 0x0000000b160b7221 */ /* 0x000fc40000010100 */
[C---:B-----5:R-:W-:Y:S02]  /*1960*/  FADD.FTZ R21, -R22.reuse, R32 ;  /* 0x0000002016157221 */ /* 0x060fe40000010100 */
[C---:B------:R-:W-:Y:S02]  /*1970*/  FADD.FTZ R33, -R22.reuse, R33 ;  /* 0x0000002116217221 */ /* 0x040fe40000010100 */
[C---:B------:R-:W-:Y:S02]  /*1980*/  FADD.FTZ R29, -R22.reuse, R34 ;  /* 0x00000022161d7221 */ /* 0x040fe40000010100 */
[----:B------:R-:W-:-:S04]  /*1990*/  FADD.FTZ R35, -R22, R35 ;  /* 0x0000002316237221 */ /* 0x000fc80000010100 */
[----:B------:R-:W-:-:S04]  /*19a0*/  @P1 FADD.FTZ R23, R23, c[0x0][0x188] ;  /* 0x0000620017171621 */ /* 0x000fc80000010000 */
[----:B------:R-:W1:Y:S01]  /*19b0*/  @P1 MUFU.RSQ R12, R23 ;  /* 0x00000017000c1308 */ /* 0x000e620000001400 */
[----:B------:R-:W-:-:S04]  /*19c0*/  ISETP.GE.U32.AND P1, PT, R6, c[0x0][0x1c8], PT ;  /* 0x0000720006007a0c */ /* 0x000fc80003f26070 */
[----:B------:R-:W-:-:S04]  /*19d0*/  ISETP.GE.AND.EX P1, PT, R37, c[0x0][0x1cc], PT, P1 ;  /* 0x0000730025007a0c */ /* 0x000fc80003f26310 */
[----:B------:R-:W-:Y:S01]  /*19e0*/  ISETP.GT.U32.OR P1, PT, R0, 0x22f, P1 ;  /* 0x0000022f0000780c */ /* 0x000fe20000f24470 */
[-C--:B-1----:R-:W-:Y:S02]  /*19f0*/  FMUL.FTZ R13, R13, R12.reuse ;  /* 0x0000000c0d0d7220 */ /* 0x082fe40000410000 */
[-C--:B------:R-:W-:Y:S02]  /*1a00*/  FMUL.FTZ R9, R9, R12.reuse ;  /* 0x0000000c09097220 */ /* 0x080fe40000410000 */
[-C--:B------:R-:W-:Y:S02]  /*1a10*/  FMUL.FTZ R22, R19, R12.reuse ;  /* 0x0000000c13167220 */ /* 0x080fe40000410000 */
[-C--:B------:R-:W-:Y:S02]  /*1a20*/  FMUL.FTZ R23, R11, R12.reuse ;  /* 0x0000000c0b177220 */ /* 0x080fe40000410000 */
[-C--:B------:R-:W-:Y:S02]  /*1a30*/  FMUL.FTZ R21, R21, R12.reuse ;  /* 0x0000000c15157220 */ /* 0x080fe40000410000 */
[----:B------:R-:W-:-:S02]  /*1a40*/  FMUL.FTZ R20, R33, R12 ;  /* 0x0000000c21147220 */ /* 0x000fc40000410000 */
[-C--:B------:R-:W-:Y:S02]  /*1a50*/  FMUL.FTZ R18, R29, R12.reuse ;  /* 0x0000000c1d127220 */ /* 0x080fe40000410000 */
[----:B------:R-:W-:Y:S01]  /*1a60*/  FMUL.FTZ R19, R35, R12 ;  /* 0x0000000c23137220 */ /* 0x000fe20000410000 */
[----:B---3--:R-:W-:Y:S02]  /*1a70*/  HADD2.F32 R14, -RZ, R24.H0_H0 ;  /* 0x20000018ff0e7230 */ /* 0x008fe40000004100 */
[----:B----4-:R-:W-:Y:S02]  /*1a80*/  HADD2.F32 R15, -RZ, R25.H0_H0 ;  /* 0x20000019ff0f7230 */ /* 0x010fe40000004100 */
[----:B0-----:R-:W-:Y:S02]  /*1a90*/  HADD2.F32 R17, -RZ, R26.H0_H0 ;  /* 0x2000001aff117230 */ /* 0x001fe40000004100 */
        /* <DEDUP_REMOVED lines=14> */
.L_x_4930:
        /* <DEDUP_REMOVED lines=11> */
.L_x_4932:
[----:B------:R-:W-:Y:S05]  /*1c30*/  BSYNC B0 ;  /* 0x0000000000007941 */ /* 0x000fea0003800000 */
.L_x_4931:
        /* <DEDUP_REMOVED lines=13> */
.L_x_4933:
        /* <DEDUP_REMOVED lines=11> */
.L_x_4935:
[----:B------:R-:W-:Y:S05]  /*1dc0*/  BSYNC B0 ;  /* 0x0000000000007941 */ /* 0x000fea0003800000 */
.L_x_4934:
        /* <DEDUP_REMOVED lines=13> */
.L_x_4936:
        /* <DEDUP_REMOVED lines=11> */
.L_x_4938:
[----:B------:R-:W-:Y:S05]  /*1f50*/  BSYNC B0 ;  /* 0x0000000000007941 */ /* 0x000fea0003800000 */
.L_x_4937:
        /* <DEDUP_REMOVED lines=13> */
.L_x_4939:
        /* <DEDUP_REMOVED lines=10> */
.L_x_4941:
[----:B------:R-:W-:Y:S05]  /*20d0*/  BSYNC B0 ;  /* 0x0000000000007941 */ /* 0x000fea0003800000 */
.L_x_4940:
[----:B------:R-:W-:Y:S02]  /*20e0*/  IADD3 R43, R43, c[0x0][0x10], RZ ;  /* 0x000004002b2b7a10 */ /* 0x000fe40007ffe0ff */
[----:B------:R-:W-:Y:S02]  /*20f0*/  IADD3 R5, R5, 0x1, RZ ;  /* 0x0000000105057810 */ /* 0x000fe40007ffe0ff */
[----:B------:R-:W-:-:S13]  /*2100*/  ISETP.GE.AND P1, PT, R43, UR4, PT ;  /* 0x000000042b007c0c */ /* 0x000fda000bf26270 */
[----:B------:R-:W-:Y:S01]  /*2110*/  @P1 CALL.REL.NOINC `(.L_x_4942) ;  /* 0x0000001000001944 */ /* 0x000fe20003c00000 */
[----:B------:R-:W-:Y:S05]  /*2120*/  BRA `(.L_x_4943) ;  /* 0xffffe0b000007947 */ /* 0x000fea000383ffff */
.L_x_4942:
[----:B------:R-:W-:Y:S05]  /*2130*/  EXIT ;  /* 0x000000000000794d */ /* 0x000fea0003800000 */
.L_x_4944:
        /* <DEDUP_REMOVED lines=12> */
.L_x_5218:


//--------------------- .text._Z35group_norm_nhwc_fwd_one_pass_kernelI11Fp32IOFp16WLi128ELi70ELi560EEv26Group_norm_nhwc_fwd_params --------------------------
	.section	.text._Z35group_norm_nhwc_fwd_one_pass_kernelI11Fp32IOFp16WLi128ELi70ELi560EEv26Group_norm_nhwc_fwd_params,"ax",@progbits
	.sectioninfo	@"SHI_REGISTERS=56"
	.align	128
        .global         _Z35group_norm_nhwc_fwd_one_pass_kernelI11Fp32IOFp16WLi128ELi70ELi560EEv26Group_norm_nhwc_fwd_params
        .type           _Z35group_norm_nhwc_fwd_one_pass_kernelI11Fp32IOFp16WLi128ELi70ELi560EEv26Group_norm_nhwc_fwd_params,@function
        .size           _Z35group_norm_nhwc_fwd_one_pass_kernelI11Fp32IOFp16WLi128ELi70ELi560EEv26Group_norm_nhwc_fwd_params,(.L_x_5219 - _Z35group_norm_nhwc_fwd_one_pass_kernelI11Fp32IOFp16WLi128ELi70ELi560EEv26Group_norm_nhwc_fwd_params)
        .other          _Z35group_norm_nhwc_fwd_one_pass_kernelI11Fp32IOFp16WLi128ELi70ELi560EEv26Group_norm_nhwc_fwd_params,@"STO_CUDA_ENTRY STV_DEFAULT"
_Z35group_norm_nhwc_fwd_one_pass_kernelI11Fp32IOFp16WLi128ELi70ELi560EEv26Group_norm_nhwc_fwd_params:
.text._Z35group_norm_nhwc_fwd_one_pass_kernelI11Fp32IOFp16WLi128ELi70ELi560EEv26Group_norm_nhwc_fwd_params:
        /* <DEDUP_REMOVED lines=34> */
.L_x_4979:
        /* <DEDUP_REMOVED lines=265> */
.L_x_4946:
[----:B------:R-:W-:Y:S05]  /*12b0*/  BSYNC B0 ;  /* 0x0000000000007941 */ /* 0x000fea0003800000 */
.L_x_4945:
        /* <DEDUP_REMOVED lines=25> */
.L_x_4949:
[----:B------:R-:W2:Y:S01]  /*1450*/  LDG.E.STRONG.GPU R24, [R22.64] ;  /* 0x0000000616187981 */ /* 0x000ea2000c1ef900 */
[----:B------:R-:W-:Y:S01]  /*1460*/  YIELD ;  /* 0x0000000000007946 */ /* 0x000fe20003800000 */
[----:B--2---:R-:W-:Y:S01]  /*1470*/  ISETP.NE.AND P1, PT, R24, R27, PT ;  /* 0x0000001b1800720c */ /* 0x004fe20003f25270 */
[----:B------:R-:W-:-:S12]  /*1480*/  CCTL.IVALL ;  /* 0x00000000ff00798f */ /* 0x000fd80002000000 */
[----:B------:R-:W-:Y:S05]  /*1490*/  @P1 BRA `(.L_x_4949) ;  /* 0xffffffb000001947 */ /* 0x000fea000383ffff */
.L_x_4948:
        /* <DEDUP_REMOVED lines=11> */
.L_x_4951:
        /* <DEDUP_REMOVED lines=59> */
.L_x_4950:
        /* <DEDUP_REMOVED lines=19> */
.L_x_4953:
[----:B------:R-:W-:Y:S05]  /*1a30*/  BSYNC B0 ;  /* 0x0000000000007941 */ /* 0x000fea0003800000 */
.L_x_4952:
        /* <DEDUP_REMOVED lines=30> */
.L_x_4947:
        /* <DEDUP_REMOVED lines=31> */
[----:B--2---:R-:W-:Y:S02]  /*1e10*/  HADD2.F32 R23, -RZ, R23.H0_H0 ;  /* 0x20000017ff177230 */ /* 0x004fe40000004100 */
[----:B---3--:R-:W-:Y:S02]  /*1e20*/  HADD2.F32 R22, -RZ, R22.H0_H0 ;  /* 0x20000016ff167230 */ /* 0x008fe40000004100 */
[----:B----4-:R-:W-:Y:S02]  /*1e30*/  HADD2.F32 R21, -RZ, R26.H0_H0 ;  /* 0x2000001aff157230 */ /* 0x010fe40000004100 */
[----:B-----5:R-:W-:-:S03]  /*1e40*/  HADD2.F32 R20, -RZ, R27.H0_H0 ;  /* 0x2000001bff147230 */ /* 0x020fc60000004100 */
        /* <DEDUP_REMOVED lines=13> */
.L_x_4954:
        /* <DEDUP_REMOVED lines=11> */
.L_x_4956:
[----:B------:R-:W-:Y:S05]  /*1fd0*/  BSYNC B0 ;  /* 0x0000000000007941 */ /* 0x000fea0003800000 */
.L_x_4955:
        /* <DEDUP_REMOVED lines=37> */
.L_x_4957:
        /* <DEDUP_REMOVED lines=11> */
.L_x_4959:
[----:B------:R-:W-:Y:S05]  /*22e0*/  BSYNC B0 ;  /* 0x0000000000007941 */ /* 0x000fea0003800000 */
.L_x_4958:
        /* <DEDUP_REMOVED lines=13> */
.L_x_4960:
        /* <DEDUP_REMOVED lines=11> */
.L_x_4962:
[----:B------:R-:W-:Y:S05]  /*2470*/  BSYNC B0 ;  /* 0x0000000000007941 */ /* 0x000fea0003800000 */
.L_x_4961:
        /* <DEDUP_REMOVED lines=38> */
.L_x_4963:
        /* <DEDUP_REMOVED lines=11> */
.L_x_4965:
[----:B------:R-:W-:Y:S05]  /*2790*/  BSYNC B0 ;  /* 0x0000000000007941 */ /* 0x000fea0003800000 */
.L_x_4964:
        /* <DEDUP_REMOVED lines=13> */
.L_x_4966:
        /* <DEDUP_REMOVED lines=11> */
.L_x_4968:
[----:B------:R-:W-:Y:S05]  /*2920*/  BSYNC B0 ;  /* 0x0000000000007941 */ /* 0x000fea0003800000 */
.L_x_4967:
        /* <DEDUP_REMOVED lines=13> */
.L_x_4969:
        /* <DEDUP_REMOVED lines=11> */
.L_x_4971:
[----:B------:R-:W-:Y:S05]  /*2ab0*/  BSYNC B0 ;  /* 0x0000000000007941 */ /* 0x000fea0003800000 */
.L_x_4970:
        /* <DEDUP_REMOVED lines=13> */
.L_x_4972:
        /* <DEDUP_REMOVED lines=11> */
.L_x_4974:
[----:B------:R-:W-:Y:S05]  /*2c40*/  BSYNC B0 ;  /* 0x0000000000007941 */ /* 0x000fea0003800000 */
.L_x_4973:
        /* <DEDUP_REMOVED lines=13> */
.L_x_4975:
        /* <DEDUP_REMOVED lines=10> */
.L_x_4977:
[----:B------:R-:W-:Y:S05]  /*2dc0*/  BSYNC B0 ;  /* 0x0000000000007941 */ /* 0x000fea0003800000 */
.L_x_4976:
[----:B------:R-:W-:Y:S02]  /*2dd0*/  IADD3 R46, R46, c[0x0][0x10], RZ ;  /* 0x000004002e2e7a10 */ /* 0x000fe40007ffe0ff */
[----:B------:R-:W-:Y:S02]  /*2de0*/  IADD3 R36, R36, 0x1, RZ ;  /* 0x0000000124247810 */ /* 0x000fe40007ffe0ff */
[----:B------:R-:W-:-:S13]  /*2df0*/  ISETP.GE.AND P1, PT, R46, UR4, PT ;  /* 0x000000042e007c0c */ /* 0x000fda000bf26270 */
[----:B------:R-:W-:Y:S01]  /*2e00*/  @P1 CALL.REL.NOINC `(.L_x_4978) ;  /* 0x0000001000001944 */ /* 0x000fe20003c00000 */
[----:B------:R-:W-:Y:S05]  /*2e10*/  BRA `(.L_x_4979) ;  /* 0xffffd40000007947 */ /* 0x000fea000383ffff */
.L_x_4978:
[----:B------:R-:W-:Y:S05]  /*2e20*/  EXIT ;  /* 0x000000000000794d */ /* 0x000fea0003800000 */
.L_x_4980:
        /* <DEDUP_REMOVED lines=13> */
.L_x_5219:


//--------------------- .text._Z35group_norm_nhwc_fwd_one_pass_kernelI11Fp32IOFp16WLi256ELi70ELi560EEv26Group_norm_nhwc_fwd_params --------------------------
	.section	.text._Z35group_norm_nhwc_fwd_one_pass_kernelI11Fp32IOFp16WLi256ELi70ELi560EEv26Group_norm_nhwc_fwd_params,"ax",@progbits
	.sectioninfo	@"SHI_REGISTERS=96"
	.align	128
        .global         _Z35group_norm_nhwc_fwd_one_pass_kernelI11Fp32IOFp16WLi256ELi70ELi560EEv26Group_norm_nhwc_fwd_params
        .type           _Z35group_norm_nhwc_fwd_one_pass_kernelI11Fp32IOFp16WLi256ELi70ELi560EEv26Group_norm_nhwc_fwd_params,@function
        .size           _Z35group_norm_nhwc_fwd_one_pass_kernelI11Fp32IOFp16WLi256ELi70ELi560EEv26Group_norm_nhwc_fwd_params,(.L_x_5220 - _Z35group_norm_nhwc_fwd_one_pass_kernelI11Fp32IOFp16WLi256ELi70ELi560EEv26Group_norm_nhwc_fwd_params)
        .other          _Z35group_norm_nhwc_fwd_one_pass_kernelI11Fp32IOFp16WLi256ELi70ELi560EEv26Group_norm_nhwc_fwd_params,@"STO_CUDA_ENTRY STV_DEFAULT"
_Z35group_norm_nhwc_fwd_one_pass_kernelI11Fp32IOFp16WLi256ELi70ELi560EEv26Group_norm_nhwc_fwd_params:
.text._Z35group_norm_nhwc_fwd_one_pass_kernelI11Fp32IOFp16WLi256ELi70ELi560EEv26Group_norm_nhwc_fwd_params:
        /* <DEDUP_REMOVED lines=42> */
.L_x_5039:
        /* <DEDUP_REMOVED lines=417> */
.L_x_4982:
[----:B------:R-:W-:Y:S05]  /*1cb0*/  BSYNC B0 ;  /* 0x0000000000007941 */ /* 0x000fea0003800000 */
.L_x_4981:
        /* <DEDUP_REMOVED lines=25> */
.L_x_4985:
[----:B------:R-:W2:Y:S01]  /*1e50*/  LDG.E.STRONG.GPU R26, [R24.64] ;  /* 0x00000006181a7981 */ /* 0x000ea2000c1ef900 */
[----:B------:R-:W-:Y:S01]  /*1e60*/  YIELD ;  /* 0x0000000000007946 */ /* 0x000fe20003800000 */
[----:B--2---:R-:W-:Y:S01]  /*1e70*/  ISETP.NE.AND P1, PT, R26, R27, PT ;  /* 0x0000001b1a00720c */ /* 0x004fe20003f25270 */
[----:B------:R-:W-:-:S12]  /*1e80*/  CCTL.IVALL ;  /* 0x00000000ff00798f */ /* 0x000fd80002000000 */
[----:B------:R-:W-:Y:S05]  /*1e90*/  @P1 BRA `(.L_x_4985) ;  /* 0xffffffb000001947 */ /* 0x000fea000383ffff */
.L_x_4984:
        /* <DEDUP_REMOVED lines=11> */
.L_x_4987:
        /* <DEDUP_REMOVED lines=59> */
.L_x_4986:
        /* <DEDUP_REMOVED lines=19> */
.L_x_4989:
[----:B------:R-:W-:Y:S05]  /*2430*/  BSYNC B0 ;  /* 0x0000000000007941 */ /* 0x000fea0003800000 */
.L_x_4988:
        /* <DEDUP_REMOVED lines=30> */
.L_x_4983:
        /* <DEDUP_REMOVED lines=16> */
[----:B------:R-:W4:Y:S04]  /*2720*/  LDG.E.U16 R38, [R32.64] ;  /* 0x0000000620267981 */ /* 0x000f28000c1e1500 */
[----:B------:R-:W5:Y:S01]  /*2730*/  LDG.E.U16 R39, [R32.64+0x2] ;  /* 0x0000020620277981 */ /* 0x000f62000c1e1500 */
        /* <DEDUP_REMOVED lines=9> */
[----:B------:R-:W-:-:S13]  /*27d0*/  FSETP.GTU.FTZ.AND P1, PT, R88, RZ, PT ;  /* 0x000000ff5800720b */ /* 0x000fda0003f3c000 */
[----:B------:R-:W-:-:S04]  /*27e0*/  @P1 FADD.FTZ R88, R88, c[0x0][0x188] ;  /* 0x0000620058581621 */ /* 0x000fc80000010000 */
[----:B------:R-:W0:Y:S02]  /*27f0*/  @P1 MUFU.RSQ R27, R88 ;  /* 0x00000058001b1308 */ /* 0x000e240000001400 */
[-C--:B0-----:R-:W-:Y:S02]  /*2800*/  FMUL.FTZ R24, R24, R27.reuse ;  /* 0x0000001b18187220 */ /* 0x081fe40000410000 */
[----:B------:R-:W-:Y:S01]  /*2810*/  FMUL.FTZ R42, R42, R27 ;  /* 0x0000001b2a2a7220 */ /* 0x000fe20000410000 */
[----:B--2---:R-:W-:Y:S01]  /*2820*/  HADD2.F32 R28, -RZ, R34.H0_H0 ;  /* 0x20000022ff1c7230 */ /* 0x004fe20000004100 */
[----:B------:R-:W-:Y:S01]  /*2830*/  FADD.FTZ R34, -R26, R16 ;  /* 0x000000101a227221 */ /* 0x000fe20000010100 */
        /* <DEDUP_REMOVED lines=16> */
.L_x_4990:
        /* <DEDUP_REMOVED lines=11> */
.L_x_4992:
[----:B------:R-:W-:Y:S05]  /*29f0*/  BSYNC B0 ;  /* 0x0000000000007941 */ /* 0x000fea0003800000 */
.L_x_4991:
        /* <DEDUP_REMOVED lines=32> */
.L_x_4993:
        /* <DEDUP_REMOVED lines=11> */
.L_x_4995:
[----:B------:R-:W-:Y:S05]  /*2cb0*/  BSYNC B0 ;  /* 0x0000000000007941 */ /* 0x000fea0003800000 */
.L_x_4994:
        /* <DEDUP_REMOVED lines=17> */
.L_x_4996:
        /* <DEDUP_REMOVED lines=11> */
.L_x_4998:
[----:B------:R-:W-:Y:S05]  /*2e80*/  BSYNC B0 ;  /* 0x0000000000007941 */ /* 0x000fea0003800000 */
.L_x_4997:
        /* <DEDUP_REMOVED lines=17> */
.L_x_4999:
        /* <DEDUP_REMOVED lines=11> */
.L_x_5001:
[----:B------:R-:W-:Y:S05]  /*3050*/  BSYNC B0 ;  /* 0x0000000000007941 */ /* 0x000fea0003800000 */
.L_x_5000:
        /* <DEDUP_REMOVED lines=17> */
.L_x_5002:
        /* <DEDUP_REMOVED lines=11> */
.L_x_5004:
[----:B------:R-:W-:Y:S05]  /*3220*/  BSYNC B0 ;  /* 0x0000000000007941 */ /* 0x000fea0003800000 */
.L_x_5003:
        /* <DEDUP_REMOVED lines=17> */
.L_x_5005:
        /* <DEDUP_REMOVED lines=11> */
.L_x_5007:
[----:B------:R-:W-:Y:S05]  /*33f0*/  BSYNC B0 ;  /* 0x0000000000007941 */ /* 0x000fea0003800000 */
.L_x_5006:
        /* <DEDUP_REMOVED lines=48> */
.L_x_5008:
        /* <DEDUP_REMOVED lines=11> */
.L_x_5010:
[----:B------:R-:W-:Y:S05]  /*37b0*/  BSYNC B0 ;  /* 0x0000000000007941 */ /* 0x000fea0003800000 */
.L_x_5009:
        /* <DEDUP_REMOVED lines=17> */
.L_x_5011:
        /* <DEDUP_REMOVED lines=11> */
.L_x_5013:
[----:B------:R-:W-:Y:S05]  /*3980*/  BSYNC B0 ;  /* 0x0000000000007941 */ /* 0x000fea0003800000 */
.L_x_5012:
        /* <DEDUP_REMOVED lines=13> */
.L_x_5014:
        /* <DEDUP_REMOVED lines=11> */
.L_x_5016:
[----:B------:R-:W-:Y:S05]  /*3b10*/  BSYNC B0 ;  /* 0x0000000000007941 */ /* 0x000fea0003800000 */
.L_x_5015:
        /* <DEDUP_REMOVED lines=17> */
.L_x_5017:
        /* <DEDUP_REMOVED lines=11> */
.L_x_5019:
[----:B------:R-:W-:Y:S05]  /*3ce0*/  BSYNC B0 ;  /* 0x0000000000007941 */ /* 0x000fea0003800000 */
.L_x_5018:
        /* <DEDUP_REMOVED lines=13> */
.L_x_5020:
        /* <DEDUP_REMOVED lines=11> */
.L_x_5022:
[----:B------:R-:W-:Y:S05]  /*3e70*/  BSYNC B0 ;  /* 0x0000000000007941 */ /* 0x000fea0003800000 */
.L_x_5021:
        /* <DEDUP_REMOVED lines=38> */
.L_x_5023:
        /* <DEDUP_REMOVED lines=11> */
.L_x_5025:
[----:B------:R-:W-:Y:S05]  /*4190*/  BSYNC B0 ;  /* 0x0000000000007941 */ /* 0x000fea0003800000 */
.L_x_5024:
        /* <DEDUP_REMOVED lines=13> */
.L_x_5026:
        /* <DEDUP_REMOVED lines=11> */
.L_x_5028:
[----:B------:R-:W-:Y:S05]  /*4320*/  BSYNC B0 ;  /* 0x0000000000007941 */ /* 0x000fea0003800000 */
.L_x_5027:
        /* <DEDUP_REMOVED lines=13> */
.L_x_5029:
        /* <DEDUP_REMOVED lines=11> */
.L_x_5031:
[----:B------:R-:W-:Y:S05]  /*44b0*/  BSYNC B0 ;  /* 0x0000000000007941 */ /* 0x000fea0003800000 */
.L_x_5030:
        /* <DEDUP_REMOVED lines=13> */
.L_x_5032:
        /* <DEDUP_REMOVED lines=11> */
.L_x_5034:
[----:B------:R-:W-:Y:S05]  /*4640*/  BSYNC B0 ;  /* 0x0000000000007941 */ /* 0x000fea0003800000 */
.L_x_5033:
        /* <DEDUP_REMOVED lines=13> */
.L_x_5035:
        /* <DEDUP_REMOVED lines=10> */
.L_x_5037:
[----:B------:R-:W-:Y:S05]  /*47c0*/  BSYNC B0 ;  /* 0x0000000000007941 */ /* 0x000fea0003800000 */
.L_x_5036:
[----:B------:R-:W-:Y:S02]  /*47d0*/  IADD3 R83, R83, c[0x0][0x10], RZ ;  /* 0x0000040053537a10 */ /* 0x000fe40007ffe0ff */
[----:B------:R-:W-:Y:S02]  /*47e0*/  IADD3 R4, R4, 0x1, RZ ;  /* 0x0000000104047810 */ /* 0x000fe40007ffe0ff */
[----:B------:R-:W-:-:S13]  /*47f0*/  ISETP.GE.AND P1, PT, R83, UR4, PT ;  /* 0x0000000453007c0c */ /* 0x000fda000bf26270 */
[----:B------:R-:W-:Y:S01]  /*4800*/  @P1 CALL.REL.NOINC `(.L_x_5038) ;  /* 0x0000001000001944 */ /* 0x000fe20003c00000 */
[----:B------:R-:W-:Y:S05]  /*4810*/  BRA `(.L_x_5039) ;  /* 0xffffba8000007947 */ /* 0x000fea000383ffff */
.L_x_5038:
[----:B------:R-:W-:Y:S05]  /*4820*/  EXIT ;  /* 0x000000000000794d */ /* 0x000fea0003800000 */
.L_x_5040:
        /* <DEDUP_REMOVED lines=13> */
.L_x_5220:


//--------------------- .text._Z35group_norm_nhwc_fwd_one_pass_kernelI11Fp32IOFp16WLi512ELi70ELi560EEv26Group_norm_nhwc_fwd_params --------------------------
	.section	.text._Z35group_norm_nhwc_fwd_one_pass_kernelI11Fp32IOFp16WLi512ELi70ELi560EEv26Group_norm_nhwc_fwd_params,"ax",@progbits
	.sectioninfo	@"SHI_REGISTERS=96"
	.align	128
        .global         _Z35group_norm_nhwc_fwd_one_pass_kernelI11Fp32IOFp16WLi512ELi70ELi560EEv26Group_norm_nhwc_fwd_params
        .type           _Z35group_norm_nhwc_fwd_one_pass_kernelI11Fp32IOFp16WLi512ELi70ELi560EEv26Group_norm_nhwc_fwd_params,@function
        .size           _Z35group_norm_nhwc_fwd_one_pass_kernelI11Fp32IOFp16WLi512ELi70ELi560EEv26Group_norm_nhwc_fwd_params,(.L_x_5221 - _Z35group_norm_nhwc_fwd_one_pass_kernelI11Fp32IOFp16WLi512ELi70ELi560EEv26Group_norm_nhwc_fwd_params)
        .other          _Z35group_norm_nhwc_fwd_one_pass_kernelI11Fp32IOFp16WLi512ELi70ELi560EEv26Group_norm_nhwc_fwd_params,@"STO_CUDA_ENTRY STV_DEFAULT"
_Z35group_norm_nhwc_fwd_one_pass_kernelI11Fp32IOFp16WLi512ELi70ELi560EEv26Group_norm_nhwc_fwd_params:
.text._Z35group_norm_nhwc_fwd_one_pass_kernelI11Fp32IOFp16WLi512ELi70ELi560EEv26Group_norm_nhwc_fwd_params:
        /* <DEDUP_REMOVED lines=59> */
.L_x_5147:
        /* <DEDUP_REMOVED lines=749> */
.L_x_5042:
[----:B------:R-:W-:Y:S05]  /*3280*/  BSYNC B0 ;  /* 0x0000000000007941 */ /* 0x000fea0003800000 */
.L_x_5041:
        /* <DEDUP_REMOVED lines=34> */
.L_x_5045:
[----:B------:R-:W2:Y:S01]  /*34b0*/  LDG.E.STRONG.GPU R47, [R44.64] ;  /* 0x0000000c2c2f7981 */ /* 0x000ea2000c1ef900 */
[----:B------:R-:W-:Y:S01]  /*34c0*/  YIELD ;  /* 0x0000000000007946 */ /* 0x000fe20003800000 */
[----:B--2---:R-:W-:Y:S01]  /*34d0*/  ISETP.NE.AND P1, PT, R47, R46, PT ;  /* 0x0000002e2f00720c */ /* 0x004fe20003f25270 */
[----:B------:R-:W-:-:S12]  /*34e0*/  CCTL.IVALL ;  /* 0x00000000ff00798f */ /* 0x000fd80002000000 */
[----:B------:R-:W-:Y:S05]  /*34f0*/  @P1 BRA `(.L_x_5045) ;  /* 0xffffffb000001947 */ /* 0x000fea000383ffff */
.L_x_5044:
        /* <DEDUP_REMOVED lines=11> */
.L_x_5047:
        /* <DEDUP_REMOVED lines=71> */
.L_x_5046:
        /* <DEDUP_REMOVED lines=25> */
.L_x_5049:
[----:B------:R-:W-:Y:S05]  /*3bb0*/  BSYNC B0 ;  /* 0x0000000000007941 */ /* 0x000fea0003800000 */
.L_x_5048:
        /* <DEDUP_REMOVED lines=35> */
.L_x_5043:
[----:B------:R-:W0:Y:S01]  /*3df0*/  S2R R85, SR_TID.X ;  /* 0x0000000000557919 */ /* 0x000e220000002100 */
[----:B------:R-:W-:Y:S02]  /*3e00*/  ISETP.EQ.U32.AND P2, PT, RZ, c[0x0][0x168], PT ;  /* 0x00005a00ff007a0c */ /* 0x000fe40003f42070 */
[----:B------:R-:W-:Y:S01]  /*3e10*/  MOV R44, UR9 ;  /* 0x00000009002c7c02 */ /* 0x000fe20008000f00 */
[----:B------:R-:W-:Y:S01]  /*3e20*/  @!P3 STS.64 [0xb0], R82 ;  /* 0x0000b052ff00b388 */ /* 0x000fe20000000a00 */
[----:B0-----:R-:W-:-:S04]  /*3e30*/  LOP3.LUT P1, RZ, R85, UR16, RZ, 0xfc, !PT ;  /* 0x0000001055ff7c12 */ /* 0x001fc8000f82fcff */
[----:B------:R-:W-:-:S13]  /*3e40*/  ISETP.EQ.OR.EX P1, PT, RZ, c[0x0][0x16c], P1, P2 ;  /* 0x00005b00ff007a0c */ /* 0x000fda0000f22720 */
[----:B------:R-:W-:Y:S01]  /*3e50*/  @!P1 MOV R45, 0x8 ;  /* 0x00000008002d9802 */ /* 0x000fe20000000f00 */
[----:B------:R-:W-:Y:S02]  /*3e60*/  @!P1 FMUL.FTZ R47, R83, c[0x0][0x1f4] ;  /* 0x00007d00532f9a20 */ /* 0x000fe40000410000 */
[----:B------:R-:W-:Y:S02]  /*3e70*/  @!P1 FMUL.FTZ R46, R82, c[0x0][0x1f4] ;  /* 0x00007d00522e9a20 */ /* 0x000fe40000410000 */
[----:B------:R-:W-:-:S05]  /*3e80*/  @!P1 IMAD.WIDE R44, R45, R44, c[0x0][0x168] ;  /* 0x00005a002d2c9625 */ /* 0x000fca00078e022c */
[----:B------:R0:W-:Y:S04]  /*3e90*/  @!P1 STG.E.64 [R44.64], R46 ;  /* 0x0000002e2c009986 */ /* 0x0001e8000c101b0c */
[----:B------:R-:W-:Y:S01]  /*3ea0*/  BAR.SYNC.DEFER_BLOCKING 0x0 ;  /* 0x0000000000007b1d */ /* 0x000fe20000010000 */
[----:B0-----:R-:W-:Y:S01]  /*3eb0*/  HFMA2.MMA R47, -RZ, RZ, 0, 1.1920928955078125e-07 ;  /* 0x00000002ff2f7435 */ /* 0x001fe200000001ff */
[----:B------:R-:W-:-:S04]  /*3ec0*/  IADD3 R46, R74, UR14, RZ ;  /* 0x0000000e4a2e7c10 */ /* 0x000fc8000fffe0ff */
[----:B------:R-:W0:Y:S02]  /*3ed0*/  LDS.64 R44, [0xb0] ;  /* 0x0000b000ff2c7984 */ /* 0x000e240000000a00 */
[----:B0-----:R-:W-:-:S04]  /*3ee0*/  FMUL.FTZ R44, R44, c[0x0][0x1f4] ;  /* 0x00007d002c2c7a20 */ /* 0x001fc80000410000 */
[----:B------:R-:W0:Y:S02]  /*3ef0*/  R2UR UR5, R44 ;  /* 0x000000002c0573c2 */ /* 0x000e2400000e0000 */
[----:B0-----:R-:W-:-:S05]  /*3f00*/  MOV R44, UR5 ;  /* 0x00000005002c7c02 */ /* 0x001fca0008000f00 */
[----:B------:R-:W-:-:S04]  /*3f10*/  FMUL.FTZ R44, R44, UR5 ;  /* 0x000000052c2c7c20 */ /* 0x000fc80008410000 */
[----:B------:R-:W-:Y:S02]  /*3f20*/  FFMA.FTZ R83, R45, c[0x0][0x1f4], -R44 ;  /* 0x00007d002d537a23 */ /* 0x000fe4000001082c */
[----:B------:R-:W-:-:S04]  /*3f30*/  IMAD.WIDE R44, R46, R47, c[0x0][0x178] ;  /* 0x00005e002e2c7625 */ /* 0x000fc800078e022f */
[----:B------:R-:W-:Y:S01]  /*3f40*/  IMAD.WIDE R46, R46, R47, c[0x0][0x180] ;  /* 0x000060002e2e7625 */ /* 0x000fe200078e022f */
[----:B------:R0:W2:Y:S04]  /*3f50*/  LDG.E.U16 R82, [R44.64] ;  /* 0x0000000c2c527981 */ /* 0x0000a8000c1e1500 */
[----:B------:R1:W3:Y:S04]  /*3f60*/  LDG.E.U16 R81, [R46.64] ;  /* 0x0000000c2e517981 */ /* 0x0002e8000c1e1500 */
[----:B------:R1:W4:Y:S04]  /*3f70*/  LDG.E.U16 R84, [R46.64+0x2] ;  /* 0x0000020c2e547981 */ /* 0x000328000c1e1500 */
[----:B0-----:R0:W5:Y:S01]  /*3f80*/  LDG.E.U16 R44, [R44.64+0x2] ;  /* 0x0000020c2c2c7981 */ /* 0x001162000c1e1500 */
[----:B------:R-:W-:-:S13]  /*3f90*/  FSETP.GTU.FTZ.AND P1, PT, R83, RZ, PT ;  /* 0x000000ff5300720b */ /* 0x000fda0003f3c000 */
[----:B------:R-:W-:Y:S01]  /*3fa0*/  VOTEU.ANY UP0, P1 ;  /* 0x00000000003f7886 */ /* 0x000fe20000800100 */
[----:B------:R-:W-:-:S13]  /*3fb0*/  PLOP3.LUT P1, PT, PT, PT, UP0, 0x80, 0x0 ;  /* 0x000000000000781c */ /* 0x000fda0003f2f008 */
[----:B------:R-:W-:-:S06]  /*3fc0*/  @P1 FADD.FTZ R83, R83, c[0x0][0x188] ;  /* 0x0000620053531621 */ /* 0x000fcc0000010000 */
[----:B------:R-:W0:Y:S02]  /*3fd0*/  @P1 MUFU.RSQ R83, R83 ;  /* 0x0000005300531308 */ /* 0x000e240000001400 */
[----:B0-----:R-:W0:Y:S01]  /*3fe0*/  @P1 R2UR UR7, R83 ;  /* 0x00000000530713c2 */ /* 0x001e2200000e0000 */
[----:B------:R-:W-:Y:S01]  /*3ff0*/  ISETP.NE.AND P5, PT, RZ, UR17, PT ;  /* 0x00000011ff007c0c */ /* 0x000fe2000bfa5270 */
[----:B------:R-:W-:Y:S01]  /*4000*/  FADD.FTZ R45, R28, -UR5 ;  /* 0x800000051c2d7e21 */ /* 0x000fe20008010000 */
[----:B------:R-:W-:Y:S01]  /*4010*/  UMOV UR6, 0x3f800000 ;  /* 0x3f80000000067882 */ /* 0x000fe20000000000 */
[----:B-1----:R-:W-:Y:S01]  /*4020*/  FADD.FTZ R46, R29, -UR5 ;  /* 0x800000051d2e7e21 */ /* 0x002fe20008010000 */
[----:B0-----:R-:W-:Y:S02]  /*4030*/  @UP0 UMOV UR6, UR7 ;  /* 0x0000000700060c82 */ /* 0x001fe40008000000 */
[----:B------:R-:W-:Y:S02]  /*4040*/  FMUL.FTZ R45, R45, UR6 ;  /* 0x000000062d2d7c20 */ /* 0x000fe40008410000 */
[----:B------:R-:W-:Y:S01]  /*4050*/  FMUL.FTZ R46, R46, UR6 ;  /* 0x000000062e2e7c20 */ /* 0x000fe20008410000 */
[----:B--2---:R-:W-:-:S02]  /*4060*/  HADD2.F32 R28, -RZ, R82.H0_H0 ;  /* 0x20000052ff1c7230 */ /* 0x004fc40000004100 */
        /* <DEDUP_REMOVED lines=16> */
.L_x_5050:
        /* <DEDUP_REMOVED lines=12> */
.L_x_5052:
[----:B------:R-:W-:Y:S05]  /*4230*/  BSYNC B0 ;  /* 0x0000000000007941 */ /* 0x000fea0003800000 */
.L_x_5051:
        /* <DEDUP_REMOVED lines=23> */
.L_x_5053:
        /* <DEDUP_REMOVED lines=11> */
.L_x_5055:
[----:B------:R-:W-:Y:S05]  /*4460*/  BSYNC B0 ;  /* 0x0000000000007941 */ /* 0x000fea0003800000 */
.L_x_5054:
        /* <DEDUP_REMOVED lines=23> */
.L_x_5056:
        /* <DEDUP_REMOVED lines=11> */
.L_x_5058:
[----:B------:R-:W-:Y:S05]  /*4690*/  BSYNC B0 ;  /* 0x0000000000007941 */ /* 0x000fea0003800000 */
.L_x_5057:
        /* <DEDUP_REMOVED lines=48> */
.L_x_5059:
        /* <DEDUP_REMOVED lines=11> */
.L_x_5061:
[----:B------:R-:W-:Y:S05]  /*4a50*/  BSYNC B0 ;  /* 0x0000000000007941 */ /* 0x000fea0003800000 */
.L_x_5060:
        /* <DEDUP_REMOVED lines=17> */
.L_x_5062:
        /* <DEDUP_REMOVED lines=14> */
.L_x_5064:
[----:B------:R-:W-:Y:S05]  /*4c50*/  BSYNC B0 ;  /* 0x0000000000007941 */ /* 0x000fea0003800000 */
.L_x_5063:
        /* <DEDUP_REMOVED lines=17> */
.L_x_5065:
        /* <DEDUP_REMOVED lines=11> */
.L_x_5067:
[----:B------:R-:W-:Y:S05]  /*4e20*/  BSYNC B0 ;  /* 0x0000000000007941 */ /* 0x000fea0003800000 */
.L_x_5066:
        /* <DEDUP_REMOVED lines=17> */
.L_x_5068:
        /* <DEDUP_REMOVED lines=11> */
.L_x_5070:
[----:B------:R-:W-:Y:S05]  /*4ff0*/  BSYNC B0 ;  /* 0x0000000000007941 */ /* 0x000fea0003800000 */
.L_x_5069:
        /* <DEDUP_REMOVED lines=17> */
.L_x_5071:
        /* <DEDUP_REMOVED lines=11> */
.L_x_5073:
[----:B------:R-:W-:Y:S05]  /*51c0*/  BSYNC B0 ;  /* 0x0000000000007941 */ /* 0x000fea0003800000 */
.L_x_5072:
        /* <DEDUP_REMOVED lines=47> */
.L_x_5074:
        /* <DEDUP_REMOVED lines=11> */
.L_x_5076:
[----:B------:R-:W-:Y:S05]  /*5570*/  BSYNC B0 ;  /* 0x0000000000007941 */ /* 0x000fea0003800000 */
.L_x_5075:
        /* <DEDUP_REMOVED lines=17> */
.L_x_5077:
        /* <DEDUP_REMOVED lines=11> */
.L_x_5079:
[----:B------:R-:W-:Y:S05]  /*5740*/  BSYNC B0 ;  /* 0x0000000000007941 */ /* 0x000fea0003800000 */
.L_x_5078:
        /* <DEDUP_REMOVED lines=17> */
.L_x_5080:
        /* <DEDUP_REMOVED lines=11> */
.L_x_5082:
[----:B------:R-:W-:Y:S05]  /*5910*/  BSYNC B0 ;  /* 0x0000000000007941 */ /* 0x000fea0003800000 */
.L_x_5081:
        /* <DEDUP_REMOVED lines=17> */
.L_x_5083:
        /* <DEDUP_REMOVED lines=11> */
.L_x_5085:
[----:B------:R-:W-:Y:S05]  /*5ae0*/  BSYNC B0 ;  /* 0x0000000000007941 */ /* 0x000fea0003800000 */
.L_x_5084:
        /* <DEDUP_REMOVED lines=17> */
.L_x_5086:
        /* <DEDUP_REMOVED lines=11> */
.L_x_5088:
[----:B------:R-:W-:Y:S05]  /*5cb0*/  BSYNC B0 ;  /* 0x0000000000007941 */ /* 0x000fea0003800000 */
.L_x_5087:
        /* <DEDUP_REMOVED lines=47> */
.L_x_5089:
        /* <DEDUP_REMOVED lines=11> */
.L_x_5091:
[----:B------:R-:W-:Y:S05]  /*6060*/  BSYNC B0 ;  /* 0x0000000000007941 */ /* 0x000fea0003800000 */
.L_x_5090:
        /* <DEDUP_REMOVED lines=17> */
.L_x_5092:
        /* <DEDUP_REMOVED lines=11> */
.L_x_5094:
[----:B------:R-:W-:Y:S05]  /*6230*/  BSYNC B0 ;  /* 0x0000000000007941 */ /* 0x000fea0003800000 */
.L_x_5093:
        /* <DEDUP_REMOVED lines=17> */
.L_x_5095:
        /* <DEDUP_REMOVED lines=11> */
.L_x_5097:
[----:B------:R-:W-:Y:S05]  /*6400*/  BSYNC B0 ;  /* 0x0000000000007941 */ /* 0x000fea0003800000 */
.L_x_5096:
        /* <DEDUP_REMOVED lines=17> */
.L_x_5098:
        /* <DEDUP_REMOVED lines=11> */
.L_x_5100:
[----:B------:R-:W-:Y:S05]  /*65d0*/  BSYNC B0 ;  /* 0x0000000000007941 */ /* 0x000fea0003800000 */
.L_x_5099:
        /* <DEDUP_REMOVED lines=17> */
.L_x_5101:
        /* <DEDUP_REMOVED lines=11> */
.L_x_5103:
[----:B------:R-:W-:Y:S05]  /*67a0*/  BSYNC B0 ;  /* 0x0000000000007941 */ /* 0x000fea0003800000 */
.L_x_5102:
        /* <DEDUP_REMOVED lines=37> */
.L_x_5104:
        /* <DEDUP_REMOVED lines=11> */
.L_x_5106:
[----:B------:R-:W-:Y:S05]  /*6ab0*/  BSYNC B0 ;  /* 0x0000000000007941 */ /* 0x000fea0003800000 */
.L_x_5105:
        /* <DEDUP_REMOVED lines=17> */
.L_x_5107:
        /* <DEDUP_REMOVED lines=11> */
.L_x_5109:
[----:B------:R-:W-:Y:S05]  /*6c80*/  BSYNC B0 ;  /* 0x0000000000007941 */ /* 0x000fea0003800000 */
.L_x_5108:
        /* <DEDUP_REMOVED lines=17> */
.L_x_5110:
        /* <DEDUP_REMOVED lines=11> */
.L_x_5112:
[----:B------:R-:W-:Y:S05]  /*6e50*/  BSYNC B0 ;  /* 0x0000000000007941 */ /* 0x000fea0003800000 */
.L_x_5111:
        /* <DEDUP_REMOVED lines=17> */
.L_x_5113:
        /* <DEDUP_REMOVED lines=11> */
.L_x_5115:
[----:B------:R-:W-:Y:S05]  /*7020*/  BSYNC B0 ;  /* 0x0000000000007941 */ /* 0x000fea0003800000 */
.L_x_5114:
        /* <DEDUP_REMOVED lines=17> */
.L_x_5116:
        /* <DEDUP_REMOVED lines=11> */
.L_x_5118:
[----:B------:R-:W-:Y:S05]  /*71f0*/  BSYNC B0 ;  /* 0x0000000000007941 */ /* 0x000fea0003800000 */
.L_x_5117:
        /* <DEDUP_REMOVED lines=37> */
.L_x_5119:
        /* <DEDUP_REMOVED lines=11> */
.L_x_5121:
[----:B------:R-:W-:Y:S05]  /*7500*/  BSYNC B0 ;  /* 0x0000000000007941 */ /* 0x000fea0003800000 */
.L_x_5120:
        /* <DEDUP_REMOVED lines=17> */
.L_x_5122:
        /* <DEDUP_REMOVED lines=11> */
.L_x_5124:
[----:B------:R-:W-:Y:S05]  /*76d0*/  BSYNC B0 ;  /* 0x0000000000007941 */ /* 0x000fea0003800000 */
.L_x_5123:
        /* <DEDUP_REMOVED lines=17> */
.L_x_5125:
        /* <DEDUP_REMOVED lines=11> */
.L_x_5127:
[----:B------:R-:W-:Y:S05]  /*78a0*/  BSYNC B0 ;  /* 0x0000000000007941 */ /* 0x000fea0003800000 */
.L_x_5126:
        /* <DEDUP_REMOVED lines=17> */
.L_x_5128:
        /* <DEDUP_REMOVED lines=11> */
.L_x_5130:
[----:B------:R-:W-:Y:S05]  /*7a70*/  BSYNC B0 ;  /* 0x0000000000007941 */ /* 0x000fea0003800000 */
.L_x_5129:
        /* <DEDUP_REMOVED lines=17> */
.L_x_5131:
        /* <DEDUP_REMOVED lines=11> */
.L_x_5133:
[----:B------:R-:W-:Y:S05]  /*7c40*/  BSYNC B0 ;  /* 0x0000000000007941 */ /* 0x000fea0003800000 */
.L_x_5132:
        /* <DEDUP_REMOVED lines=33> */
.L_x_5134:
        /* <DEDUP_REMOVED lines=11> */
.L_x_5136:
[----:B------:R-:W-:Y:S05]  /*7f10*/  BSYNC B0 ;  /* 0x0000000000007941 */ /* 0x000fea0003800000 */
.L_x_5135:
        /* <DEDUP_REMOVED lines=13> */
.L_x_5137:
        /* <DEDUP_REMOVED lines=11> */
.L_x_5139:
[----:B------:R-:W-:Y:S05]  /*80a0*/  BSYNC B0 ;  /* 0x0000000000007941 */ /* 0x000fea0003800000 */
.L_x_5138:
        /* <DEDUP_REMOVED lines=23> */
.L_x_5140:
        /* <DEDUP_REMOVED lines=11> */
.L_x_5142:
[----:B------:R-:W-:Y:S05]  /*82d0*/  BSYNC B0 ;  /* 0x0000000000007941 */ /* 0x000fea0003800000 */
.L_x_5141:
        /* <DEDUP_REMOVED lines=13> */
.L_x_5143:
        /* <DEDUP_REMOVED lines=10> */
.L_x_5145:
[----:B------:R-:W-:Y:S05]  /*8450*/  BSYNC B0 ;  /* 0x0000000000007941 */ /* 0x000fea0003800000 */
.L_x_5144:
[----:B------:R-:W-:Y:S02]  /*8460*/  ULDC UR5, c[0x0][0x10] ;  /* 0x0000040000057ab9 */ /* 0x000fe40000000800 */
[----:B------:R-:W-:Y:S02]  /*8470*/  UIADD3 UR9, UR9, UR5, URZ ;  /* 0x0000000509097290 */ /* 0x000fe4000fffe03f */
[----:B------:R-:W-:Y:S02]  /*8480*/  UIADD3 UR4, UR4, 0x1, URZ ;  /* 0x0000000104047890 */ /* 0x000fe4000fffe03f */
[----:B------:R-:W-:-:S06]  /*8490*/  UISETP.GE.AND UP0, UPT, UR9, UR8, UPT ;  /* 0x000000080900728c */ /* 0x000fcc000bf06270 */
[----:B------:R-:W-:-:S13]  /*84a0*/  PLOP3.LUT P1, PT, PT, PT, UP0, 0x80, 0x0 ;  /* 0x000000000000781c */ /* 0x000fda0003f2f008 */
[----:B------:R-:W-:Y:S01]  /*84b0*/  @P1 CALL.REL.NOINC `(.L_x_5146) ;  /* 0x0000001000001944 */ /* 0x000fe20003c00000 */
[----:B------:R-:W-:Y:S05]  /*84c0*/  BRA `(.L_x_5147) ;  /* 0xffff7ee000007947 */ /* 0x000fea000383ffff */
.L_x_5146:
[----:B------:R-:W-:Y:S05]  /*84d0*/  EXIT ;  /* 0x000000000000794d */ /* 0x000fea0003800000 */
.L_x_5148:
        /* <DEDUP_REMOVED lines=10> */
.L_x_5221:


//--------------------- .nv.global                --------------------------
	.section	.nv.global,"aw",@nobits
.nv.global:
	.type		_ZN61_INTERNAL_4e72ded4_30_group_norm_nhwc_one_pass_70_cu_00885b1f6thrust23THRUST_300001_SM_800_NS12placeholders2_5E,@object
	.size		_ZN61_INTERNAL_4e72ded4_30_group_norm_nhwc_one_pass_70_cu_00885b1f6thrust23THRUST_300001_SM_800_NS12placeholders2_5E,(_ZN61_INTERNAL_4e72ded4_30_group_norm_nhwc_one_pass_70_cu_00885b1f4cuda3std3__45__cpo6cbeginE - _ZN61_INTERNAL_4e72ded4_30_group_norm_nhwc_one_pass_70_cu_00885b1f6thrust23THRUST_300001_SM_800_NS12placeholders2_5E)
_ZN61_INTERNAL_4e72ded4_30_group_norm_nhwc_one_pass_70_cu_00885b1f6thrust23THRUST_300001_SM_800_NS12placeholders2_5E:
	.zero		1
	.type		_ZN61_INTERNAL_4e72ded4_30_group_norm_nhwc_one_pass_70_cu_00885b1f4cuda3std3__45__cpo6cbeginE,@object
	.size		_ZN61_INTERNAL_4e72ded4_30_group_norm_nhwc_one_pass_70_cu_00885b1f4cuda3std3__45__cpo6cbeginE,(_ZN61_INTERNAL_4e72ded4_30_group_norm_nhwc_one_pass_70_cu_00885b1f4cuda3std6ranges3__45__cpo6cbeginE - _ZN61_INTERNAL_4e72ded4_30_group_norm_nhwc_one_pass_70_cu_00885b1f4cuda3std3__45__cpo6cbeginE)
_ZN61_INTERNAL_4e72ded4_30_group_norm_nhwc_one_pass_70_cu_00885b1f4cuda3std3__45__cpo6cbeginE:
	.zero		1
	.type		_ZN61_INTERNAL_4e72ded4_30_group_norm_nhwc_one_pass_70_cu_00885b1f4cuda3std6ranges3__45__cpo6cbeginE,@object
	.size		_ZN61_INTERNAL_4e72ded4_30_group_norm_nhwc_one_pass_70_cu_00885b1f4cuda3std6ranges3__45__cpo6cbeginE,(_ZN61_INTERNAL_4e72ded4_30_group_norm_nhwc_one_pass_70_cu_00885b1f4cuda3std3__48in_placeE - _ZN61_INTERNAL_4e72ded4_30_group_norm_nhwc_one_pass_70_cu_00885b1f4cuda3std6ranges3__45__cpo6cbeginE)
_ZN61_INTERNAL_4e72ded4_30_group_norm_nhwc_one_pass_70_cu_00885b1f4cuda3std6ranges3__45__cpo6cbeginE:
	.zero		1
	.type		_ZN61_INTERNAL_4e72ded4_30_group_norm_nhwc_one_pass_70_cu_00885b1f4cuda3std3__48in_placeE,@object
	.size		_ZN61_INTERNAL_4e72ded4_30_group_norm_nhwc_one_pass_70_cu_00885b1f4cuda3std3__48in_placeE,(_ZN61_INTERNAL_4e72ded4_30_group_norm_nhwc_one_pass_70_cu_00885b1f4cuda3std6ranges3__45__cpo4sizeE - _ZN61_INTERNAL_4e72ded4_30_group_norm_nhwc_one_pass_70_cu_00885b1f4cuda3std3__48in_placeE)
_ZN61_INTERNAL_4e72ded4_30_group_norm_nhwc_one_pass_70_cu_00885b1f4cuda3std3__48in_placeE:
	.zero		1
	.type		_ZN61_INTERNAL_4e72ded4_30_group_norm_nhwc_one_pass_70_cu_00885b1f4cuda3std6ranges3__45__cpo4sizeE,@object
	.size		_ZN61_INTERNAL_4e72ded4_30_group_norm_nhwc_one_pass_70_cu_00885b1f4cuda3std6ranges3__45__cpo4sizeE,(_ZN61_INTERNAL_4e72ded4_30_group_norm_nhwc_one_pass_70_cu_00885b1f6thrust23THRUST_300001_SM_800_NS12placeholders2_9E - _ZN61_INTERNAL_4e72ded4_30_group_norm_nhwc_one_pass_70_cu_00885b1f4cuda3std6ranges3__45__cpo4sizeE)
_ZN61_INTERNAL_4e72ded4_30_group_norm_nhwc_one_pass_70_cu_00885b1f4cuda3std6ranges3__45__cpo4sizeE:
	.zero		1
	.type		_ZN61_INTERNAL_4e72ded4_30_group_norm_nhwc_one_pass_70_cu_00885b1f6thrust23THRUST_300001_SM_800_NS12placeholders2_9E,@object
	.size		_ZN61_INTERNAL_4e72ded4_30_group_norm_nhwc_one_pass_70_cu_00885b1f6thrust23THRUST_300001_SM_800_NS12placeholders2_9E,(_ZN61_INTERNAL_4e72ded4_30_group_norm_nhwc_one_pass_70_cu_00885b1f4cuda3std3__45__cpo7crbeginE - _ZN61_INTERNAL_4e72ded4_30_group_norm_nhwc_one_pass_70_cu_00885b1f6thrust23THRUST_300001_SM_800_NS12placeholders2_9E)
_ZN61_INTERNAL_4e72ded4_30_group_norm_nhwc_one_pass_70_cu_00885b1f6thrust23THRUST_300001_SM_800_NS12placeholders2_9E:
	.zero		1
	.type		_ZN61_INTERNAL_4e72ded4_30_group_norm_nhwc_one_pass_70_cu_00885b1f4cuda3std3__45__cpo7crbeginE,@object
	.size		_ZN61_INTERNAL_4e72ded4_30_group_norm_nhwc_one_pass_70_cu_00885b1f4cuda3std3__45__cpo7crbeginE,(_ZN61_INTERNAL_4e72ded4_30_group_norm_nhwc_one_pass_70_cu_00885b1f4cuda3std6ranges3__45__cpo4nextE - _ZN61_INTERNAL_4e72ded4_30_group_norm_nhwc_one_pass_70_cu_00885b1f4cuda3std3__45__cpo7crbeginE)
_ZN61_INTERNAL_4e72ded4_30_group_norm_nhwc_one_pass_70_cu_00885b1f4cuda3std3__45__cpo7crbeginE:
	.zero		1
	.type		_ZN61_INTERNAL_4e72ded4_30_group_norm_nhwc_one_pass_70_cu_00885b1f4cuda3std6ranges3__45__cpo4nextE,@object
	.size		_ZN61_INTERNAL_4e72ded4_30_group_norm_nhwc_one_pass_70_cu_00885b1f4cuda3std6ranges3__45__cpo4nextE,(_ZN61_INTERNAL_4e72ded4_30_group_norm_nhwc_one_pass_70_cu_00885b1f4cuda3std6ranges3__45__cpo4swapE - _ZN61_INTERNAL_4e72ded4_30_group_norm_nhwc_one_pass_70_cu_00885b1f4cuda3std6ranges3__45__cpo4nextE)
_ZN61_INTERNAL_4e72ded4_30_group_norm_nhwc_one_pass_70_cu_00885b1f4cuda3std6ranges3__45__cpo4nextE:
	.zero		1
	.type		_ZN61_INTERNAL_4e72ded4_30_group_norm_nhwc_one_pass_70_cu_00885b1f4cuda3std6ranges3__45__cpo4swapE,@object
	.size		_ZN61_INTERNAL_4e72ded4_30_group_norm_nhwc_one_pass_70_cu_00885b1f4cuda3std6ranges3__45__cpo4swapE,(_ZN61_INTERNAL_4e72ded4_30_group_norm_nhwc_one_pass_70_cu_00885b1f6thrust23THRUST_300001_SM_800_NS12placeholders2_1E - _ZN61_INTERNAL_4e72ded4_30_group_norm_nhwc_one_pass_70_cu_00885b1f4cuda3std6ranges3__45__cpo4swapE)
_ZN61_INTERNAL_4e72ded4_30_group_norm_nhwc_one_pass_70_cu_00885b1f4cuda3std6ranges3__45__cpo4swapE:
	.zero		1
	.type		_ZN61_INTERNAL_4e72ded4_30_group_norm_nhwc_one_pass_70_cu_00885b1f6thrust23THRUST_300001_SM_800_NS12placeholders2_1E,@object
	.size		_ZN61_INTERNAL_4e72ded4_30_group_norm_nhwc_one_pass_70_cu_00885b1f6thrust23THRUST_300001_SM_800_NS12placeholders2_1E,(_ZN61_INTERNAL_4e72ded4_30_group_norm_nhwc_one_pass_70_cu_00885b1f6thrust23THRUST_300001_SM_800_NS12placeholders2_3E - _ZN61_INTERNAL_4e72ded4_30_group_norm_nhwc_one_pass_70_cu_00885b1f6thrust23THRUST_300001_SM_800_NS12placeholders2_1E)
_ZN61_INTERNAL_4e72ded4_30_group_norm_nhwc_one_pass_70_cu_00885b1f6thrust23THRUST_300001_SM_800_NS12placeholders2_1E:
	.zero		1
	.type		_ZN61_INTERNAL_4e72ded4_30_group_norm_nhwc_one_pass_70_cu_00885b1f6thrust23THRUST_300001_SM_800_NS12placeholders2_3E,@object
	.size		_ZN61_INTERNAL_4e72ded4_30_group_norm_nhwc_one_pass_70_cu_00885b1f6thrust23THRUST_300001_SM_800_NS12placeholders2_3E,(_ZN61_INTERNAL_4e72ded4_30_group_norm_nhwc_one_pass_70_cu_00885b1f4cuda3std3__45__cpo5beginE - _ZN61_INTERNAL_4e72ded4_30_group_norm_nhwc_one_pass_70_cu_00885b1f6thrust23THRUST_300001_SM_800_NS12placeholders2_3E)
_ZN61_INTERNAL_4e72ded4_30_group_norm_nhwc_one_pass_70_cu_00885b1f6thrust23THRUST_300001_SM_800_NS12placeholders2_3E:
	.zero		1
	.type		_ZN61_INTERNAL_4e72ded4_30_group_norm_nhwc_one_pass_70_cu_00885b1f4cuda3std3__45__cpo5beginE,@object
	.size		_ZN61_INTERNAL_4e72ded4_30_group_norm_nhwc_one_pass_70_cu_00885b1f4cuda3std3__45__cpo5beginE,(_ZN61_INTERNAL_4e72ded4_30_group_norm_nhwc_one_pass_70_cu_00885b1f4cuda3std6ranges3__45__cpo5beginE - _ZN61_INTERNAL_4e72ded4_30_group_norm_nhwc_one_pass_70_cu_00885b1f4cuda3std3__45__cpo5beginE)
_ZN61_INTERNAL_4e72ded4_30_group_norm_nhwc_one_pass_70_cu_00885b1f4cuda3std3__45__cpo5beginE:
	.zero		1
	.type		_ZN61_INTERNAL_4e72ded4_30_group_norm_nhwc_one_pass_70_cu_00885b1f4cuda3std6ranges3__45__cpo5beginE,@object
	.size		_ZN61_INTERNAL_4e72ded4_30_group_norm_nhwc_one_pass_70_cu_00885b1f4cuda3std6ranges3__45__cpo5beginE,(_ZN61_INTERNAL_4e72ded4_30_group_norm_nhwc_one_pass_70_cu_00885b1f4cuda3std3__463_GLOBAL__N__4e72ded4_30_group_norm_nhwc_one_pass_70_cu_00885b1f6ignoreE - _ZN61_INTERNAL_4e72ded4_30_group_norm_nhwc_one_pass_70_cu_00885b1f4cuda3std6ranges3__45__cpo5beginE)
_ZN61_INTERNAL_4e72ded4_30_group_norm_nhwc_one_pass_70_cu_00885b1f4cuda3std6ranges3__45__cpo5beginE:
	.zero		1
	.type		_ZN61_INTERNAL_4e72ded4_30_group_norm_nhwc_one_pass_70_cu_00885b1f4cuda3std3__463_GLOBAL__N__4e72ded4_30_group_norm_nhwc_one_pass_70_cu_00885b1f6ignoreE,@object
	.size		_ZN61_INTERNAL_4e72ded4_30_group_norm_nhwc_one_pass_70_cu_00885b1f4cuda3std3__463_GLOBAL__N__4e72ded4_30_group_norm_nhwc_one_pass_70_cu_00885b1f6ignoreE,(_ZN61_INTERNAL_4e72ded4_30_group_norm_nhwc_one_pass_70_cu_00885b1f4cuda3std6ranges3__45__cpo4dataE - _ZN61_INTERNAL_4e72ded4_30_group_norm_nhwc_one_pass_70_cu_00885b1f4cuda3std3__463_GLOBAL__N__4e72ded4_30_group_norm_nhwc_one_pass_70_cu_00885b1f6ignoreE)
_ZN61_INTERNAL_4e72ded4_30_group_norm_nhwc_one_pass_70_cu_00885b1f4cuda3std3__463_GLOBAL__N__4e72ded4_30_group_norm_nhwc_one_pass_70_cu_00885b1f6ignoreE:
	.zero		1
	.type		_ZN61_INTERNAL_4e72ded4_30_group_norm_nhwc_one_pass_70_cu_00885b1f4cuda3std6ranges3__45__cpo4dataE,@object
	.size		_ZN61_INTERNAL_4e72ded4_30_group_norm_nhwc_one_pass_70_cu_00885b1f4cuda3std6ranges3__45__cpo4dataE,(_ZN61_INTERNAL_4e72ded4_30_group_norm_nhwc_one_pass_70_cu_00885b1f6thrust23THRUST_300001_SM_800_NS12placeholders2_7E - _ZN61_INTERNAL_4e72ded4_30_group_norm_nhwc_one_pass_70_cu_00885b1f4cuda3std6ranges3__45__cpo4dataE)
_ZN61_INTERNAL_4e72ded4_30_group_norm_nhwc_one_pass_70_cu_00885b1f4cuda3std6ranges3__45__cpo4dataE:
	.zero		1
	.type		_ZN61_INTERNAL_4e72ded4_30_group_norm_nhwc_one_pass_70_cu_00885b1f6thrust23THRUST_300001_SM_800_NS12placeholders2_7E,@object
	.size		_ZN61_INTERNAL_4e72ded4_30_group_norm_nhwc_one_pass_70_cu_00885b1f6thrust23THRUST_300001_SM_800_NS12placeholders2_7E,(_ZN61_INTERNAL_4e72ded4_30_group_norm_nhwc_one_pass_70_cu_00885b1f4cuda3std3__45__cpo6rbeginE - _ZN61_INTERNAL_4e72ded4_30_group_norm_nhwc_one_pass_70_cu_00885b1f6thrust23THRUST_300001_SM_800_NS12placeholders2_7E)
_ZN61_INTERNAL_4e72ded4_30_group_norm_nhwc_one_pass_70_cu_00885b1f6thrust23THRUST_300001_SM_800_NS12placeholders2_7E:
	.zero		1
	.type		_ZN61_INTERNAL_4e72ded4_30_group_norm_nhwc_one_pass_70_cu_00885b1f4cuda3std3__45__cpo6rbeginE,@object
	.size		_ZN61_INTERNAL_4e72ded4_30_group_norm_nhwc_one_pass_70_cu_00885b1f4cuda3std3__45__cpo6rbeginE,(_ZN61_INTERNAL_4e72ded4_30_group_norm_nhwc_one_pass_70_cu_00885b1f4cuda3std6ranges3__45__cpo7advanceE - _ZN61_INTERNAL_4e72ded4_30_group_norm_nhwc_one_pass_70_cu_00885b1f4cuda3std3__45__cpo6rbeginE)
_ZN61_INTERNAL_4e72ded4_30_group_norm_nhwc_one_pass_70_cu_00885b1f4cuda3std3__45__cpo6rbeginE:
	.zero		1
	.type		_ZN61_INTERNAL_4e72ded4_30_group_norm_nhwc_one_pass_70_cu_00885b1f4cuda3std6ranges3__45__cpo7advanceE,@object
	.size		_ZN61_INTERNAL_4e72ded4_30_group_norm_nhwc_one_pass_70_cu_00885b1f4cuda3std6ranges3__45__cpo7advanceE,(_ZN61_INTERNAL_4e72ded4_30_group_norm_nhwc_one_pass_70_cu_00885b1f4cuda3std3__47nulloptE - _ZN61_INTERNAL_4e72ded4_30_group_norm_nhwc_one_pass_70_cu_00885b1f4cuda3std6ranges3__45__cpo7advanceE)
_ZN61_INTERNAL_4e72ded4_30_group_norm_nhwc_one_pass_70_cu_00885b1f4cuda3std6ranges3__45__cpo7advanceE:
	.zero		1
	.type		_ZN61_INTERNAL_4e72ded4_30_group_norm_nhwc_one_pass_70_cu_00885b1f4cuda3std3__47nulloptE,@object
	.size		_ZN61_INTERNAL_4e72ded4_30_group_norm_nhwc_one_pass_70_cu_00885b1f4cuda3std3__47nulloptE,(_ZN61_INTERNAL_4e72ded4_30_group_norm_nhwc_one_pass_70_cu_00885b1f4cuda3std6ranges3__45__cpo8distanceE - _ZN61_INTERNAL_4e72ded4_30_group_norm_nhwc_one_pass_70_cu_00885b1f4cuda3std3__47nulloptE)
_ZN61_INTERNAL_4e72ded4_30_group_norm_nhwc_one_pass_70_cu_00885b1f4cuda3std3__47nulloptE:
	.zero		1
	.type		_ZN61_INTERNAL_4e72ded4_30_group_norm_nhwc_one_pass_70_cu_00885b1f4cuda3std6ranges3__45__cpo8distanceE,@object
	.size		_ZN61_INTERNAL_4e72ded4_30_group_norm_nhwc_one_pass_70_cu_00885b1f4cuda3std6ranges3__45__cpo8distanceE,(_ZN61_INTERNAL_4e72ded4_30_group_norm_nhwc_one_pass_70_cu_00885b1f6thrust23THRUST_300001_SM_800_NS12placeholders2_6E - _ZN61_INTERNAL_4e72ded4_30_group_norm_nhwc_one_pass_70_cu_00885b1f4cuda3std6ranges3__45__cpo8distanceE)
_ZN61_INTERNAL_4e72ded4_30_group_norm_nhwc_one_pass_70_cu_00885b1f4cuda3std6ranges3__45__cpo8distanceE:
	.zero		1
	.type		_ZN61_INTERNAL_4e72ded4_30_group_norm_nhwc_one_pass_70_cu_00885b1f6thrust23THRUST_300001_SM_800_NS12placeholders2_6E,@object
	.size		_ZN61_INTERNAL_4e72ded4_30_group_norm_nhwc_one_pass_70_cu_00885b1f6thrust23THRUST_300001_SM_800_NS12placeholders2_6E,(_ZN61_INTERNAL_4e72ded4_30_group_norm_nhwc_one_pass_70_cu_00885b1f4cuda3std3__45__cpo4cendE - _ZN61_INTERNAL_4e72ded4_30_group_norm_nhwc_one_pass_70_cu_00885b1f6thrust23THRUST_300001_SM_800_NS12placeholders2_6E)
_ZN61_INTERNAL_4e72ded4_30_group_norm_nhwc_one_pass_70_cu_00885b1f6thrust23THRUST_300001_SM_800_NS12placeholders2_6E:
	.zero		1
	.type		_ZN61_INTERNAL_4e72ded4_30_group_norm_nhwc_one_pass_70_cu_00885b1f4cuda3std3__45__cpo4cendE,@object
	.size		_ZN61_INTERNAL_4e72ded4_30_group_norm_nhwc_one_pass_70_cu_00885b1f4cuda3std3__45__cpo4cendE,(_ZN61_INTERNAL_4e72ded4_30_group_norm_nhwc_one_pass_70_cu_00885b1f4cuda3std6ranges3__45__cpo4cendE - _ZN61_INTERNAL_4e72ded4_30_group_norm_nhwc_one_pass_70_cu_00885b1f4cuda3std3__45__cpo4cendE)
_ZN61_INTERNAL_4e72ded4_30_group_norm_nhwc_one_pass_70_cu_00885b1f4cuda3std3__45__cpo4cendE:
	.zero		1
	.type		_ZN61_INTERNAL_4e72ded4_30_group_norm_nhwc_one_pass_70_cu_00885b1f4cuda3std6ranges3__45__cpo4cendE,@object
	.size		_ZN61_INTERNAL_4e72ded4_30_group_norm_nhwc_one_pass_70_cu_00885b1f4cuda3std6ranges3__45__cpo4cendE,(_ZN61_INTERNAL_4e72ded4_30_group_norm_nhwc_one_pass_70_cu_00885b1f4cuda3std3__420unreachable_sentinelE - _ZN61_INTERNAL_4e72ded4_30_group_norm_nhwc_one_pass_70_cu_00885b1f4cuda3std6ranges3__45__cpo4cendE)
_ZN61_INTERNAL_4e72ded4_30_group_norm_nhwc_one_pass_70_cu_00885b1f4cuda3std6ranges3__45__cpo4cendE:
	.zero		1
	.type		_ZN61_INTERNAL_4e72ded4_30_group_norm_nhwc_one_pass_70_cu_00885b1f4cuda3std3__420unreachable_sentinelE,@object
	.size		_ZN61_INTERNAL_4e72ded4_30_group_norm_nhwc_one_pass_70_cu_00885b1f4cuda3std3__420unreachable_sentinelE,(_ZN61_INTERNAL_4e72ded4_30_group_norm_nhwc_one_pass_70_cu_00885b1f4cuda3std6ranges3__45__cpo5ssizeE - _ZN61_INTERNAL_4e72ded4_30_group_norm_nhwc_one_pass_70_cu_00885b1f4cuda3std3__420unreachable_sentinelE)
_ZN61_INTERNAL_4e72ded4_30_group_norm_nhwc_one_pass_70_cu_00885b1f4cuda3std3__420unreachable_sentinelE:
	.zero		1
	.type		_ZN61_INTERNAL_4e72ded4_30_group_norm_nhwc_one_pass_70_cu_00885b1f4cuda3std6ranges3__45__cpo5ssizeE,@object
	.size		_ZN61_INTERNAL_4e72ded4_30_group_norm_nhwc_one_pass_70_cu_00885b1f4cuda3std6ranges3__45__cpo5ssizeE,(_ZN61_INTERNAL_4e72ded4_30_group_norm_nhwc_one_pass_70_cu_00885b1f6thrust23THRUST_300001_SM_800_NS12placeholders3_10E - _ZN61_INTERNAL_4e72ded4_30_group_norm_nhwc_one_pass_70_cu_00885b1f4cuda3std6ranges3__45__cpo5ssizeE)
_ZN61_INTERNAL_4e72ded4_30_group_norm_nhwc_one_pass_70_cu_00885b1f4cuda3std6ranges3__45__cpo5ssizeE:
	.zero		1
	.type		_ZN61_INTERNAL_4e72ded4_30_group_norm_nhwc_one_pass_70_cu_00885b1f6thrust23THRUST_300001_SM_800_NS12placeholders3_10E,@object
	.size		_ZN61_INTERNAL_4e72ded4_30_group_norm_nhwc_one_pass_70_cu_00885b1f6thrust23THRUST_300001_SM_800_NS12placeholders3_10E,(_ZN61_INTERNAL_4e72ded4_30_group_norm_nhwc_one_pass_70_cu_00885b1f4cuda3std3__45__cpo5crendE - _ZN61_INTERNAL_4e72ded4_30_group_norm_nhwc_one_pass_70_cu_00885b1f6thrust23THRUST_300001_SM_800_NS12placeholders3_10E)
_ZN61_INTERNAL_4e72ded4_30_group_norm_nhwc_one_pass_70_cu_00885b1f6thrust23THRUST_300001_SM_800_NS12placeholders3_10E:
	.zero		1
	.type		_ZN61_INTERNAL_4e72ded4_30_group_norm_nhwc_one_pass_70_cu_00885b1f4cuda3std3__45__cpo5crendE,@object
	.size		_ZN61_INTERNAL_4e72ded4_30_group_norm_nhwc_one_pass_70_cu_00885b1f4cuda3std3__45__cpo5crendE,(_ZN61_INTERNAL_4e72ded4_30_group_norm_nhwc_one_pass_70_cu_00885b1f4cuda3std6ranges3__45__cpo4prevE - _ZN61_INTERNAL_4e72ded4_30_group_norm_nhwc_one_pass_70_cu_00885b1f4cuda3std3__45__cpo5crendE)
_ZN61_INTERNAL_4e72ded4_30_group_norm_nhwc_one_pass_70_cu_00885b1f4cuda3std3__45__cpo5crendE:
	.zero		1
	.type		_ZN61_INTERNAL_4e72ded4_30_group_norm_nhwc_one_pass_70_cu_00885b1f4cuda3std6ranges3__45__cpo4prevE,@object
	.size		_ZN61_INTERNAL_4e72ded4_30_group_norm_nhwc_one_pass_70_cu_00885b1f4cuda3std6ranges3__45__cpo4prevE,(_ZN61_INTERNAL_4e72ded4_30_group_norm_nhwc_one_pass_70_cu_00885b1f4cuda3std6ranges3__45__cpo9iter_moveE - _ZN61_INTERNAL_4e72ded4_30_group_norm_nhwc_one_pass_70_cu_00885b1f4cuda3std6ranges3__45__cpo4prevE)
_ZN61_INTERNAL_4e72ded4_30_group_norm_nhwc_one_pass_70_cu_00885b1f4cuda3std6ranges3__45__cpo4prevE:
	.zero		1
	.type		_ZN61_INTERNAL_4e72ded4_30_group_norm_nhwc_one_pass_70_cu_00885b1f4cuda3std6ranges3__45__cpo9iter_moveE,@object
	.size		_ZN61_INTERNAL_4e72ded4_30_group_norm_nhwc_one_pass_70_cu_00885b1f4cuda3std6ranges3__45__cpo9iter_moveE,(_ZN61_INTERNAL_4e72ded4_30_group_norm_nhwc_one_pass_70_cu_00885b1f6thrust23THRUST_300001_SM_800_NS12placeholders2_2E - _ZN61_INTERNAL_4e72ded4_30_group_norm_nhwc_one_pass_70_cu_00885b1f4cuda3std6ranges3__45__cpo9iter_moveE)
_ZN61_INTERNAL_4e72ded4_30_group_norm_nhwc_one_pass_70_cu_00885b1f4cuda3std6ranges3__45__cpo9iter_moveE:
	.zero		1
	.type		_ZN61_INTERNAL_4e72ded4_30_group_norm_nhwc_one_pass_70_cu_00885b1f6thrust23THRUST_300001_SM_800_NS12placeholders2_2E,@object
	.size		_ZN61_INTERNAL_4e72ded4_30_group_norm_nhwc_one_pass_70_cu_00885b1f6thrust23THRUST_300001_SM_800_NS12placeholders2_2E,(_ZN61_INTERNAL_4e72ded4_30_group_norm_nhwc_one_pass_70_cu_00885b1f6thrust23THRUST_300001_SM_800_NS12placeholders2_4E - _ZN61_INTERNAL_4e72ded4_30_group_norm_nhwc_one_pass_70_cu_00885b1f6thrust23THRUST_300001_SM_800_NS12placeholders2_2E)
_ZN61_INTERNAL_4e72ded4_30_group_norm_nhwc_one_pass_70_cu_00885b1f6thrust23THRUST_300001_SM_800_NS12placeholders2_2E:
	.zero		1
	.type		_ZN61_INTERNAL_4e72ded4_30_group_norm_nhwc_one_pass_70_cu_00885b1f6thrust23THRUST_300001_SM_800_NS12placeholders2_4E,@object
	.size		_ZN61_INTERNAL_4e72ded4_30_group_norm_nhwc_one_pass_70_cu_00885b1f6thrust23THRUST_300001_SM_800_NS12placeholders2_4E,(_ZN61_INTERNAL_4e72ded4_30_group_norm_nhwc_one_pass_70_cu_00885b1f4cuda3std3__45__cpo3endE - _ZN61_INTERNAL_4e72ded4_30_group_norm_nhwc_one_pass_70_cu_00885b1f6thrust23THRUST_300001_SM_800_NS12placeholders2_4E)
_ZN61_INTERNAL_4e72ded4_30_group_norm_nhwc_one_pass_70_cu_00885b1f6thrust23THRUST_300001_SM_800_NS12placeholders2_4E:
	.zero		1
	.type		_ZN61_INTERNAL_4e72ded4_30_group_norm_nhwc_one_pass_70_cu_00885b1f4cuda3std3__45__cpo3endE,@object
	.size		_ZN61_INTERNAL_4e72ded4_30_group_norm_nhwc_one_pass_70_cu_00885b1f4cuda3std3__45__cpo3endE,(_ZN61_INTERNAL_4e72ded4_30_group_norm_nhwc_one_pass_70_cu_00885b1f4cuda3std6ranges3__45__cpo3endE - _ZN61_INTERNAL_4e72ded4_30_group_norm_nhwc_one_pass_70_cu_00885b1f4cuda3std3__45__cpo3endE)
_ZN61_INTERNAL_4e72ded4_30_group_norm_nhwc_one_pass_70_cu_00885b1f4cuda3std3__45__cpo3endE:
	.zero		1
	.type		_ZN61_INTERNAL_4e72ded4_30_group_norm_nhwc_one_pass_70_cu_00885b1f4cuda3std6ranges3__45__cpo3endE,@object
	.size		_ZN61_INTERNAL_4e72ded4_30_group_norm_nhwc_one_pass_70_cu_00885b1f4cuda3std6ranges3__45__cpo3endE,(_ZN61_INTERNAL_4e72ded4_30_group_norm_nhwc_one_pass_70_cu_00885b1f4cuda3std3__419piecewise_constructE - _ZN61_INTERNAL_4e72ded4_30_group_norm_nhwc_one_pass_70_cu_00885b1f4cuda3std6ranges3__45__cpo3endE)
_ZN61_INTERNAL_4e72ded4_30_group_norm_nhwc_one_pass_70_cu_00885b1f4cuda3std6ranges3__45__cpo3endE:
	.zero		1
	.type		_ZN61_INTERNAL_4e72ded4_30_group_norm_nhwc_one_pass_70_cu_00885b1f4cuda3std3__419piecewise_constructE,@object
	.size		_ZN61_INTERNAL_4e72ded4_30_group_norm_nhwc_one_pass_70_cu_00885b1f4cuda3std3__419piecewise_constructE,(_ZN61_INTERNAL_4e72ded4_30_group_norm_nhwc_one_pass_70_cu_00885b1f4cuda3std6ranges3__45__cpo5cdataE - _ZN61_INTERNAL_4e72ded4_30_group_norm_nhwc_one_pass_70_cu_00885b1f4cuda3std3__419piecewise_constructE)
_ZN61_INTERNAL_4e72ded4_30_group_norm_nhwc_one_pass_70_cu_00885b1f4cuda3std3__419piecewise_constructE:
	.zero		1
	.type		_ZN61_INTERNAL_4e72ded4_30_group_norm_nhwc_one_pass_70_cu_00885b1f4cuda3std6ranges3__45__cpo5cdataE,@object
	.size		_ZN61_INTERNAL_4e72ded4_30_group_norm_nhwc_one_pass_70_cu_00885b1f4cuda3std6ranges3__45__cpo5cdataE,(_ZN61_INTERNAL_4e72ded4_30_group_norm_nhwc_one_pass_70_cu_00885b1f6thrust23THRUST_300001_SM_800_NS12placeholders2_8E - _ZN61_INTERNAL_4e72ded4_30_group_norm_nhwc_one_pass_70_cu_00885b1f4cuda3std6ranges3__45__cpo5cdataE)
_ZN61_INTERNAL_4e72ded4_30_group_norm_nhwc_one_pass_70_cu_00885b1f4cuda3std6ranges3__45__cpo5cdataE:
	.zero		1
	.type		_ZN61_INTERNAL_4e72ded4_30_group_norm_nhwc_one_pass_70_cu_00885b1f6thrust23THRUST_300001_SM_800_NS12placeholders2_8E,@object
	.size		_ZN61_INTERNAL_4e72ded4_30_group_norm_nhwc_one_pass_70_cu_00885b1f6thrust23THRUST_300001_SM_800_NS12placeholders2_8E,(_ZN61_INTERNAL_4e72ded4_30_group_norm_nhwc_one_pass_70_cu_00885b1f4cuda3std3__45__cpo4rendE - _ZN61_INTERNAL_4e72ded4_30_group_norm_nhwc_one_pass_70_cu_00885b1f6thrust23THRUST_300001_SM_800_NS12placeholders2_8E)
_ZN61_INTERNAL_4e72ded4_30_group_norm_nhwc_one_pass_70_cu_00885b1f6thrust23THRUST_300001_SM_800_NS12placeholders2_8E:
	.zero		1
	.type		_ZN61_INTERNAL_4e72ded4_30_group_norm_nhwc_one_pass_70_cu_00885b1f4cuda3std3__45__cpo4rendE,@object
	.size		_ZN61_INTERNAL_4e72ded4_30_group_norm_nhwc_one_pass_70_cu_00885b1f4cuda3std3__45__cpo4rendE,(_ZN61_INTERNAL_4e72ded4_30_group_norm_nhwc_one_pass_70_cu_00885b1f4cuda3std6ranges3__45__cpo9iter_swapE - _ZN61_INTERNAL_4e72ded4_30_group_norm_nhwc_one_pass_70_cu_00885b1f4cuda3std3__45__cpo4rendE)
_ZN61_INTERNAL_4e72ded4_30_group_norm_nhwc_one_pass_70_cu_00885b1f4cuda3std3__45__cpo4rendE:
	.zero		1
	.type		_ZN61_INTERNAL_4e72ded4_30_group_norm_nhwc_one_pass_70_cu_00885b1f4cuda3std6ranges3__45__cpo9iter_swapE,@object
	.size		_ZN61_INTERNAL_4e72ded4_30_group_norm_nhwc_one_pass_70_cu_00885b1f4cuda3std6ranges3__45__cpo9iter_swapE,(_ZN61_INTERNAL_4e72ded4_30_group_norm_nhwc_one_pass_70_cu_00885b1f4cuda3std3__48unexpectE - _ZN61_INTERNAL_4e72ded4_30_group_norm_nhwc_one_pass_70_cu_00885b1f4cuda3std6ranges3__45__cpo9iter_swapE)
_ZN61_INTERNAL_4e72ded4_30_group_norm_nhwc_one_pass_70_cu_00885b1f4cuda3std6ranges3__45__cpo9iter_swapE:
	.zero		1
	.type		_ZN61_INTERNAL_4e72ded4_30_group_norm_nhwc_one_pass_70_cu_00885b1f4cuda3std3__48unexpectE,@object
	.size		_ZN61_INTERNAL_4e72ded4_30_group_norm_nhwc_one_pass_70_cu_00885b1f4cuda3std3__48unexpectE,(_ZN61_INTERNAL_4e72ded4_30_group_norm_nhwc_one_pass_70_cu_00885b1f6thrust23THRUST_300001_SM_800_NS6system6detail10sequential3seqE - _ZN61_INTERNAL_4e72ded4_30_group_norm_nhwc_one_pass_70_cu_00885b1f4cuda3std3__48unexpectE)
_ZN61_INTERNAL_4e72ded4_30_group_norm_nhwc_one_pass_70_cu_00885b1f4cuda3std3__48unexpectE:
	.zero		1
	.type		_ZN61_INTERNAL_4e72ded4_30_group_norm_nhwc_one_pass_70_cu_00885b1f6thrust23THRUST_300001_SM_800_NS6system6detail10sequential3seqE,@object
	.size		_ZN61_INTERNAL_4e72ded4_30_group_norm_nhwc_one_pass_70_cu_00885b1f6thrust23THRUST_300001_SM_800_NS6system6detail10sequential3seqE,(.L_29 - _ZN61_INTERNAL_4e72ded4_30_group_norm_nhwc_one_pass_70_cu_00885b1f6thrust23THRUST_300001_SM_800_NS6system6detail10sequential3seqE)
_ZN61_INTERNAL_4e72ded4_30_group_norm_nhwc_one_pass_70_cu_00885b1f6thrust23THRUST_300001_SM_800_NS6system6detail10sequential3seqE:
	.zero		1
.L_29:


//--------------------- .nv.shared._Z35group_norm_nhwc_bwd_one_pass_kernelI11Bf16IOFp32WLi64ELi70ELi560EEv26Group_norm_nhwc_bwd_params --------------------------
	.section	.nv.shared._Z35group_norm_nhwc_bwd_one_pass_kernelI11Bf16IOFp32WLi64ELi70ELi560EEv26Group_norm_nhwc_bwd_params,"aw",@nobits
	.sectionflags	@""
	.align	16
.nv.shared._Z35group_norm_nhwc_bwd_one_pass_kernelI11Bf16IOFp32WLi64ELi70ELi560EEv26Group_norm_nhwc_bwd_params:
	.zero		9152


//--------------------- .nv.shared._Z35group_norm_nhwc_bwd_one_pass_kernelI11Bf16IOFp32WLi128ELi70ELi560EEv26Group_norm_nhwc_bwd_params --------------------------
	.section	.nv.shared._Z35group_norm_nhwc_bwd_one_pass_kernelI11Bf16IOFp32WLi128ELi70ELi560EEv26Group_norm_nhwc_bwd_params,"aw",@nobits
	.sectionflags	@""
	.align	16
.nv.shared._Z35group_norm_nhwc_bwd_one_pass_kernelI11Bf16IOFp32WLi128ELi70ELi560EEv26Group_norm_nhwc_bwd_params:
	.zero		9152


//--------------------- .nv.shared._Z35group_norm_nhwc_bwd_one_pass_kernelI11Bf16IOFp32WLi256ELi70ELi560EEv26Group_norm_nhwc_bwd_params --------------------------
	.section	.nv.shared._Z35group_norm_nhwc_bwd_one_pass_kernelI11Bf16IOFp32WLi256ELi70ELi560EEv26Group_norm_nhwc_bwd_params,"aw",@nobits
	.sectionflags	@""
	.align	16
.nv.shared._Z35group_norm_nhwc_bwd_one_pass_kernelI11Bf16IOFp32WLi256ELi70ELi560EEv26Group_norm_nhwc_bwd_params:
	.zero		9152


//--------------------- .nv.shared._Z35group_norm_nhwc_bwd_one_pass_kernelI11Bf16IOFp32WLi512ELi70ELi560EEv26Group_norm_nhwc_bwd_params --------------------------
	.section	.nv.shared._Z35group_norm_nhwc_bwd_one_pass_kernelI11Bf16IOFp32WLi512ELi70ELi560EEv26Group_norm_nhwc_bwd_params,"aw",@nobits
	.sectionflags	@""
	.align	16
.nv.shared._Z35group_norm_nhwc_bwd_one_pass_kernelI11Bf16IOFp32WLi512ELi70ELi560EEv26Group_norm_nhwc_bwd_params:
	.zero		9152


//--------------------- .nv.shared._Z35group_norm_nhwc_bwd_one_pass_kernelI11Bf16IOBf16WLi64ELi70ELi560EEv26Group_norm_nhwc_bwd_params --------------------------
	.section	.nv.shared._Z35group_norm_nhwc_bwd_one_pass_kernelI11Bf16IOBf16WLi64ELi70ELi560EEv26Group_norm_nhwc_bwd_params,"aw",@nobits
	.sectionflags	@""
	.align	16
.nv.shared._Z35group_norm_nhwc_bwd_one_pass_kernelI11Bf16IOBf16WLi64ELi70ELi560EEv26Group_norm_nhwc_bwd_params:
	.zero		9152


//--------------------- .nv.shared._Z35group_norm_nhwc_bwd_one_pass_kernelI11Bf16IOBf16WLi128ELi70ELi560EEv26Group_norm_nhwc_bwd_params --------------------------
	.section	.nv.shared._Z35group_norm_nhwc_bwd_one_pass_kernelI11Bf16IOBf16WLi128ELi70ELi560EEv26Group_norm_nhwc_bwd_params,"aw",@nobits
	.sectionflags	@""
	.align	16
.nv.shared._Z35group_norm_nhwc_bwd_one_pass_kernelI11Bf16IOBf16WLi128ELi70ELi560EEv26Group_norm_nhwc_bwd_params:
	.zero		9152


//--------------------- .nv.shared._Z35group_norm_nhwc_bwd_one_pass_kernelI11Bf16IOBf16WLi256ELi70ELi560EEv26Group_norm_nhwc_bwd_params --------------------------
	.section	.nv.shared._Z35group_norm_nhwc_bwd_one_pass_kernelI11Bf16IOBf16WLi256ELi70ELi560EEv26Group_norm_nhwc_bwd_params,"aw",@nobits
	.sectionflags	@""
	.align	16
.nv.shared._Z35group_norm_nhwc_bwd_one_pass_kernelI11Bf16IOBf16WLi256ELi70ELi560EEv26Group_norm_nhwc_bwd_params:
	.zero		9152


//--------------------- .nv.shared._Z35group_norm_nhwc_bwd_one_pass_kernelI11Bf16IOBf16WLi512ELi70ELi560EEv26Group_norm_nhwc_bwd_params --------------------------
	.section	.nv.shared._Z35group_norm_nhwc_bwd_one_pass_kernelI11Bf16IOBf16WLi512ELi70ELi560EEv26Group_norm_nhwc_bwd_params,"aw",@nobits
	.sectionflags	@""
	.align	16
.nv.shared._Z35group_norm_nhwc_bwd_one_pass_kernelI11Bf16IOBf16WLi512ELi70ELi560EEv26Group_norm_nhwc_bwd_params:
	.zero		9152


//--------------------- .nv.shared._Z35group_norm_nhwc_bwd_one_pass_kernelI11Bf16IOFp16WLi64ELi70ELi560EEv26Group_norm_nhwc_bwd_params --------------------------
	.section	.nv.shared._Z35group_norm_nhwc_bwd_one_pass_kernelI11Bf16IOFp16WLi64ELi70ELi560EEv26Group_norm_nhwc_bwd_params,"aw",@nobits
	.sectionflags	@""
	.align	16
.nv.shared._Z35group_norm_nhwc_bwd_one_pass_kernelI11Bf16IOFp16WLi64ELi70ELi560EEv26Group_norm_nhwc_bwd_params:
	.zero		9152


//--------------------- .nv.shared._Z35group_norm_nhwc_bwd_one_pass_kernelI11Bf16IOFp16WLi128ELi70ELi560EEv26Group_norm_nhwc_bwd_params --------------------------
	.section	.nv.shared._Z35group_norm_nhwc_bwd_one_pass_kernelI11Bf16IOFp16WLi128ELi70ELi560EEv26Group_norm_nhwc_bwd_params,"aw",@nobits
	.sectionflags	@""
	.align	16
.nv.shared._Z35group_norm_nhwc_bwd_one_pass_kernelI11Bf16IOFp16WLi128ELi70ELi560EEv26Group_norm_nhwc_bwd_params:
	.zero		9152


//--------------------- .nv.shared._Z35group_norm_nhwc_bwd_one_pass_kernelI11Bf16IOFp16WLi256ELi70ELi560EEv26Group_norm_nhwc_bwd_params --------------------------
	.section	.nv.shared._Z35group_norm_nhwc_bwd_one_pass_kernelI11Bf16IOFp16WLi256ELi70ELi560EEv26Group_norm_nhwc_bwd_params,"aw",@nobits
	.sectionflags	@""
	.align	16
.nv.shared._Z35group_norm_nhwc_bwd_one_pass_kernelI11Bf16IOFp16WLi256ELi70ELi560EEv26Group_norm_nhwc_bwd_params:
	.zero		9152


//--------------------- .nv.shared._Z35group_norm_nhwc_bwd_one_pass_kernelI11Bf16IOFp16WLi512ELi70ELi560EEv26Group_norm_nhwc_bwd_params --------------------------
	.section	.nv.shared._Z35group_norm_nhwc_bwd_one_pass_kernelI11Bf16IOFp16WLi512ELi70ELi560EEv26Group_norm_nhwc_bwd_params,"aw",@nobits
	.sectionflags	@""
	.align	16
.nv.shared._Z35group_norm_nhwc_bwd_one_pass_kernelI11Bf16IOFp16WLi512ELi70ELi560EEv26Group_norm_nhwc_bwd_params:
	.zero		9152


//--------------------- .nv.shared._Z35group_norm_nhwc_bwd_one_pass_kernelI11Fp16IOFp32WLi64ELi70ELi560EEv26Group_norm_nhwc_bwd_params --------------------------
	.section	.nv.shared._Z35group_norm_nhwc_bwd_one_pass_kernelI11Fp16IOFp32WLi64ELi70ELi560EEv26Group_norm_nhwc_bwd_params,"aw",@nobits
	.sectionflags	@""
	.align	16
.nv.shared._Z35group_norm_nhwc_bwd_one_pass_kernelI11Fp16IOFp32WLi64ELi70ELi560EEv26Group_norm_nhwc_bwd_params:
	.zero		9152


//--------------------- .nv.shared._Z35group_norm_nhwc_bwd_one_pass_kernelI11Fp16IOFp32WLi128ELi70ELi560EEv26Group_norm_nhwc_bwd_params --------------------------
	.section	.nv.shared._Z35group_norm_nhwc_bwd_one_pass_kernelI11Fp16IOFp32WLi128ELi70ELi560EEv26Group_norm_nhwc_bwd_params,"aw",@nobits
	.sectionflags	@""
	.align	16
.nv.shared._Z35group_norm_nhwc_bwd_one_pass_kernelI11Fp16IOFp32WLi128ELi70ELi560EEv26Group_norm_nhwc_bwd_params:
	.zero		9152


//--------------------- .nv.shared._Z35group_norm_nhwc_bwd_one_pass_kernelI11Fp16IOFp32WLi256ELi70ELi560EEv26Group_norm_nhwc_bwd_params --------------------------
	.section	.nv.shared._Z35group_norm_nhwc_bwd_one_pass_kernelI11Fp16IOFp32WLi256ELi70ELi560EEv26Group_norm_nhwc_bwd_params,"aw",@nobits
	.sectionflags	@""
	.align	16
.nv.shared._Z35group_norm_nhwc_bwd_one_pass_kernelI11Fp16IOFp32WLi256ELi70ELi560EEv26Group_norm_nhwc_bwd_params:
	.zero		9152


//--------------------- .nv.shared._Z35group_norm_nhwc_bwd_one_pass_kernelI11Fp16IOFp32WLi512ELi70ELi560EEv26Group_norm_nhwc_bwd_params --------------------------
	.section	.nv.shared._Z35group_norm_nhwc_bwd_one_pass_kernelI11Fp16IOFp32WLi512ELi70ELi560EEv26Group_norm_nhwc_bwd_params,"aw",@nobits
	.sectionflags	@""
	.align	16
.nv.shared._Z35group_norm_nhwc_bwd_one_pass_kernelI11Fp16IOFp32WLi512ELi70ELi560EEv26Group_norm_nhwc_bwd_params:
	.zero		9152


//--------------------- .nv.shared._Z35group_norm_nhwc_bwd_one_pass_kernelI11Fp16IOBf16WLi64ELi70ELi560EEv26Group_norm_nhwc_bwd_params --------------------------
	.section	.nv.shared._Z35group_norm_nhwc_bwd_one_pass_kernelI11Fp16IOBf16WLi64ELi70ELi560EEv26Group_norm_nhwc_bwd_params,"aw",@nobits
	.sectionflags	@""
	.align	16
.nv.shared._Z35group_norm_nhwc_bwd_one_pass_kernelI11Fp16IOBf16WLi64ELi70ELi560EEv26Group_norm_nhwc_bwd_params:
	.zero		9152


//--------------------- .nv.shared._Z35group_norm_nhwc_bwd_one_pass_kernelI11Fp16IOBf16WLi128ELi70ELi560EEv26Group_norm_nhwc_bwd_params --------------------------
	.section	.nv.shared._Z35group_norm_nhwc_bwd_one_pass_kernelI11Fp16IOBf16WLi128ELi70ELi560EEv26Group_norm_nhwc_bwd_params,"aw",@nobits
	.sectionflags	@""
	.align	16
.nv.shared._Z35group_norm_nhwc_bwd_one_pass_kernelI11Fp16IOBf16WLi128ELi70ELi560EEv26Group_norm_nhwc_bwd_params:
	.zero		9152


//--------------------- .nv.shared._Z35group_norm_nhwc_bwd_one_pass_kernelI11Fp16IOBf16WLi256ELi70ELi560EEv26Group_norm_nhwc_bwd_params --------------------------
	.section	.nv.shared._Z35group_norm_nhwc_bwd_one_pass_kernelI11Fp16IOBf16WLi256ELi70ELi560EEv26Group_norm_nhwc_bwd_params,"aw",@nobits
	.sectionflags	@""
	.align	16
.nv.shared._Z35group_norm_nhwc_bwd_one_pass_kernelI11Fp16IOBf16WLi256ELi70ELi560EEv26Group_norm_nhwc_bwd_params:
	.zero		9152


//--------------------- .nv.shared._Z35group_norm_nhwc_bwd_one_pass_kernelI11Fp16IOBf16WLi512ELi70ELi560EEv26Group_norm_nhwc_bwd_params --------------------------
	.section	.nv.shared._Z35group_norm_nhwc_bwd_one_pass_kernelI11Fp16IOBf16WLi512ELi70ELi560EEv26Group_norm_nhwc_bwd_params,"aw",@nobits
	.sectionflags	@""
	.align	16
.nv.shared._Z35group_norm_nhwc_bwd_one_pass_kernelI11Fp16IOBf16WLi512ELi70ELi560EEv26Group_norm_nhwc_bwd_params:
	.zero		9152


//--------------------- .nv.shared._Z35group_norm_nhwc_bwd_one_pass_kernelI11Fp16IOFp16WLi64ELi70ELi560EEv26Group_norm_nhwc_bwd_params --------------------------
	.section	.nv.shared._Z35group_norm_nhwc_bwd_one_pass_kernelI11Fp16IOFp16WLi64ELi70ELi560EEv26Group_norm_nhwc_bwd_params,"aw",@nobits
	.sectionflags	@""
	.align	16
.nv.shared._Z35group_norm_nhwc_bwd_one_pass_kernelI11Fp16IOFp16WLi64ELi70ELi560EEv26Group_norm_nhwc_bwd_params:
	.zero		9152


//--------------------- .nv.shared._Z35group_norm_nhwc_bwd_one_pass_kernelI11Fp16IOFp16WLi128ELi70ELi560EEv26Group_norm_nhwc_bwd_params --------------------------
	.section	.nv.shared._Z35group_norm_nhwc_bwd_one_pass_kernelI11Fp16IOFp16WLi128ELi70ELi560EEv26Group_norm_nhwc_bwd_params,"aw",@nobits
	.sectionflags	@""
	.align	16
.nv.shared._Z35group_norm_nhwc_bwd_one_pass_kernelI11Fp16IOFp16WLi128ELi70ELi560EEv26Group_norm_nhwc_bwd_params:
	.zero		9152


//--------------------- .nv.shared._Z35group_norm_nhwc_bwd_one_pass_kernelI11Fp16IOFp16WLi256ELi70ELi560EEv26Group_norm_nhwc_bwd_params --------------------------
	.section	.nv.shared._Z35group_norm_nhwc_bwd_one_pass_kernelI11Fp16IOFp16WLi256ELi70ELi560EEv26Group_norm_nhwc_bwd_params,"aw",@nobits
	.sectionflags	@""
	.align	16
.nv.shared._Z35group_norm_nhwc_bwd_one_pass_kernelI11Fp16IOFp16WLi256ELi70ELi560EEv26Group_norm_nhwc_bwd_params:
	.zero		9152


//--------------------- .nv.shared._Z35group_norm_nhwc_bwd_one_pass_kernelI11Fp16IOFp16WLi512ELi70ELi560EEv26Group_norm_nhwc_bwd_params --------------------------
	.section	.nv.shared._Z35group_norm_nhwc_bwd_one_pass_kernelI11Fp16IOFp16WLi512ELi70ELi560EEv26Group_norm_nhwc_bwd_params,"aw",@nobits
	.sectionflags	@""
	.align	16
.nv.shared._Z35group_norm_nhwc_bwd_one_pass_kernelI11Fp16IOFp16WLi512ELi70ELi560EEv26Group_norm_nhwc_bwd_params:
	.zero		9152


//--------------------- .nv.shared._Z35group_norm_nhwc_bwd_one_pass_kernelI11Fp32IOFp32WLi64ELi70ELi560EEv26Group_norm_nhwc_bwd_params --------------------------
	.section	.nv.shared._Z35group_norm_nhwc_bwd_one_pass_kernelI11Fp32IOFp32WLi64ELi70ELi560EEv26Group_norm_nhwc_bwd_params,"aw",@nobits
	.sectionflags	@""
	.align	16
.nv.shared._Z35group_norm_nhwc_bwd_one_pass_kernelI11Fp32IOFp32WLi64ELi70ELi560EEv26Group_norm_nhwc_bwd_params:
	.zero		9152


//--------------------- .nv.shared._Z35group_norm_nhwc_bwd_one_pass_kernelI11Fp32IOFp32WLi128ELi70ELi560EEv26Group_norm_nhwc_bwd_params --------------------------
	.section	.nv.shared._Z35group_norm_nhwc_bwd_one_pass_kernelI11Fp32IOFp32WLi128ELi70ELi560EEv26Group_norm_nhwc_bwd_params,"aw",@nobits
	.sectionflags	@""
	.align	16
.nv.shared._Z35group_norm_nhwc_bwd_one_pass_kernelI11Fp32IOFp32WLi128ELi70ELi560EEv26Group_norm_nhwc_bwd_params:
	.zero		9152


//--------------------- .nv.shared._Z35group_norm_nhwc_bwd_one_pass_kernelI11Fp32IOFp32WLi256ELi70ELi560EEv26Group_norm_nhwc_bwd_params --------------------------
	.section	.nv.shared._Z35group_norm_nhwc_bwd_one_pass_kernelI11Fp32IOFp32WLi256ELi70ELi560EEv26Group_norm_nhwc_bwd_params,"aw",@nobits
	.sectionflags	@""
	.align	16
.nv.shared._Z35group_norm_nhwc_bwd_one_pass_kernelI11Fp32IOFp32WLi256ELi70ELi560EEv26Group_norm_nhwc_bwd_params:
	.zero		9152


//--------------------- .nv.shared._Z35group_norm_nhwc_bwd_one_pass_kernelI11Fp32IOFp32WLi512ELi70ELi560EEv26Group_norm_nhwc_bwd_params --------------------------
	.section	.nv.shared._Z35group_norm_nhwc_bwd_one_pass_kernelI11Fp32IOFp32WLi512ELi70ELi560EEv26Group_norm_nhwc_bwd_params,"aw",@nobits
	.sectionflags	@""
	.align	16
.nv.shared._Z35group_norm_nhwc_bwd_one_pass_kernelI11Fp32IOFp32WLi512ELi70ELi560EEv26Group_norm_nhwc_bwd_params:
	.zero		9152


//--------------------- .nv.shared._Z35group_norm_nhwc_bwd_one_pass_kernelI11Fp32IOBf16WLi64ELi70ELi560EEv26Group_norm_nhwc_bwd_params --------------------------
	.section	.nv.shared._Z35group_norm_nhwc_bwd_one_pass_kernelI11Fp32IOBf16WLi64ELi70ELi560EEv26Group_norm_nhwc_bwd_params,"aw",@nobits
	.sectionflags	@""
	.align	16
.nv.shared._Z35group_norm_nhwc_bwd_one_pass_kernelI11Fp32IOBf16WLi64ELi70ELi560EEv26Group_norm_nhwc_bwd_params:
	.zero		9152


//--------------------- .nv.shared._Z35group_norm_nhwc_bwd_one_pass_kernelI11Fp32IOBf16WLi128ELi70ELi560EEv26Group_norm_nhwc_bwd_params --------------------------
	.section	.nv.shared._Z35group_norm_nhwc_bwd_one_pass_kernelI11Fp32IOBf16WLi128ELi70ELi560EEv26Group_norm_nhwc_bwd_params,"aw",@nobits
	.sectionflags	@""
	.align	16
.nv.shared._Z35group_norm_nhwc_bwd_one_pass_kernelI11Fp32IOBf16WLi128ELi70ELi560EEv26Group_norm_nhwc_bwd_params:
	.zero		9152


//--------------------- .nv.shared._Z35group_norm_nhwc_bwd_one_pass_kernelI11Fp32IOBf16WLi256ELi70ELi560EEv26Group_norm_nhwc_bwd_params --------------------------
	.section	.nv.shared._Z35group_norm_nhwc_bwd_one_pass_kernelI11Fp32IOBf16WLi256ELi70ELi560EEv26Group_norm_nhwc_bwd_params,"aw",@nobits
	.sectionflags	@""
	.align	16
.nv.shared._Z35group_norm_nhwc_bwd_one_pass_kernelI11Fp32IOBf16WLi256ELi70ELi560EEv26Group_norm_nhwc_bwd_params:
	.zero		9152


//--------------------- .nv.shared._Z35group_norm_nhwc_bwd_one_pass_kernelI11Fp32IOBf16WLi512ELi70ELi560EEv26Group_norm_nhwc_bwd_params --------------------------
	.section	.nv.shared._Z35group_norm_nhwc_bwd_one_pass_kernelI11Fp32IOBf16WLi512ELi70ELi560EEv26Group_norm_nhwc_bwd_params,"aw",@nobits
	.sectionflags	@""
	.align	16
.nv.shared._Z35group_norm_nhwc_bwd_one_pass_kernelI11Fp32IOBf16WLi512ELi70ELi560EEv26Group_norm_nhwc_bwd_params:
	.zero		9152


//--------------------- .nv.shared._Z35group_norm_nhwc_bwd_one_pass_kernelI11Fp32IOFp16WLi64ELi70ELi560EEv26Group_norm_nhwc_bwd_params --------------------------
	.section	.nv.shared._Z35group_norm_nhwc_bwd_one_pass_kernelI11Fp32IOFp16WLi64ELi70ELi560EEv26Group_norm_nhwc_bwd_params,"aw",@nobits
	.sectionflags	@""
	.align	16
.nv.shared._Z35group_norm_nhwc_bwd_one_pass_kernelI11Fp32IOFp16WLi64ELi70ELi560EEv26Group_norm_nhwc_bwd_params:
	.zero		9152


//--------------------- .nv.shared._Z35group_norm_nhwc_bwd_one_pass_kernelI11Fp32IOFp16WLi128ELi70ELi560EEv26Group_norm_nhwc_bwd_params --------------------------
	.section	.nv.shared._Z35group_norm_nhwc_bwd_one_pass_kernelI11Fp32IOFp16WLi128ELi70ELi560EEv26Group_norm_nhwc_bwd_params,"aw",@nobits
	.sectionflags	@""
	.align	16
.nv.shared._Z35group_norm_nhwc_bwd_one_pass_kernelI11Fp32IOFp16WLi128ELi70ELi560EEv26Group_norm_nhwc_bwd_params:
	.zero		9152


//--------------------- .nv.shared._Z35group_norm_nhwc_bwd_one_pass_kernelI11Fp32IOFp16WLi256ELi70ELi560EEv26Group_norm_nhwc_bwd_params --------------------------
	.section	.nv.shared._Z35group_norm_nhwc_bwd_one_pass_kernelI11Fp32IOFp16WLi256ELi70ELi560EEv26Group_norm_nhwc_bwd_params,"aw",@nobits
	.sectionflags	@""
	.align	16
.nv.shared._Z35group_norm_nhwc_bwd_one_pass_kernelI11Fp32IOFp16WLi256ELi70ELi560EEv26Group_norm_nhwc_bwd_params:
	.zero		9152


//--------------------- .nv.shared._Z35group_norm_nhwc_bwd_one_pass_kernelI11Fp32IOFp16WLi512ELi70ELi560EEv26Group_norm_nhwc_bwd_params --------------------------
	.section	.nv.shared._Z35group_norm_nhwc_bwd_one_pass_kernelI11Fp32IOFp16WLi512ELi70ELi560EEv26Group_norm_nhwc_bwd_params,"aw",@nobits
	.sectionflags	@""
	.align	16
.nv.shared._Z35group_norm_nhwc_bwd_one_pass_kernelI11Fp32IOFp16WLi512ELi70ELi560EEv26Group_norm_nhwc_bwd_params:
	.zero		9152


//--------------------- .nv.shared._Z35group_norm_nhwc_fwd_one_pass_kernelI11Bf16IOFp32WLi64ELi70ELi560EEv26Group_norm_nhwc_fwd_params --------------------------
	.section	.nv.shared._Z35group_norm_nhwc_fwd_one_pass_kernelI11Bf16IOFp32WLi64ELi70ELi560EEv26Group_norm_nhwc_fwd_params,"aw",@nobits
	.sectionflags	@""
	.align	8
.nv.shared._Z35group_norm_nhwc_fwd_one_pass_kernelI11Bf16IOFp32WLi64ELi70ELi560EEv26Group_norm_nhwc_fwd_params:
	.zero		184


//--------------------- .nv.shared._Z35group_norm_nhwc_fwd_one_pass_kernelI11Bf16IOFp32WLi128ELi70ELi560EEv26Group_norm_nhwc_fwd_params --------------------------
	.section	.nv.shared._Z35group_norm_nhwc_fwd_one_pass_kernelI11Bf16IOFp32WLi128ELi70ELi560EEv26Group_norm_nhwc_fwd_params,"aw",@nobits
	.sectionflags	@""
	.align	8
.nv.shared._Z35group_norm_nhwc_fwd_one_pass_kernelI11Bf16IOFp32WLi128ELi70ELi560EEv26Group_norm_nhwc_fwd_params:
	.zero		184


//--------------------- .nv.shared._Z35group_norm_nhwc_fwd_one_pass_kernelI11Bf16IOFp32WLi256ELi70ELi560EEv26Group_norm_nhwc_fwd_params --------------------------
	.section	.nv.shared._Z35group_norm_nhwc_fwd_one_pass_kernelI11Bf16IOFp32WLi256ELi70ELi560EEv26Group_norm_nhwc_fwd_params,"aw",@nobits
	.sectionflags	@""
	.align	8
.nv.shared._Z35group_norm_nhwc_fwd_one_pass_kernelI11Bf16IOFp32WLi256ELi70ELi560EEv26Group_norm_nhwc_fwd_params:
	.zero		184


//--------------------- .nv.shared._Z35group_norm_nhwc_fwd_one_pass_kernelI11Bf16IOFp32WLi512ELi70ELi560EEv26Group_norm_nhwc_fwd_params --------------------------
	.section	.nv.shared._Z35group_norm_nhwc_fwd_one_pass_kernelI11Bf16IOFp32WLi512ELi70ELi560EEv26Group_norm_nhwc_fwd_params,"aw",@nobits
	.sectionflags	@""
	.align	8
.nv.shared._Z35group_norm_nhwc_fwd_one_pass_kernelI11Bf16IOFp32WLi512ELi70ELi560EEv26Group_norm_nhwc_fwd_params:
	.zero		184


//--------------------- .nv.shared._Z35group_norm_nhwc_fwd_one_pass_kernelI11Bf16IOBf16WLi64ELi70ELi560EEv26Group_norm_nhwc_fwd_params --------------------------
	.section	.nv.shared._Z35group_norm_nhwc_fwd_one_pass_kernelI11Bf16IOBf16WLi64ELi70ELi560EEv26Group_norm_nhwc_fwd_params,"aw",@nobits
	.sectionflags	@""
	.align	8
.nv.shared._Z35group_norm_nhwc_fwd_one_pass_kernelI11Bf16IOBf16WLi64ELi70ELi560EEv26Group_norm_nhwc_fwd_params:
	.zero		184


//--------------------- .nv.shared._Z35group_norm_nhwc_fwd_one_pass_kernelI11Bf16IOBf16WLi128ELi70ELi560EEv26Group_norm_nhwc_fwd_params --------------------------
	.section	.nv.shared._Z35group_norm_nhwc_fwd_one_pass_kernelI11Bf16IOBf16WLi128ELi70ELi560EEv26Group_norm_nhwc_fwd_params,"aw",@nobits
	.sectionflags	@""
	.align	8
.nv.shared._Z35group_norm_nhwc_fwd_one_pass_kernelI11Bf16IOBf16WLi128ELi70ELi560EEv26Group_norm_nhwc_fwd_params:
	.zero		184


//--------------------- .nv.shared._Z35group_norm_nhwc_fwd_one_pass_kernelI11Bf16IOBf16WLi256ELi70ELi560EEv26Group_norm_nhwc_fwd_params --------------------------
	.section	.nv.shared._Z35group_norm_nhwc_fwd_one_pass_kernelI11Bf16IOBf16WLi256ELi70ELi560EEv26Group_norm_nhwc_fwd_params,"aw",@nobits
	.sectionflags	@""
	.align	8
.nv.shared._Z35group_norm_nhwc_fwd_one_pass_kernelI11Bf16IOBf16WLi256ELi70ELi560EEv26Group_norm_nhwc_fwd_params:
	.zero		184


//--------------------- .nv.shared._Z35group_norm_nhwc_fwd_one_pass_kernelI11Bf16IOBf16WLi512ELi70ELi560EEv26Group_norm_nhwc_fwd_params --------------------------
	.section	.nv.shared._Z35group_norm_nhwc_fwd_one_pass_kernelI11Bf16IOBf16WLi512ELi70ELi560EEv26Group_norm_nhwc_fwd_params,"aw",@nobits
	.sectionflags	@""
	.align	8
.nv.shared._Z35group_norm_nhwc_fwd_one_pass_kernelI11Bf16IOBf16WLi512ELi70ELi560EEv26Group_norm_nhwc_fwd_params:
	.zero		184


//--------------------- .nv.shared._Z35group_norm_nhwc_fwd_one_pass_kernelI11Bf16IOFp16WLi64ELi70ELi560EEv26Group_norm_nhwc_fwd_params --------------------------
	.section	.nv.shared._Z35group_norm_nhwc_fwd_one_pass_kernelI11Bf16IOFp16WLi64ELi70ELi560EEv26Group_norm_nhwc_fwd_params,"aw",@nobits
	.sectionflags	@""
	.align	8
.nv.shared._Z35group_norm_nhwc_fwd_one_pass_kernelI11Bf16IOFp16WLi64ELi70ELi560EEv26Group_norm_nhwc_fwd_params:
	.zero		184


//--------------------- .nv.shared._Z35group_norm_nhwc_fwd_one_pass_kernelI11Bf16IOFp16WLi128ELi70ELi560EEv26Group_norm_nhwc_fwd_params --------------------------
	.section	.nv.shared._Z35group_norm_nhwc_fwd_one_pass_kernelI11Bf16IOFp16WLi128ELi70ELi560EEv26Group_norm_nhwc_fwd_params,"aw",@nobits
	.sectionflags	@""
	.align	8
.nv.shared._Z35group_norm_nhwc_fwd_one_pass_kernelI11Bf16IOFp16WLi128ELi70ELi560EEv26Group_norm_nhwc_fwd_params:
	.zero		184


//--------------------- .nv.shared._Z35group_norm_nhwc_fwd_one_pass_kernelI11Bf16IOFp16WLi256ELi70ELi560EEv26Group_norm_nhwc_fwd_params --------------------------
	.section	.nv.shared._Z35group_norm_nhwc_fwd_one_pass_kernelI11Bf16IOFp16WLi256ELi70ELi560EEv26Group_norm_nhwc_fwd_params,"aw",@nobits
	.sectionflags	@""
	.align	8
.nv.shared._Z35group_norm_nhwc_fwd_one_pass_kernelI11Bf16IOFp16WLi256ELi70ELi560EEv26Group_norm_nhwc_fwd_params:
	.zero		184


//--------------------- .nv.shared._Z35group_norm_nhwc_fwd_one_pass_kernelI11Bf16IOFp16WLi512ELi70ELi560EEv26Group_norm_nhwc_fwd_params --------------------------
	.section	.nv.shared._Z35group_norm_nhwc_fwd_one_pass_kernelI11Bf16IOFp16WLi512ELi70ELi560EEv26Group_norm_nhwc_fwd_params,"aw",@nobits
	.sectionflags	@""
	.align	8
.nv.shared._Z35group_norm_nhwc_fwd_one_pass_kernelI11Bf16IOFp16WLi512ELi70ELi560EEv26Group_norm_nhwc_fwd_params:
	.zero		184


//--------------------- .nv.shared._Z35group_norm_nhwc_fwd_one_pass_kernelI11Fp16IOFp32WLi64ELi70ELi560EEv26Group_norm_nhwc_fwd_params --------------------------
	.section	.nv.shared._Z35group_norm_nhwc_fwd_one_pass_kernelI11Fp16IOFp32WLi64ELi70ELi560EEv26Group_norm_nhwc_fwd_params,"aw",@nobits
	.sectionflags	@""
	.align	8
.nv.shared._Z35group_norm_nhwc_fwd_one_pass_kernelI11Fp16IOFp32WLi64ELi70ELi560EEv26Group_norm_nhwc_fwd_params:
	.zero		184


//--------------------- .nv.shared._Z35group_norm_nhwc_fwd_one_pass_kernelI11Fp16IOFp32WLi128ELi70ELi560EEv26Group_norm_nhwc_fwd_params --------------------------
	.section	.nv.shared._Z35group_norm_nhwc_fwd_one_pass_kernelI11Fp16IOFp32WLi128ELi70ELi560EEv26Group_norm_nhwc_fwd_params,"aw",@nobits
	.sectionflags	@""
	.align	8
.nv.shared._Z35group_norm_nhwc_fwd_one_pass_kernelI11Fp16IOFp32WLi128ELi70ELi560EEv26Group_norm_nhwc_fwd_params:
	.zero		184


//--------------------- .nv.shared._Z35group_norm_nhwc_fwd_one_pass_kernelI11Fp16IOFp32WLi256ELi70ELi560EEv26Group_norm_nhwc_fwd_params --------------------------
	.section	.nv.shared._Z35group_norm_nhwc_fwd_one_pass_kernelI11Fp16IOFp32WLi256ELi70ELi560EEv26Group_norm_nhwc_fwd_params,"aw",@nobits
	.sectionflags	@""
	.align	8
.nv.shared._Z35group_norm_nhwc_fwd_one_pass_kernelI11Fp16IOFp32WLi256ELi70ELi560EEv26Group_norm_nhwc_fwd_params:
	.zero		184


//--------------------- .nv.shared._Z35group_norm_nhwc_fwd_one_pass_kernelI11Fp16IOFp32WLi512ELi70ELi560EEv26Group_norm_nhwc_fwd_params --------------------------
	.section	.nv.shared._Z35group_norm_nhwc_fwd_one_pass_kernelI11Fp16IOFp32WLi512ELi70ELi560EEv26Group_norm_nhwc_fwd_params,"aw",@nobits
	.sectionflags	@""
	.align	8
.nv.shared._Z35group_norm_nhwc_fwd_one_pass_kernelI11Fp16IOFp32WLi512ELi70ELi560EEv26Group_norm_nhwc_fwd_params:
	.zero		184


//--------------------- .nv.shared._Z35group_norm_nhwc_fwd_one_pass_kernelI11Fp16IOBf16WLi64ELi70ELi560EEv26Group_norm_nhwc_fwd_params --------------------------
	.section	.nv.shared._Z35group_norm_nhwc_fwd_one_pass_kernelI11Fp16IOBf16WLi64ELi70ELi560EEv26Group_norm_nhwc_fwd_params,"aw",@nobits
	.sectionflags	@""
	.align	8
.nv.shared._Z35group_norm_nhwc_fwd_one_pass_kernelI11Fp16IOBf16WLi64ELi70ELi560EEv26Group_norm_nhwc_fwd_params:
	.zero		184


//--------------------- .nv.shared._Z35group_norm_nhwc_fwd_one_pass_kernelI11Fp16IOBf16WLi128ELi70ELi560EEv26Group_norm_nhwc_fwd_params --------------------------
	.section	.nv.shared._Z35group_norm_nhwc_fwd_one_pass_kernelI11Fp16IOBf16WLi128ELi70ELi560EEv26Group_norm_nhwc_fwd_params,"aw",@nobits
	.sectionflags	@""
	.align	8
.nv.shared._Z35group_norm_nhwc_fwd_one_pass_kernelI11Fp16IOBf16WLi128ELi70ELi560EEv26Group_norm_nhwc_fwd_params:
	.zero		184


//--------------------- .nv.shared._Z35group_norm_nhwc_fwd_one_pass_kernelI11Fp16IOBf16WLi256ELi70ELi560EEv26Group_norm_nhwc_fwd_params --------------------------
	.section	.nv.shared._Z35group_norm_nhwc_fwd_one_pass_kernelI11Fp16IOBf16WLi256ELi70ELi560EEv26Group_norm_nhwc_fwd_params,"aw",@nobits
	.sectionflags	@""
	.align	8
.nv.shared._Z35group_norm_nhwc_fwd_one_pass_kernelI11Fp16IOBf16WLi256ELi70ELi560EEv26Group_norm_nhwc_fwd_params:
	.zero		184


//--------------------- .nv.shared._Z35group_norm_nhwc_fwd_one_pass_kernelI11Fp16IOBf16WLi512ELi70ELi560EEv26Group_norm_nhwc_fwd_params --------------------------
	.section	.nv.shared._Z35group_norm_nhwc_fwd_one_pass_kernelI11Fp16IOBf16WLi512ELi70ELi560EEv26Group_norm_nhwc_fwd_params,"aw",@nobits
	.sectionflags	@""
	.align	8
.nv.shared._Z35group_norm_nhwc_fwd_one_pass_kernelI11Fp16IOBf16WLi512ELi70ELi560EEv26Group_norm_nhwc_fwd_params:
	.zero		184


//--------------------- .nv.shared._Z35group_norm_nhwc_fwd_one_pass_kernelI11Fp16IOFp16WLi64ELi70ELi560EEv26Group_norm_nhwc_fwd_params --------------------------
	.section	.nv.shared._Z35group_norm_nhwc_fwd_one_pass_kernelI11Fp16IOFp16WLi64ELi70ELi560EEv26Group_norm_nhwc_fwd_params,"aw",@nobits
	.sectionflags	@""
	.align	8
.nv.shared._Z35group_norm_nhwc_fwd_one_pass_kernelI11Fp16IOFp16WLi64ELi70ELi560EEv26Group_norm_nhwc_fwd_params:
	.zero		184


//--------------------- .nv.shared._Z35group_norm_nhwc_fwd_one_pass_kernelI11Fp16IOFp16WLi128ELi70ELi560EEv26Group_norm_nhwc_fwd_params --------------------------
	.section	.nv.shared._Z35group_norm_nhwc_fwd_one_pass_kernelI11Fp16IOFp16WLi128ELi70ELi560EEv26Group_norm_nhwc_fwd_params,"aw",@nobits
	.sectionflags	@""
	.align	8
.nv.shared._Z35group_norm_nhwc_fwd_one_pass_kernelI11Fp16IOFp16WLi128ELi70ELi560EEv26Group_norm_nhwc_fwd_params:
	.zero		184


//--------------------- .nv.shared._Z35group_norm_nhwc_fwd_one_pass_kernelI11Fp16IOFp16WLi256ELi70ELi560EEv26Group_norm_nhwc_fwd_params --------------------------
	.section	.nv.shared._Z35group_norm_nhwc_fwd_one_pass_kernelI11Fp16IOFp16WLi256ELi70ELi560EEv26Group_norm_nhwc_fwd_params,"aw",@nobits
	.sectionflags	@""
	.align	8
.nv.shared._Z35group_norm_nhwc_fwd_one_pass_kernelI11Fp16IOFp16WLi256ELi70ELi560EEv26Group_norm_nhwc_fwd_params:
	.zero		184


//--------------------- .nv.shared._Z35group_norm_nhwc_fwd_one_pass_kernelI11Fp16IOFp16WLi512ELi70ELi560EEv26Group_norm_nhwc_fwd_params --------------------------
	.section	.nv.shared._Z35group_norm_nhwc_fwd_one_pass_kernelI11Fp16IOFp16WLi512ELi70ELi560EEv26Group_norm_nhwc_fwd_params,"aw",@nobits
	.sectionflags	@""
	.align	8
.nv.shared._Z35group_norm_nhwc_fwd_one_pass_kernelI11Fp16IOFp16WLi512ELi70ELi560EEv26Group_norm_nhwc_fwd_params:
	.zero		184


//--------------------- .nv.shared._Z35group_norm_nhwc_fwd_one_pass_kernelI11Fp32IOFp32WLi64ELi70ELi560EEv26Group_norm_nhwc_fwd_params --------------------------
	.section	.nv.shared._Z35group_norm_nhwc_fwd_one_pass_kernelI11Fp32IOFp32WLi64ELi70ELi560EEv26Group_norm_nhwc_fwd_params,"aw",@nobits
	.sectionflags	@""
	.align	8
.nv.shared._Z35group_norm_nhwc_fwd_one_pass_kernelI11Fp32IOFp32WLi64ELi70ELi560EEv26Group_norm_nhwc_fwd_params:
	.zero		184


//--------------------- .nv.shared._Z35group_norm_nhwc_fwd_one_pass_kernelI11Fp32IOFp32WLi128ELi70ELi560EEv26Group_norm_nhwc_fwd_params --------------------------
	.section	.nv.shared._Z35group_norm_nhwc_fwd_one_pass_kernelI11Fp32IOFp32WLi128ELi70ELi560EEv26Group_norm_nhwc_fwd_params,"aw",@nobits
	.sectionflags	@""
	.align	8
.nv.shared._Z35group_norm_nhwc_fwd_one_pass_kernelI11Fp32IOFp32WLi128ELi70ELi560EEv26Group_norm_nhwc_fwd_params:
	.zero		184


//--------------------- .nv.shared._Z35group_norm_nhwc_fwd_one_pass_kernelI11Fp32IOFp32WLi256ELi70ELi560EEv26Group_norm_nhwc_fwd_params --------------------------
	.section	.nv.shared._Z35group_norm_nhwc_fwd_one_pass_kernelI11Fp32IOFp32WLi256ELi70ELi560EEv26Group_norm_nhwc_fwd_params,"aw",@nobits
	.sectionflags	@""
	.align	8
.nv.shared._Z35group_norm_nhwc_fwd_one_pass_kernelI11Fp32IOFp32WLi256ELi70ELi560EEv26Group_norm_nhwc_fwd_params:
	.zero		184


//--------------------- .nv.shared._Z35group_norm_nhwc_fwd_one_pass_kernelI11Fp32IOFp32WLi512ELi70ELi560EEv26Group_norm_nhwc_fwd_params --------------------------
	.section	.nv.shared._Z35group_norm_nhwc_fwd_one_pass_kernelI11Fp32IOFp32WLi512ELi70ELi560EEv26Group_norm_nhwc_fwd_params,"aw",@nobits
	.sectionflags	@""
	.align	8
.nv.shared._Z35group_norm_nhwc_fwd_one_pass_kernelI11Fp32IOFp32WLi512ELi70ELi560EEv26Group_norm_nhwc_fwd_params:
	.zero		184


//--------------------- .nv.shared._Z35group_norm_nhwc_fwd_one_pass_kernelI11Fp32IOBf16WLi64ELi70ELi560EEv26Group_norm_nhwc_fwd_params --------------------------
	.section	.nv.shared._Z35group_norm_nhwc_fwd_one_pass_kernelI11Fp32IOBf16WLi64ELi70ELi560EEv26Group_norm_nhwc_fwd_params,"aw",@nobits
	.sectionflags	@""
	.align	8
.nv.shared._Z35group_norm_nhwc_fwd_one_pass_kernelI11Fp32IOBf16WLi64ELi70ELi560EEv26Group_norm_nhwc_fwd_params:
	.zero		184


//--------------------- .nv.shared._Z35group_norm_nhwc_fwd_one_pass_kernelI11Fp32IOBf16WLi128ELi70ELi560EEv26Group_norm_nhwc_fwd_params --------------------------
	.section	.nv.shared._Z35group_norm_nhwc_fwd_one_pass_kernelI11Fp32IOBf16WLi128ELi70ELi560EEv26Group_norm_nhwc_fwd_params,"aw",@nobits
	.sectionflags	@""
	.align	8
.nv.shared._Z35group_norm_nhwc_fwd_one_pass_kernelI11Fp32IOBf16WLi128ELi70ELi560EEv26Group_norm_nhwc_fwd_params:
	.zero		184


//--------------------- .nv.shared._Z35group_norm_nhwc_fwd_one_pass_kernelI11Fp32IOBf16WLi256ELi70ELi560EEv26Group_norm_nhwc_fwd_params --------------------------
	.section	.nv.shared._Z35group_norm_nhwc_fwd_one_pass_kernelI11Fp32IOBf16WLi256ELi70ELi560EEv26Group_norm_nhwc_fwd_params,"aw",@nobits
	.sectionflags	@""
	.align	8
.nv.shared._Z35group_norm_nhwc_fwd_one_pass_kernelI11Fp32IOBf16WLi256ELi70ELi560EEv26Group_norm_nhwc_fwd_params:
	.zero		184


//--------------------- .nv.shared._Z35group_norm_nhwc_fwd_one_pass_kernelI11Fp32IOBf16WLi512ELi70ELi560EEv26Group_norm_nhwc_fwd_params --------------------------
	.section	.nv.shared._Z35group_norm_nhwc_fwd_one_pass_kernelI11Fp32IOBf16WLi512ELi70ELi560EEv26Group_norm_nhwc_fwd_params,"aw",@nobits
	.sectionflags	@""
	.align	8
.nv.shared._Z35group_norm_nhwc_fwd_one_pass_kernelI11Fp32IOBf16WLi512ELi70ELi560EEv26Group_norm_nhwc_fwd_params:
	.zero		184


//--------------------- .nv.shared._Z35group_norm_nhwc_fwd_one_pass_kernelI11Fp32IOFp16WLi64ELi70ELi560EEv26Group_norm_nhwc_fwd_params --------------------------
	.section	.nv.shared._Z35group_norm_nhwc_fwd_one_pass_kernelI11Fp32IOFp16WLi64ELi70ELi560EEv26Group_norm_nhwc_fwd_params,"aw",@nobits
	.sectionflags	@""
	.align	8
.nv.shared._Z35group_norm_nhwc_fwd_one_pass_kernelI11Fp32IOFp16WLi64ELi70ELi560EEv26Group_norm_nhwc_fwd_params:
	.zero		184


//--------------------- .nv.shared._Z35group_norm_nhwc_fwd_one_pass_kernelI11Fp32IOFp16WLi128ELi70ELi560EEv26Group_norm_nhwc_fwd_params --------------------------
	.section	.nv.shared._Z35group_norm_nhwc_fwd_one_pass_kernelI11Fp32IOFp16WLi128ELi70ELi560EEv26Group_norm_nhwc_fwd_params,"aw",@nobits
	.sectionflags	@""
	.align	8
.nv.shared._Z35group_norm_nhwc_fwd_one_pass_kernelI11Fp32IOFp16WLi128ELi70ELi560EEv26Group_norm_nhwc_fwd_params:
	.zero		184


//--------------------- .nv.shared._Z35group_norm_nhwc_fwd_one_pass_kernelI11Fp32IOFp16WLi256ELi70ELi560EEv26Group_norm_nhwc_fwd_params --------------------------
	.section	.nv.shared._Z35group_norm_nhwc_fwd_one_pass_kernelI11Fp32IOFp16WLi256ELi70ELi560EEv26Group_norm_nhwc_fwd_params,"aw",@nobits
	.sectionflags	@""
	.align	8
.nv.shared._Z35group_norm_nhwc_fwd_one_pass_kernelI11Fp32IOFp16WLi256ELi70ELi560EEv26Group_norm_nhwc_fwd_params:
	.zero		184


//--------------------- .nv.shared._Z35group_norm_nhwc_fwd_one_pass_kernelI11Fp32IOFp16WLi512ELi70ELi560EEv26Group_norm_nhwc_fwd_params --------------------------
	.section	.nv.shared._Z35group_norm_nhwc_fwd_one_pass_kernelI11Fp32IOFp16WLi512ELi70ELi560EEv26Group_norm_nhwc_fwd_params,"aw",@nobits
	.sectionflags	@""
	.align	8
.nv.shared._Z35group_norm_nhwc_fwd_one_pass_kernelI11Fp32IOFp16WLi512ELi70ELi560EEv26Group_norm_nhwc_fwd_params:
	.zero		184
